	.target	sm_90a

	.elftype	@"ET_EXEC"


//--------------------- .note.nv.tkinfo           --------------------------
	.section	.note.nv.tkinfo,"",@"SHT_NOTE"
	.sectionflags	@"SHF_NOTE_NV_TKINFO"
	.tkinfo
        /*0018*/ 	.word	0x00000002
        /*0030*/ 	.string	""
        /*0030*/ 	.string	"ptxas"
        /*0030*/ 	.string	"Cuda compilation tools, release 13.0, V13.0.88"
        /*0030*/ 	.string	"Build cuda_13.0.r13.0/compiler.36424714_0"
        /*0030*/ 	.string	"-arch sm_90a -m 64 "



//--------------------- .note.nv.cuinfo           --------------------------
	.section	.note.nv.cuinfo,"",@"SHT_NOTE"
	.sectionflags	@"SHF_NOTE_NV_CUINFO"
        /*0018*/ 	.short	0x0002
        /*001a*/ 	.short	0x005a
        /*001c*/ 	.short	0x0082
	.zero		2


//--------------------- .nv.info                  --------------------------
	.section	.nv.info,"",@"SHT_CUDA_INFO"
	.align	4


	//----- nvinfo : EIATTR_REGCOUNT
	.align		4
        /*0000*/ 	.byte	0x04, 0x2f
        /*0002*/ 	.short	(.L_16 - .L_15)
	.align		4
.L_15:
        /*0004*/ 	.word	index@(_ZN7cutlass13device_kernelINS_4fmha6kernel28FmhaKernelTmaWarpSpecializedINS1_10collective30FmhaMainloopTmaWarpSpecializedINS_6half_tEffN4cute5tupleIJNS7_1CILi128EEENS9_ILi256EEESA_EEENS8_IJiNS9_ILi1EEENS8_IJiiEEEEEESF_SF_NS4_12CausalFusionEJEEENS4_15FmhaFwdEpilogueIS6_fNS8_IJNS9_ILi64EEESA_SB_EEEEENS2_23IndividualTileSchedulerEJEEEEEvNT_6ParamsE)
        /*0008*/ 	.word	0x000000a8


	//----- nvinfo : EIATTR_FRAME_SIZE
	.align		4
.L_16:
        /*000c*/ 	.byte	0x04, 0x11
        /*000e*/ 	.short	(.L_18 - .L_17)
	.align		4
.L_17:
        /*0010*/ 	.word	index@($__internal_0_$__cuda_sm20_rcp_rn_f32_slowpath)
        /*0014*/ 	.word	0x00000000


	//----- nvinfo : EIATTR_FRAME_SIZE
	.align		4
.L_18:
        /*0018*/ 	.byte	0x04, 0x11
        /*001a*/ 	.short	(.L_20 - .L_19)
	.align		4
.L_19:
        /*001c*/ 	.word	index@(_ZN7cutlass13device_kernelINS_4fmha6kernel28FmhaKernelTmaWarpSpecializedINS1_10collective30FmhaMainloopTmaWarpSpecializedINS_6half_tEffN4cute5tupleIJNS7_1CILi128EEENS9_ILi256EEESA_EEENS8_IJiNS9_ILi1EEENS8_IJiiEEEEEESF_SF_NS4_12CausalFusionEJEEENS4_15FmhaFwdEpilogueIS6_fNS8_IJNS9_ILi64EEESA_SB_EEEEENS2_23IndividualTileSchedulerEJEEEEEvNT_6ParamsE)
        /*0020*/ 	.word	0x00000000


	//----- nvinfo : EIATTR_MIN_STACK_SIZE
	.align		4
.L_20:
        /*0024*/ 	.byte	0x04, 0x12
        /*0026*/ 	.short	(.L_22 - .L_21)
	.align		4
.L_21:
        /*0028*/ 	.word	index@(_ZN7cutlass13device_kernelINS_4fmha6kernel28FmhaKernelTmaWarpSpecializedINS1_10collective30FmhaMainloopTmaWarpSpecializedINS_6half_tEffN4cute5tupleIJNS7_1CILi128EEENS9_ILi256EEESA_EEENS8_IJiNS9_ILi1EEENS8_IJiiEEEEEESF_SF_NS4_12CausalFusionEJEEENS4_15FmhaFwdEpilogueIS6_fNS8_IJNS9_ILi64EEESA_SB_EEEEENS2_23IndividualTileSchedulerEJEEEEEvNT_6ParamsE)
        /*002c*/ 	.word	0x00000000
.L_22:


//--------------------- .nv.compat                --------------------------
	.section	.nv.compat,"",@"SHT_CUDA_COMPAT_INFO"
	.align	4
        /*0000*/ 	.byte	0x02, 0x09, 0x01, 0x00, 0x02, 0x02, 0x04, 0x00, 0x02, 0x05, 0x05, 0x00, 0x03, 0x07, 0x01, 0x01
        /*0010*/ 	.byte	0x02, 0x03, 0x01, 0x00, 0x02, 0x06, 0x01, 0x00, 0x04, 0x0b, 0x08, 0x00, 0x00, 0x00, 0x00, 0x00
        /*0020*/ 	.byte	0x00, 0x00, 0x00, 0x00


//--------------------- .nv.info._ZN7cutlass13device_kernelINS_4fmha6kernel28FmhaKernelTmaWarpSpecializedINS1_10collective30FmhaMainloopTmaWarpSpecializedINS_6half_tEffN4cute5tupleIJNS7_1CILi128EEENS9_ILi256EEESA_EEENS8_IJiNS9_ILi1EEENS8_IJiiEEEEEESF_SF_NS4_12CausalFusionEJEEENS4_15FmhaFwdEpilogueIS6_fNS8_IJNS9_ILi64EEESA_SB_EEEEENS2_23IndividualTileSchedulerEJEEEEEvNT_6ParamsE --------------------------
	.section	.nv.info._ZN7cutlass13device_kernelINS_4fmha6kernel28FmhaKernelTmaWarpSpecializedINS1_10collective30FmhaMainloopTmaWarpSpecializedINS_6half_tEffN4cute5tupleIJNS7_1CILi128EEENS9_ILi256EEESA_EEENS8_IJiNS9_ILi1EEENS8_IJiiEEEEEESF_SF_NS4_12CausalFusionEJEEENS4_15FmhaFwdEpilogueIS6_fNS8_IJNS9_ILi64EEESA_SB_EEEEENS2_23IndividualTileSchedulerEJEEEEEvNT_6ParamsE,"",@"SHT_CUDA_INFO"
	.sectionflags	@""
	.align	4


	//----- nvinfo : EIATTR_CUDA_API_VERSION
	.align		4
        /*0000*/ 	.byte	0x04, 0x37
        /*0002*/ 	.short	(.L_24 - .L_23)
.L_23:
        /*0004*/ 	.word	0x00000082


	//----- nvinfo : EIATTR_KPARAM_INFO
	.align		4
.L_24:
        /*0008*/ 	.byte	0x04, 0x17
        /*000a*/ 	.short	(.L_26 - .L_25)
.L_25:
        /*000c*/ 	.word	0x00000000
        /*0010*/ 	.short	0x0000
        /*0012*/ 	.short	0x0070
        /*0014*/ 	.byte	0x00, 0xf0, 0x01, 0x20


	//----- nvinfo : EIATTR_SPARSE_MMA_MASK
	.align		4
.L_26:
        /*0018*/ 	.byte	0x03, 0x50
        /*001a*/ 	.short	0x0000


	//----- nvinfo : EIATTR_MAXREG_COUNT
	.align		4
        /*001c*/ 	.byte	0x03, 0x1b
        /*001e*/ 	.short	0x00a8


	//----- nvinfo : EIATTR_NUM_BARRIERS
	.align		4
        /*0020*/ 	.byte	0x02, 0x4c
        /*0022*/ 	.byte	0x02
	.zero		1


	//----- nvinfo : EIATTR_EXTERNS
	.align		4
        /*0024*/ 	.byte	0x04, 0x0f
        /*0026*/ 	.short	(.L_28 - .L_27)


	//   ....[0]....
	.align		4
.L_27:
        /*0028*/ 	.word	index@(__assertfail)


	//----- nvinfo : EIATTR_MERCURY_ISA_VERSION
	.align		4
.L_28:
        /*002c*/ 	.byte	0x03, 0x5f
        /*002e*/ 	.short	0x0101


	//----- nvinfo : EIATTR_INT_WARP_WIDE_INSTR_OFFSETS
	.align		4
        /*0030*/ 	.byte	0x04, 0x31
        /*0032*/ 	.short	(.L_30 - .L_29)


	//   ....[0]....
.L_29:
        /*0034*/ 	.word	0x000006f0


	//   ....[1]....
        /*0038*/ 	.word	0x00000700


	//   ....[2]....
        /*003c*/ 	.word	0x00000710


	//   ....[3]....
        /*0040*/ 	.word	0x00000720


	//   ....[4]....
        /*0044*/ 	.word	0x00000790


	//----- nvinfo : EIATTR_COOP_GROUP_MASK_REGIDS
	.align		4
.L_30:
        /*0048*/ 	.byte	0x04, 0x29
        /*004a*/ 	.short	(.L_32 - .L_31)


	//   ....[0]....
.L_31:
        /*004c*/ 	.word	0xffffffff


	//   ....[1]....
        /*0050*/ 	.word	0xffffffff


	//   ....[2]....
        /*0054*/ 	.word	0xffffffff


	//   ....[3]....
        /*0058*/ 	.word	0xffffffff


	//   ....[4]....
        /*005c*/ 	.word	0xffffffff


	//   ....[5]....
        /*0060*/ 	.word	0xffffffff


	//   ....[6]....
        /*0064*/ 	.word	0xffffffff


	//   ....[7]....
        /*0068*/ 	.word	0xffffffff


	//   ....[8]....
        /*006c*/ 	.word	0xffffffff


	//   ....[9]....
        /*0070*/ 	.word	0xffffffff


	//   ....[10]....
        /*0074*/ 	.word	0xffffffff


	//   ....[11]....
        /*0078*/ 	.word	0xffffffff


	//   ....[12]....
        /*007c*/ 	.word	0xffffffff


	//   ....[13]....
        /*0080*/ 	.word	0xffffffff


	//   ....[14]....
        /*0084*/ 	.word	0xffffffff


	//   ....[15]....
        /*0088*/ 	.word	0xffffffff


	//   ....[16]....
        /*008c*/ 	.word	0xffffffff


	//   ....[17]....
        /*0090*/ 	.word	0xffffffff


	//   ....[18]....
        /*0094*/ 	.word	0xffffffff


	//   ....[19]....
        /*0098*/ 	.word	0xffffffff


	//   ....[20]....
        /*009c*/ 	.word	0xffffffff


	//   ....[21]....
        /*00a0*/ 	.word	0xffffffff


	//----- nvinfo : EIATTR_COOP_GROUP_INSTR_OFFSETS
	.align		4
.L_32:
        /*00a4*/ 	.byte	0x04, 0x28
        /*00a6*/ 	.short	(.L_34 - .L_33)


	//   ....[0]....
.L_33:
        /*00a8*/ 	.word	0x00000050


	//   ....[1]....
        /*00ac*/ 	.word	0x00000080


	//   ....[2]....
        /*00b0*/ 	.word	0x000001b0


	//   ....[3]....
        /*00b4*/ 	.word	0x00000370


	//   ....[4]....
        /*00b8*/ 	.word	0x00000530


	//   ....[5]....
        /*00bc*/ 	.word	0x00000690


	//   ....[6]....
        /*00c0*/ 	.word	0x00002b80


	//   ....[7]....
        /*00c4*/ 	.word	0x00002c60


	//   ....[8]....
        /*00c8*/ 	.word	0x00002d50


	//   ....[9]....
        /*00cc*/ 	.word	0x00002eb0


	//   ....[10]....
        /*00d0*/ 	.word	0x000078f0


	//   ....[11]....
        /*00d4*/ 	.word	0x00007910


	//   ....[12]....
        /*00d8*/ 	.word	0x00008ea0


	//   ....[13]....
        /*00dc*/ 	.word	0x00008fb0


	//   ....[14]....
        /*00e0*/ 	.word	0x0000d9f0


	//   ....[15]....
        /*00e4*/ 	.word	0x0000da10


	//   ....[16]....
        /*00e8*/ 	.word	0x0000f020


	//   ....[17]....
        /*00ec*/ 	.word	0x0000f140


	//   ....[18]....
        /*00f0*/ 	.word	0x00011f90


	//   ....[19]....
        /*00f4*/ 	.word	0x00011fc0


	//   ....[20]....
        /*00f8*/ 	.word	0x00012010


	//   ....[21]....
        /*00fc*/ 	.word	0x00012030


	//----- nvinfo : EIATTR_REG_RECONFIG
	.align		4
.L_34:
        /*0100*/ 	.byte	0x01, 0x54
	.zero		2


	//----- nvinfo : EIATTR_SYSCALL_OFFSETS
	.align		4
        /*0104*/ 	.byte	0x04, 0x46
        /*0106*/ 	.short	(.L_36 - .L_35)


	//   ....[0]....
.L_35:
        /*0108*/ 	.word	0x00012c10


	//   ....[1]....
        /*010c*/ 	.word	0x00012d70


	//----- nvinfo : EIATTR_MBARRIER_INSTR_OFFSETS
	.align		4
.L_36:
        /*0110*/ 	.byte	0x04, 0x39
        /*0112*/ 	.short	(.L_38 - .L_37)


	//   ....[0]....
.L_37:
        /*0114*/ 	.word	0x00000320
        /*0118*/ 	.word	0x000000ff
        /*011c*/ 	.word	0x00058050
        /*0120*/ 	.short	0x0100
        /*0122*/ 	.byte	0x06
	.zero		1


	//   ....[1]....
        /*0124*/ 	.word	0x00000330
        /*0128*/ 	.word	0x000000ff
        /*012c*/ 	.word	0x00058060
        /*0130*/ 	.short	0x0100
        /*0132*/ 	.byte	0x06
	.zero		1


	//   ....[2]....
        /*0134*/ 	.word	0x00000340
        /*0138*/ 	.word	0x000000ff
        /*013c*/ 	.word	0x00058058
        /*0140*/ 	.short	0x0100
        /*0142*/ 	.byte	0x06
	.zero		1


	//   ....[3]....
        /*0144*/ 	.word	0x00000350
        /*0148*/ 	.word	0x000000ff
        /*014c*/ 	.word	0x00058068
        /*0150*/ 	.short	0x0100
        /*0152*/ 	.byte	0x06
	.zero		1


	//   ....[4]....
        /*0154*/ 	.word	0x00000480
        /*0158*/ 	.word	0x000000ff
        /*015c*/ 	.word	0x00058000
        /*0160*/ 	.short	0x0100
        /*0162*/ 	.byte	0x06
	.zero		1


	//   ....[5]....
        /*0164*/ 	.word	0x00000490
        /*0168*/ 	.word	0x000000ff
        /*016c*/ 	.word	0x00058028
        /*0170*/ 	.short	0x0100
        /*0172*/ 	.byte	0x06
	.zero		1


	//   ....[6]....
        /*0174*/ 	.word	0x000004a0
        /*0178*/ 	.word	0x000000ff
        /*017c*/ 	.word	0x00058008
        /*0180*/ 	.short	0x0100
        /*0182*/ 	.byte	0x06
	.zero		1


	//   ....[7]....
        /*0184*/ 	.word	0x000004b0
        /*0188*/ 	.word	0x000000ff
        /*018c*/ 	.word	0x00058030
        /*0190*/ 	.short	0x0100
        /*0192*/ 	.byte	0x06
	.zero		1


	//   ....[8]....
        /*0194*/ 	.word	0x000004c0
        /*0198*/ 	.word	0x000000ff
        /*019c*/ 	.word	0x00058010
        /*01a0*/ 	.short	0x0100
        /*01a2*/ 	.byte	0x06
	.zero		1


	//   ....[9]....
        /*01a4*/ 	.word	0x000004d0
        /*01a8*/ 	.word	0x000000ff
        /*01ac*/ 	.word	0x00058038
        /*01b0*/ 	.short	0x0100
        /*01b2*/ 	.byte	0x06
	.zero		1


	//   ....[10]....
        /*01b4*/ 	.word	0x000004e0
        /*01b8*/ 	.word	0x000000ff
        /*01bc*/ 	.word	0x00058018
        /*01c0*/ 	.short	0x0100
        /*01c2*/ 	.byte	0x06
	.zero		1


	//   ....[11]....
        /*01c4*/ 	.word	0x000004f0
        /*01c8*/ 	.word	0x000000ff
        /*01cc*/ 	.word	0x00058040
        /*01d0*/ 	.short	0x0100
        /*01d2*/ 	.byte	0x06
	.zero		1


	//   ....[12]....
        /*01d4*/ 	.word	0x00000500
        /*01d8*/ 	.word	0x000000ff
        /*01dc*/ 	.word	0x00058020
        /*01e0*/ 	.short	0x0100
        /*01e2*/ 	.byte	0x06
	.zero		1


	//   ....[13]....
        /*01e4*/ 	.word	0x00000510
        /*01e8*/ 	.word	0x000000ff
        /*01ec*/ 	.word	0x00058048
        /*01f0*/ 	.short	0x0100
        /*01f2*/ 	.byte	0x06
	.zero		1


	//   ....[14]....
        /*01f4*/ 	.word	0x00000640
        /*01f8*/ 	.word	0x000000ff
        /*01fc*/ 	.word	0x00058070
        /*0200*/ 	.short	0x0100
        /*0202*/ 	.byte	0x06
	.zero		1


	//   ....[15]....
        /*0204*/ 	.word	0x00000650
        /*0208*/ 	.word	0x000000ff
        /*020c*/ 	.word	0x00058080
        /*0210*/ 	.short	0x0100
        /*0212*/ 	.byte	0x06
	.zero		1


	//   ....[16]....
        /*0214*/ 	.word	0x00000660
        /*0218*/ 	.word	0x000000ff
        /*021c*/ 	.word	0x00058078
        /*0220*/ 	.short	0x0100
        /*0222*/ 	.byte	0x06
	.zero		1


	//   ....[17]....
        /*0224*/ 	.word	0x00000670
        /*0228*/ 	.word	0x000000ff
        /*022c*/ 	.word	0x00058088
        /*0230*/ 	.short	0x0100
        /*0232*/ 	.byte	0x06
	.zero		1


	//   ....[18]....
        /*0234*/ 	.word	0x000007b0
        /*0238*/ 	.word	0x000000ff
        /*023c*/ 	.word	0x00058090
        /*0240*/ 	.short	0x0100
        /*0242*/ 	.byte	0x06
	.zero		1


	//   ....[19]....
        /*0244*/ 	.word	0x000007c0
        /*0248*/ 	.word	0x000000ff
        /*024c*/ 	.word	0x00058098
        /*0250*/ 	.short	0x0100
        /*0252*/ 	.byte	0x06
	.zero		1


	//   ....[20]....
        /*0254*/ 	.word	0x000007d0
        /*0258*/ 	.word	0x000000ff
        /*025c*/ 	.word	0x000580a0
        /*0260*/ 	.short	0x0100
        /*0262*/ 	.byte	0x06
	.zero		1


	//   ....[21]....
        /*0264*/ 	.word	0x000007e0
        /*0268*/ 	.word	0x000000ff
        /*026c*/ 	.word	0x000580a8
        /*0270*/ 	.short	0x0100
        /*0272*/ 	.byte	0x06
	.zero		1


	//   ....[22]....
        /*0274*/ 	.word	0x000008e0
        /*0278*/ 	.word	0x000000ff
        /*027c*/ 	.word	0x000580c0
        /*0280*/ 	.short	0x0100
        /*0282*/ 	.byte	0x06
	.zero		1


	//   ....[23]....
        /*0284*/ 	.word	0x000008f0
        /*0288*/ 	.word	0x000000ff
        /*028c*/ 	.word	0x000580e0
        /*0290*/ 	.short	0x0100
        /*0292*/ 	.byte	0x06
	.zero		1


	//   ....[24]....
        /*0294*/ 	.word	0x00000900
        /*0298*/ 	.word	0x000000ff
        /*029c*/ 	.word	0x000580c8
        /*02a0*/ 	.short	0x0100
        /*02a2*/ 	.byte	0x06
	.zero		1


	//   ....[25]....
        /*02a4*/ 	.word	0x00000910
        /*02a8*/ 	.word	0x000000ff
        /*02ac*/ 	.word	0x000580e8
        /*02b0*/ 	.short	0x0100
        /*02b2*/ 	.byte	0x06
	.zero		1


	//   ....[26]....
        /*02b4*/ 	.word	0x00000920
        /*02b8*/ 	.word	0x000000ff
        /*02bc*/ 	.word	0x000580d0
        /*02c0*/ 	.short	0x0100
        /*02c2*/ 	.byte	0x06
	.zero		1


	//   ....[27]....
        /*02c4*/ 	.word	0x00000930
        /*02c8*/ 	.word	0x000000ff
        /*02cc*/ 	.word	0x000580f0
        /*02d0*/ 	.short	0x0100
        /*02d2*/ 	.byte	0x06
	.zero		1


	//   ....[28]....
        /*02d4*/ 	.word	0x00000940
        /*02d8*/ 	.word	0x000000ff
        /*02dc*/ 	.word	0x000580d8
        /*02e0*/ 	.short	0x0100
        /*02e2*/ 	.byte	0x06
	.zero		1


	//   ....[29]....
        /*02e4*/ 	.word	0x00000950
        /*02e8*/ 	.word	0x000000ff
        /*02ec*/ 	.word	0x000580f8
        /*02f0*/ 	.short	0x0100
        /*02f2*/ 	.byte	0x06
	.zero		1


	//   ....[30]....
        /*02f4*/ 	.word	0x00000ef0
        /*02f8*/ 	.word	0x000000ff
        /*02fc*/ 	.word	0x00058050
        /*0300*/ 	.short	0x010a
        /*0302*/ 	.byte	0x08
	.zero		1


	//   ....[31]....
        /*0304*/ 	.word	0x00000f80
        /*0308*/ 	.word	0x000000ff
        /*030c*/ 	.word	0x00058000
        /*0310*/ 	.short	0x010a
        /*0312*/ 	.byte	0x26
	.zero		1


	//   ....[32]....
        /*0314*/ 	.word	0x00000fd0
        /*0318*/ 	.word	0x000000ff
        /*031c*/ 	.word	0xfffffff8
        /*0320*/ 	.short	0x010a
        /*0322*/ 	.byte	0x08
	.zero		1


	//   ....[33]....
        /*0324*/ 	.word	0x00006580
        /*0328*/ 	.word	0x00000019
        /*032c*/ 	.word	0x00000000
        /*0330*/ 	.short	0x0101
        /*0332*/ 	.byte	0x04
	.zero		1


	//   ....[34]....
        /*0334*/ 	.word	0x00006980
        /*0338*/ 	.word	0x000000ff
        /*033c*/ 	.word	0x00058008
        /*0340*/ 	.short	0x010a
        /*0342*/ 	.byte	0x26
	.zero		1


	//   ....[35]....
        /*0344*/ 	.word	0x00007030
        /*0348*/ 	.word	0x000000ff
        /*034c*/ 	.word	0x00000000
        /*0350*/ 	.short	0x0101
        /*0352*/ 	.byte	0x04
	.zero		1


	//   ....[36]....
        /*0354*/ 	.word	0x00007170
        /*0358*/ 	.word	0x000000ff
        /*035c*/ 	.word	0x00058000
        /*0360*/ 	.short	0x010a
        /*0362*/ 	.byte	0x04
	.zero		1


	//   ....[37]....
        /*0364*/ 	.word	0x0000af30
        /*0368*/ 	.word	0x000000ff
        /*036c*/ 	.word	0x00058000
        /*0370*/ 	.short	0x010a
        /*0372*/ 	.byte	0x06
	.zero		1


	//   ....[38]....
        /*0374*/ 	.word	0x0000b6d0
        /*0378*/ 	.word	0x000000ff
        /*037c*/ 	.word	0x00058000
        /*0380*/ 	.short	0x010a
        /*0382*/ 	.byte	0x06
	.zero		1


	//   ....[39]....
        /*0384*/ 	.word	0x0000bc50
        /*0388*/ 	.word	0x000000ff
        /*038c*/ 	.word	0x00000000
        /*0390*/ 	.short	0x0101
        /*0392*/ 	.byte	0x06
	.zero		1


	//   ....[40]....
        /*0394*/ 	.word	0x0000bd00
        /*0398*/ 	.word	0x000000ff
        /*039c*/ 	.word	0x00000000
        /*03a0*/ 	.short	0x0101
        /*03a2*/ 	.byte	0x06
	.zero		1


	//   ....[41]....
        /*03a4*/ 	.word	0x0000bea0
        /*03a8*/ 	.word	0x000000ff
        /*03ac*/ 	.word	0x00058000
        /*03b0*/ 	.short	0x010a
        /*03b2*/ 	.byte	0x04
	.zero		1


	//   ....[42]....
        /*03b4*/ 	.word	0x000110c0
        /*03b8*/ 	.word	0x000000ff
        /*03bc*/ 	.word	0x00058000
        /*03c0*/ 	.short	0x010a
        /*03c2*/ 	.byte	0x05
	.zero		1


	//   ....[43]....
        /*03c4*/ 	.word	0x00011850
        /*03c8*/ 	.word	0x000000ff
        /*03cc*/ 	.word	0x00058000
        /*03d0*/ 	.short	0x010a
        /*03d2*/ 	.byte	0x05
	.zero		1


	//   ....[44]....
        /*03d4*/ 	.word	0x00011dd0
        /*03d8*/ 	.word	0x000000ff
        /*03dc*/ 	.word	0x00000000
        /*03e0*/ 	.short	0x0101
        /*03e2*/ 	.byte	0x05
	.zero		1


	//   ....[45]....
        /*03e4*/ 	.word	0x00011e80
        /*03e8*/ 	.word	0x000000ff
        /*03ec*/ 	.word	0x00000000
        /*03f0*/ 	.short	0x0101
        /*03f2*/ 	.byte	0x05
	.zero		1


	//   ....[46]....
        /*03f4*/ 	.word	0x00012630
        /*03f8*/ 	.word	0x000000ff
        /*03fc*/ 	.word	0x00000008
        /*0400*/ 	.short	0x010a
        /*0402*/ 	.byte	0x04
	.zero		1


	//   ....[47]....
        /*0404*/ 	.word	0x00013bd0
        /*0408*/ 	.word	0x00000000
        /*040c*/ 	.word	0x00058090
        /*0410*/ 	.short	0x0101
        /*0412*/ 	.byte	0x26
	.zero		1


	//   ....[48]....
        /*0414*/ 	.word	0x00013da0
        /*0418*/ 	.word	0x00000004
        /*041c*/ 	.word	0x00058060
        /*0420*/ 	.short	0x010a
        /*0422*/ 	.byte	0x3f
	.zero		1


	//   ....[49]....
        /*0424*/ 	.word	0x00014040
        /*0428*/ 	.word	0x00000005
        /*042c*/ 	.word	0x00058028
        /*0430*/ 	.short	0x010a
        /*0432*/ 	.byte	0x3f
	.zero		1


	//   ....[50]....
        /*0434*/ 	.word	0x000142f0
        /*0438*/ 	.word	0x00000004
        /*043c*/ 	.word	0x00058060
        /*0440*/ 	.short	0x010a
        /*0442*/ 	.byte	0x3f
	.zero		1


	//   ....[51]....
        /*0444*/ 	.word	0x000145d0
        /*0448*/ 	.word	0x00000003
        /*044c*/ 	.word	0x00058028
        /*0450*/ 	.short	0x010a
        /*0452*/ 	.byte	0x3f
	.zero		1


	//   ....[52]....
        /*0454*/ 	.word	0x00014950
        /*0458*/ 	.word	0x00000007
        /*045c*/ 	.word	0x00058028
        /*0460*/ 	.short	0x010a
        /*0462*/ 	.byte	0x3f
	.zero		1


	//   ....[53]....
        /*0464*/ 	.word	0x00014c30
        /*0468*/ 	.word	0x00000004
        /*046c*/ 	.word	0x00058028
        /*0470*/ 	.short	0x010a
        /*0472*/ 	.byte	0x3f
	.zero		1


	//   ....[54]....
        /*0474*/ 	.word	0x00014f00
        /*0478*/ 	.word	0x00000005
        /*047c*/ 	.word	0x00058050
        /*0480*/ 	.short	0x010a
        /*0482*/ 	.byte	0x3f
	.zero		1


	//   ....[55]....
        /*0484*/ 	.word	0x00014f60
        /*0488*/ 	.word	0x00000005
        /*048c*/ 	.word	0x00058000
        /*0490*/ 	.short	0x010a
        /*0492*/ 	.byte	0x3f
	.zero		1


	//   ....[56]....
        /*0494*/ 	.word	0x00014fc0
        /*0498*/ 	.word	0x00000005
        /*049c*/ 	.word	0xfffffff8
        /*04a0*/ 	.short	0x010a
        /*04a2*/ 	.byte	0x3f
	.zero		1


	//   ....[57]....
        /*04a4*/ 	.word	0x00015020
        /*04a8*/ 	.word	0x00000009
        /*04ac*/ 	.word	0x00058008
        /*04b0*/ 	.short	0x010a
        /*04b2*/ 	.byte	0x3f
	.zero		1


	//   ....[58]....
        /*04b4*/ 	.word	0x00015080
        /*04b8*/ 	.word	0x0000000a
        /*04bc*/ 	.word	0x00058000
        /*04c0*/ 	.short	0x010a
        /*04c2*/ 	.byte	0x3f
	.zero		1


	//   ....[59]....
        /*04c4*/ 	.word	0x000150e0
        /*04c8*/ 	.word	0x0000000c
        /*04cc*/ 	.word	0x00058000
        /*04d0*/ 	.short	0x010a
        /*04d2*/ 	.byte	0x3f
	.zero		1


	//   ....[60]....
        /*04d4*/ 	.word	0x00015140
        /*04d8*/ 	.word	0x0000000c
        /*04dc*/ 	.word	0x00058000
        /*04e0*/ 	.short	0x010a
        /*04e2*/ 	.byte	0x3f
	.zero		1


	//   ....[61]....
        /*04e4*/ 	.word	0x000151a0
        /*04e8*/ 	.word	0x00000009
        /*04ec*/ 	.word	0x00058000
        /*04f0*/ 	.short	0x010a
        /*04f2*/ 	.byte	0x3f
	.zero		1


	//   ....[62]....
        /*04f4*/ 	.word	0x00015200
        /*04f8*/ 	.word	0x00000003
        /*04fc*/ 	.word	0x00000008
        /*0500*/ 	.short	0x010a
        /*0502*/ 	.byte	0x3f
	.zero		1


	//   ....[63]....
        /*0504*/ 	.word	0x00015250
        /*0508*/ 	.word	0x00000004
        /*050c*/ 	.word	0x00058060
        /*0510*/ 	.short	0x010a
        /*0512*/ 	.byte	0x3f
	.zero		1


	//   ....[64]....
        /*0514*/ 	.word	0x000152a0
        /*0518*/ 	.word	0x00000005
        /*051c*/ 	.word	0x00058028
        /*0520*/ 	.short	0x010a
        /*0522*/ 	.byte	0x3f
	.zero		1


	//   ....[65]....
        /*0524*/ 	.word	0x000152f0
        /*0528*/ 	.word	0x00000004
        /*052c*/ 	.word	0x00058060
        /*0530*/ 	.short	0x010a
        /*0532*/ 	.byte	0x3f
	.zero		1


	//   ....[66]....
        /*0534*/ 	.word	0x00015340
        /*0538*/ 	.word	0x00000003
        /*053c*/ 	.word	0x00058028
        /*0540*/ 	.short	0x010a
        /*0542*/ 	.byte	0x3f
	.zero		1


	//   ....[67]....
        /*0544*/ 	.word	0x00015390
        /*0548*/ 	.word	0x00000007
        /*054c*/ 	.word	0x00058028
        /*0550*/ 	.short	0x010a
        /*0552*/ 	.byte	0x3f
	.zero		1


	//   ....[68]....
        /*0554*/ 	.word	0x000153e0
        /*0558*/ 	.word	0x00000004
        /*055c*/ 	.word	0x00058028
        /*0560*/ 	.short	0x010a
        /*0562*/ 	.byte	0x3f
	.zero		1


	//----- nvinfo : EIATTR_NUM_MBARRIERS
	.align		4
.L_38:
        /*0564*/ 	.byte	0x03, 0x38
        /*0566*/ 	.short	0x001e


	//----- nvinfo : EIATTR_EXIT_INSTR_OFFSETS
	.align		4
        /*0568*/ 	.byte	0x04, 0x1c
        /*056a*/ 	.short	(.L_40 - .L_39)


	//   ....[0]....
.L_39:
        /*056c*/ 	.word	0x000009f0


	//   ....[1]....
        /*0570*/ 	.word	0x00013be0


	//   ....[2]....
        /*0574*/ 	.word	0x00013c20


	//   ....[3]....
        /*0578*/ 	.word	0x00014850


	//   ....[4]....
        /*057c*/ 	.word	0x00014ee0


	//----- nvinfo : EIATTR_MAX_THREADS
	.align		4
.L_40:
        /*0580*/ 	.byte	0x04, 0x05
        /*0582*/ 	.short	(.L_42 - .L_41)
.L_41:
        /*0584*/ 	.word	0x00000180
        /*0588*/ 	.word	0x00000001
        /*058c*/ 	.word	0x00000001


	//----- nvinfo : EIATTR_CRS_STACK_SIZE
	.align		4
.L_42:
        /*0590*/ 	.byte	0x04, 0x1e
        /*0592*/ 	.short	(.L_44 - .L_43)
.L_43:
        /*0594*/ 	.word	0x00000000


	//----- nvinfo : EIATTR_CBANK_PARAM_SIZE
	.align		4
.L_44:
        /*0598*/ 	.byte	0x03, 0x19
        /*059a*/ 	.short	0x0870


	//----- nvinfo : EIATTR_PARAM_CBANK
	.align		4
        /*059c*/ 	.byte	0x04, 0x0a
        /*059e*/ 	.short	(.L_46 - .L_45)
	.align		4
.L_45:
        /*05a0*/ 	.word	index@(.nv.constant0._ZN7cutlass13device_kernelINS_4fmha6kernel28FmhaKernelTmaWarpSpecializedINS1_10collective30FmhaMainloopTmaWarpSpecializedINS_6half_tEffN4cute5tupleIJNS7_1CILi128EEENS9_ILi256EEESA_EEENS8_IJiNS9_ILi1EEENS8_IJiiEEEEEESF_SF_NS4_12CausalFusionEJEEENS4_15FmhaFwdEpilogueIS6_fNS8_IJNS9_ILi64EEESA_SB_EEEEENS2_23IndividualTileSchedulerEJEEEEEvNT_6ParamsE)
        /*05a4*/ 	.short	0x0210
        /*05a6*/ 	.short	0x0870


	//----- nvinfo : EIATTR_SW_WAR
	.align		4
.L_46:
        /*05a8*/ 	.byte	0x04, 0x36
        /*05aa*/ 	.short	(.L_48 - .L_47)
.L_47:
        /*05ac*/ 	.word	0x00000008
.L_48:


//--------------------- .nv.callgraph             --------------------------
	.section	.nv.callgraph,"",@"SHT_CUDA_CALLGRAPH"
	.align	4
	.sectionentsize	8
	.align		4
        /*0000*/ 	.word	0x00000000
	.align		4
        /*0004*/ 	.word	0xffffffff
	.align		4
        /*0008*/ 	.word	index@(_ZN7cutlass13device_kernelINS_4fmha6kernel28FmhaKernelTmaWarpSpecializedINS1_10collective30FmhaMainloopTmaWarpSpecializedINS_6half_tEffN4cute5tupleIJNS7_1CILi128EEENS9_ILi256EEESA_EEENS8_IJiNS9_ILi1EEENS8_IJiiEEEEEESF_SF_NS4_12CausalFusionEJEEENS4_15FmhaFwdEpilogueIS6_fNS8_IJNS9_ILi64EEESA_SB_EEEEENS2_23IndividualTileSchedulerEJEEEEEvNT_6ParamsE)
	.align		4
        /*000c*/ 	.word	index@(__assertfail)
	.align		4
        /*0010*/ 	.word	0x00000000
	.align		4
        /*0014*/ 	.word	0xfffffffe
	.align		4
        /*0018*/ 	.word	0x00000000
	.align		4
        /*001c*/ 	.word	0xfffffffd
	.align		4
        /*0020*/ 	.word	0x00000000
	.align		4
        /*0024*/ 	.word	0xfffffffc


//--------------------- .nv.constant4             --------------------------
	.section	.nv.constant4,"a",@progbits
	.align	8
	.align		8
.nv.constant4:
        /*0000*/ 	.dword	__assertfail
	.align		8
        /*0008*/ 	.dword	__unnamed_1
	.align		8
        /*0010*/ 	.dword	__unnamed_2
	.align		8
        /*0018*/ 	.dword	_ZN39_INTERNAL_d1a4064b_4_k_cu_6b327cae_29434cuda3std3__45__cpo5beginE
	.align		8
        /*0020*/ 	.dword	_ZN39_INTERNAL_d1a4064b_4_k_cu_6b327cae_29434cuda3std3__45__cpo3endE
	.align		8
        /*0028*/ 	.dword	_ZN39_INTERNAL_d1a4064b_4_k_cu_6b327cae_29434cuda3std3__45__cpo6cbeginE
	.align		8
        /*0030*/ 	.dword	_ZN39_INTERNAL_d1a4064b_4_k_cu_6b327cae_29434cuda3std3__45__cpo4cendE
	.align		8
        /*0038*/ 	.dword	_ZN39_INTERNAL_d1a4064b_4_k_cu_6b327cae_29434cuda3std3__441_GLOBAL__N__d1a4064b_4_k_cu_6b327cae_29436ignoreE
	.align		8
        /*0040*/ 	.dword	_ZN39_INTERNAL_d1a4064b_4_k_cu_6b327cae_29434cuda3std3__419piecewise_constructE
	.align		8
        /*0048*/ 	.dword	_ZN39_INTERNAL_d1a4064b_4_k_cu_6b327cae_29434cuda3std3__48in_placeE
	.align		8
        /*0050*/ 	.dword	_ZN39_INTERNAL_d1a4064b_4_k_cu_6b327cae_29434cuda3std6ranges3__45__cpo4swapE
	.align		8
        /*0058*/ 	.dword	_ZN39_INTERNAL_d1a4064b_4_k_cu_6b327cae_29434cuda3std6ranges3__45__cpo9iter_moveE
	.align		8
        /*0060*/ 	.dword	_ZN39_INTERNAL_d1a4064b_4_k_cu_6b327cae_29434cute7productE
	.align		8
        /*0068*/ 	.dword	_ZN39_INTERNAL_d1a4064b_4_k_cu_6b327cae_29434cute1_E
	.align		8
        /*0070*/ 	.dword	$str$24
	.align		8
        /*0078*/ 	.dword	$str$25


//--------------------- .text._ZN7cutlass13device_kernelINS_4fmha6kernel28FmhaKernelTmaWarpSpecializedINS1_10collective30FmhaMainloopTmaWarpSpecializedINS_6half_tEffN4cute5tupleIJNS7_1CILi128EEENS9_ILi256EEESA_EEENS8_IJiNS9_ILi1EEENS8_IJiiEEEEEESF_SF_NS4_12CausalFusionEJEEENS4_15FmhaFwdEpilogueIS6_fNS8_IJNS9_ILi64EEESA_SB_EEEEENS2_23IndividualTileSchedulerEJEEEEEvNT_6ParamsE --------------------------
	.section	.text._ZN7cutlass13device_kernelINS_4fmha6kernel28FmhaKernelTmaWarpSpecializedINS1_10collective30FmhaMainloopTmaWarpSpecializedINS_6half_tEffN4cute5tupleIJNS7_1CILi128EEENS9_ILi256EEESA_EEENS8_IJiNS9_ILi1EEENS8_IJiiEEEEEESF_SF_NS4_12CausalFusionEJEEENS4_15FmhaFwdEpilogueIS6_fNS8_IJNS9_ILi64EEESA_SB_EEEEENS2_23IndividualTileSchedulerEJEEEEEvNT_6ParamsE,"ax",@progbits
	.align	128
.text._ZN7cutlass13device_kernelINS_4fmha6kernel28FmhaKernelTmaWarpSpecializedINS1_10collective30FmhaMainloopTmaWarpSpecializedINS_6half_tEffN4cute5tupleIJNS7_1CILi128EEENS9_ILi256EEESA_EEENS8_IJiNS9_ILi1EEENS8_IJiiEEEEEESF_SF_NS4_12CausalFusionEJEEENS4_15FmhaFwdEpilogueIS6_fNS8_IJNS9_ILi64EEESA_SB_EEEEENS2_23IndividualTileSchedulerEJEEEEEvNT_6ParamsE:
        .type           _ZN7cutlass13device_kernelINS_4fmha6kernel28FmhaKernelTmaWarpSpecializedINS1_10collective30FmhaMainloopTmaWarpSpecializedINS_6half_tEffN4cute5tupleIJNS7_1CILi128EEENS9_ILi256EEESA_EEENS8_IJiNS9_ILi1EEENS8_IJiiEEEEEESF_SF_NS4_12CausalFusionEJEEENS4_15FmhaFwdEpilogueIS6_fNS8_IJNS9_ILi64EEESA_SB_EEEEENS2_23IndividualTileSchedulerEJEEEEEvNT_6ParamsE,@function
        .size           _ZN7cutlass13device_kernelINS_4fmha6kernel28FmhaKernelTmaWarpSpecializedINS1_10collective30FmhaMainloopTmaWarpSpecializedINS_6half_tEffN4cute5tupleIJNS7_1CILi128EEENS9_ILi256EEESA_EEENS8_IJiNS9_ILi1EEENS8_IJiiEEEEEESF_SF_NS4_12CausalFusionEJEEENS4_15FmhaFwdEpilogueIS6_fNS8_IJNS9_ILi64EEESA_SB_EEEEENS2_23IndividualTileSchedulerEJEEEEEvNT_6ParamsE,(.L_x_123 - _ZN7cutlass13device_kernelINS_4fmha6kernel28FmhaKernelTmaWarpSpecializedINS1_10collective30FmhaMainloopTmaWarpSpecializedINS_6half_tEffN4cute5tupleIJNS7_1CILi128EEENS9_ILi256EEESA_EEENS8_IJiNS9_ILi1EEENS8_IJiiEEEEEESF_SF_NS4_12CausalFusionEJEEENS4_15FmhaFwdEpilogueIS6_fNS8_IJNS9_ILi64EEESA_SB_EEEEENS2_23IndividualTileSchedulerEJEEEEEvNT_6ParamsE)
        .other          _ZN7cutlass13device_kernelINS_4fmha6kernel28FmhaKernelTmaWarpSpecializedINS1_10collective30FmhaMainloopTmaWarpSpecializedINS_6half_tEffN4cute5tupleIJNS7_1CILi128EEENS9_ILi256EEESA_EEENS8_IJiNS9_ILi1EEENS8_IJiiEEEEEESF_SF_NS4_12CausalFusionEJEEENS4_15FmhaFwdEpilogueIS6_fNS8_IJNS9_ILi64EEESA_SB_EEEEENS2_23IndividualTileSchedulerEJEEEEEvNT_6ParamsE,@"STO_CUDA_ENTRY STV_DEFAULT"
_ZN7cutlass13device_kernelINS_4fmha6kernel28FmhaKernelTmaWarpSpecializedINS1_10collective30FmhaMainloopTmaWarpSpecializedINS_6half_tEffN4cute5tupleIJNS7_1CILi128EEENS9_ILi256EEESA_EEENS8_IJiNS9_ILi1EEENS8_IJiiEEEEEESF_SF_NS4_12CausalFusionEJEEENS4_15FmhaFwdEpilogueIS6_fNS8_IJNS9_ILi64EEESA_SB_EEEEENS2_23IndividualTileSchedulerEJEEEEEvNT_6ParamsE:
[----:B------:R-:W1:Y:S01]  /*0000*/  LDC R1, c[0x0][0x28] ;  /* 0x00000a00ff017b82 */ /* 0x000e620000000800 */
[----:B------:R-:W2:Y:S01]  /*0010*/  S2R R0, SR_TID.X ;  /* 0x0000000000007919 */ /* 0x000ea20000002100 */
[----:B------:R-:W-:Y:S01]  /*0020*/  ELECT P1, URZ, PT ;  /* 0x00000000003f782f */ /* 0x000fe20003820000 */
[----:B------:R-:W-:Y:S01]  /*0030*/  BSSY B0, `(.L_x_0) ;  /* 0x0000017000007945 */ /* 0x000fe20003800000 */
[----:B--2---:R-:W-:-:S05]  /*0040*/  SHF.R.U32.HI R2, RZ, 0x5, R0 ;  /* 0x00000005ff027819 */ /* 0x004fca0000011600 */
[----:B------:R-:W2:Y:S02]  /*0050*/  SHFL.IDX PT, R3, R2, RZ, 0x1f ;  /* 0x00001fff02037589 */ /* 0x000ea400000e0000 */
[----:B--2---:R-:W-:Y:S02]  /*0060*/  R2UR UR4, R3 ;  /* 0x00000000030472ca */ /* 0x004fe400000e0000 */
[----:B------:R-:W-:-:S06]  /*0070*/  SHF.R.U32.HI R3, RZ, 0x7, R0 ;  /* 0x00000007ff037819 */ /* 0x000fcc0000011600 */
[----:B------:R-:W2:Y:S05]  /*0080*/  SHFL.IDX PT, R3, R3, RZ, 0x1f ;  /* 0x00001fff03037589 */ /* 0x000eaa00000e0000 */
[----:B------:R-:W-:Y:S02]  /*0090*/  USHF.R.S32.HI UR5, URZ, 0x1f, UR4 ;  /* 0x0000001f3f057899 */ /* 0x000fe40008011404 */
[----:B------:R-:W-:Y:S02]  /*00a0*/  ISETP.NE.OR P0, PT, RZ, UR4, !P1 ;  /* 0x00000004ff007c0c */ /* 0x000fe4000cf05670 */
[----:B------:R-:W-:-:S04]  /*00b0*/  ULEA.HI UR5, UR5, UR4, URZ, 0x2 ;  /* 0x0000000405057291 */ /* 0x000fc8000f8f103f */
[----:B------:R-:W-:-:S04]  /*00c0*/  ULOP3.LUT UR5, UR5, 0xfffffffc, URZ, 0xc0, !UPT ;  /* 0xfffffffc05057892 */ /* 0x000fc8000f8ec03f */
[----:B------:R-:W-:-:S03]  /*00d0*/  UIADD3 UR4, UR4, -UR5, URZ ;  /* 0x8000000504047290 */ /* 0x000fc6000fffe03f */
[----:B-1----:R-:W-:Y:S09]  /*00e0*/  @P0 BRA `(.L_x_1) ;  /* 0x00000000002c0947 */ /* 0x002ff20003800000 */
[----:B------:R-:W-:Y:S02]  /*00f0*/  ULDC.64 UR6, c[0x0][0x198] ;  /* 0x0000660000067ab9 */ /* 0x000fe40000000a00 */
[----:B------:R-:W-:Y:S02]  /*0100*/  UIADD3 UR8, UP0, UR6, 0xf0, URZ ;  /* 0x000000f006087890 */ /* 0x000fe4000ff1e03f */
[----:B------:R-:W-:Y:S02]  /*0110*/  UIADD3 UR10, UP1, UR6, 0x1f0, URZ ;  /* 0x000001f0060a7890 */ /* 0x000fe4000ff3e03f */
[----:B------:R-:W-:Y:S02]  /*0120*/  UIADD3 UR6, UP2, UR6, 0x2f0, URZ ;  /* 0x000002f006067890 */ /* 0x000fe4000ff5e03f */
[----:B------:R-:W-:Y:S02]  /*0130*/  UIADD3.X UR9, URZ, UR7, URZ, UP0, !UPT ;  /* 0x000000073f097290 */ /* 0x000fe400087fe43f */
[----:B------:R-:W-:-:S02]  /*0140*/  UIADD3.X UR11, URZ, UR7, URZ, UP1, !UPT ;  /* 0x000000073f0b7290 */ /* 0x000fc40008ffe43f */
[----:B------:R-:W-:-:S05]  /*0150*/  UIADD3.X UR7, URZ, UR7, URZ, UP2, !UPT ;  /* 0x000000073f077290 */ /* 0x000fca00097fe43f */
[----:B------:R1:W-:Y:S02]  /*0160*/  UTMACCTL.PF [UR8] ;  /* 0x00000000080079b9 */ /* 0x0003e40008040000 */
[----:B------:R1:W-:Y:S02]  /*0170*/  UTMACCTL.PF [UR10] ;  /* 0x000000000a0079b9 */ /* 0x0003e40008040000 */
[----:B------:R1:W-:Y:S02]  /*0180*/  UTMACCTL.PF [UR6] ;  /* 0x00000000060079b9 */ /* 0x0003e40008040000 */
[----:B-1----:R-:W-:Y:S01]  /*0190*/  NOP ;  /* 0x0000000000007918 */ /* 0x002fe20000000000 */
.L_x_1:
[----:B------:R-:W-:Y:S05]  /*01a0*/  BSYNC B0 ;  /* 0x0000000000007941 */ /* 0x000fea0003800000 */
.L_x_0:
[----:B------:R-:W1:Y:S01]  /*01b0*/  SHFL.IDX PT, R4, R2, RZ, 0x1f ;  /* 0x00001fff02047589 */ /* 0x000e6200000e0000 */
[----:B--2---:R-:W-:Y:S01]  /*01c0*/  R2UR UR36, R3 ;  /* 0x00000000032472ca */ /* 0x004fe200000e0000 */
[----:B------:R-:W-:-:S12]  /*01d0*/  UISETP.NE.AND UP0, UPT, UR4, 0x1, UPT ;  /* 0x000000010400788c */ /* 0x000fd8000bf05270 */
[----:B------:R-:W-:Y:S02]  /*01e0*/  UIADD3 UR7, UR36, -0x1, URZ ;  /* 0xffffffff24077890 */ /* 0x000fe4000fffe03f */
[----:B------:R-:W-:Y:S02]  /*01f0*/  UISETP.EQ.AND UP0, UPT, UR36, URZ, !UP0 ;  /* 0x0000003f2400728c */ /* 0x000fe4000c702270 */
[----:B------:R-:W-:Y:S02]  /*0200*/  UISETP.GE.U32.AND UP1, UPT, UR7, 0x4, UPT ;  /* 0x000000040700788c */ /* 0x000fe4000bf26070 */
[----:B------:R-:W-:Y:S01]  /*0210*/  USEL UR5, URZ, 0x1, !UP0 ;  /* 0x000000013f057887 */ /* 0x000fe2000c000000 */
[----:B-1----:R-:W-:-:S03]  /*0220*/  ISETP.NE.AND P0, PT, R4, RZ, PT ;  /* 0x000000ff0400720c */ /* 0x002fc60003f05270 */
[----:B------:R-:W-:-:S10]  /*0230*/  USEL UR5, UR5, 0x2, UP1 ;  /* 0x0000000205057887 */ /* 0x000fd40008800000 */
[----:B------:R-:W-:Y:S05]  /*0240*/  @P0 BRA `(.L_x_2) ;  /* 0x0000000000480947 */ /* 0x000fea0003800000 */
[----:B------:R-:W1:Y:S01]  /*0250*/  S2UR UR8, SR_CgaCtaId ;  /* 0x00000000000879c3 */ /* 0x000e620000008800 */
[----:B------:R-:W-:Y:S01]  /*0260*/  UMOV UR6, 0x400 ;  /* 0x0000040000067882 */ /* 0x000fe20000000000 */
[----:B------:R-:W-:Y:S01]  /*0270*/  UMOV UR9, 0x1 ;  /* 0x0000000100097882 */ /* 0x000fe20000000000 */
[----:B------:R-:W-:Y:S01]  /*0280*/  UMOV UR10, 0x80 ;  /* 0x00000080000a7882 */ /* 0x000fe20000000000 */
[----:B------:R-:W-:Y:S01]  /*0290*/  ELECT P0, URZ, PT ;  /* 0x00000000003f782f */ /* 0x000fe20003800000 */
[----:B------:R-:W-:-:S04]  /*02a0*/  UIADD3 UR10, -UR10, 0x100000, URZ ;  /* 0x001000000a0a7890 */ /* 0x000fc8000fffe13f */
[----:B------:R-:W-:Y:S02]  /*02b0*/  USHF.L.U32 UR11, UR10, 0xb, URZ ;  /* 0x0000000b0a0b7899 */ /* 0x000fe4000800063f */
[----:B------:R-:W-:Y:S02]  /*02c0*/  USHF.L.U32 UR10, UR10, 0x1, URZ ;  /* 0x000000010a0a7899 */ /* 0x000fe4000800063f */
[----:B-1----:R-:W-:Y:S02]  /*02d0*/  ULEA UR6, UR8, UR6, 0x18 ;  /* 0x0000000608067291 */ /* 0x002fe4000f8ec03f */
[----:B------:R-:W-:-:S04]  /*02e0*/  UIADD3 UR8, -UR9, 0x100000, URZ ;  /* 0x0010000009087890 */ /* 0x000fc8000fffe13f */
[----:B------:R-:W-:Y:S02]  /*02f0*/  USHF.L.U32 UR9, UR8, 0xb, URZ ;  /* 0x0000000b08097899 */ /* 0x000fe4000800063f */
[----:B------:R-:W-:Y:S01]  /*0300*/  USHF.L.U32 UR8, UR8, 0x1, URZ ;  /* 0x0000000108087899 */ /* 0x000fe2000800063f */
[----:B------:R-:W1:Y:S11]  /*0310*/  FENCE.VIEW.ASYNC.S ;  /* 0x00000000000073c6 */ /* 0x000e760000000000 */
[----:B-1----:R1:W2:Y:S01]  /*0320*/  SYNCS.EXCH.64 URZ, [UR6+0x58050], UR8 ;  /* 0x05805008063f75b2 */ /* 0x0022a20008000100 */
[----:B------:R1:W3:Y:S01]  /*0330*/  SYNCS.EXCH.64 URZ, [UR6+0x58060], UR10 ;  /* 0x0580600a063f75b2 */ /* 0x0002e20008000100 */
[----:B------:R1:W4:Y:S01]  /*0340*/  SYNCS.EXCH.64 URZ, [UR6+0x58058], UR8 ;  /* 0x05805808063f75b2 */ /* 0x0003220008000100 */
[----:B------:R1:W1:Y:S01]  /*0350*/  SYNCS.EXCH.64 URZ, [UR6+0x58068], UR10 ;  /* 0x0580680a063f75b2 */ /* 0x0002620008000100 */
[----:B------:R-:W-:Y:S01]  /*0360*/  NOP ;  /* 0x0000000000007918 */ /* 0x000fe20000000000 */
.L_x_2:
[----:B------:R-:W5:Y:S01]  /*0370*/  SHFL.IDX PT, R3, R2, RZ, 0x1f ;  /* 0x00001fff02037589 */ /* 0x000f6200000e0000 */
[----:B------:R-:W-:Y:S01]  /*0380*/  NOP ;  /* 0x0000000000007918 */ /* 0x000fe20000000000 */
[----:B-----5:R-:W-:-:S13]  /*0390*/  ISETP.NE.AND P0, PT, R3, RZ, PT ;  /* 0x000000ff0300720c */ /* 0x020fda0003f05270 */
[----:B------:R-:W-:Y:S05]  /*03a0*/  @P0 BRA `(.L_x_3) ;  /* 0x0000000000600947 */ /* 0x000fea0003800000 */
[----:B-1----:R-:W1:Y:S01]  /*03b0*/  S2UR UR8, SR_CgaCtaId ;  /* 0x00000000000879c3 */ /* 0x002e620000008800 */
[----:B------:R-:W-:Y:S01]  /*03c0*/  UMOV UR6, 0x400 ;  /* 0x0000040000067882 */ /* 0x000fe20000000000 */
[----:B------:R-:W-:Y:S01]  /*03d0*/  UMOV UR10, 0x1 ;  /* 0x00000001000a7882 */ /* 0x000fe20000000000 */
[----:B------:R-:W-:Y:S01]  /*03e0*/  UMOV UR9, 0x100 ;  /* 0x0000010000097882 */ /* 0x000fe20000000000 */
[----:B------:R-:W-:-:S04]  /*03f0*/  UIADD3 UR10, -UR10, 0x100000, URZ ;  /* 0x001000000a0a7890 */ /* 0x000fc8000fffe13f */
[----:B------:R-:W-:Y:S02]  /*0400*/  USHF.L.U32 UR11, UR10, 0xb, URZ ;  /* 0x0000000b0a0b7899 */ /* 0x000fe4000800063f */
[----:B------:R-:W-:Y:S01]  /*0410*/  USHF.L.U32 UR10, UR10, 0x1, URZ ;  /* 0x000000010a0a7899 */ /* 0x000fe2000800063f */
[----:B------:R-:W-:Y:S01]  /*0420*/  ELECT P0, URZ, PT ;  /* 0x00000000003f782f */ /* 0x000fe20003800000 */
[----:B-1----:R-:W-:Y:S02]  /*0430*/  ULEA UR6, UR8, UR6, 0x18 ;  /* 0x0000000608067291 */ /* 0x002fe4000f8ec03f */
[----:B------:R-:W-:-:S04]  /*0440*/  UIADD3 UR8, -UR9, 0x100000, URZ ;  /* 0x0010000009087890 */ /* 0x000fc8000fffe13f */
[----:B------:R-:W-:Y:S02]  /*0450*/  USHF.L.U32 UR9, UR8, 0xb, URZ ;  /* 0x0000000b08097899 */ /* 0x000fe4000800063f */
[----:B------:R-:W-:Y:S01]  /*0460*/  USHF.L.U32 UR8, UR8, 0x1, URZ ;  /* 0x0000000108087899 */ /* 0x000fe2000800063f */
[----:B------:R-:W1:Y:S03]  /*0470*/  FENCE.VIEW.ASYNC.S ;  /* 0x00000000000073c6 */ /* 0x000e660000000000 */
[----:B-1----:R1:W1:Y:S08]  /*0480*/  SYNCS.EXCH.64 URZ, [UR6+0x58000], UR10 ;  /* 0x0580000a063f75b2 */ /* 0x0022700008000100 */
[----:B------:R1:W1:Y:S01]  /*0490*/  SYNCS.EXCH.64 URZ, [UR6+0x58028], UR8 ;  /* 0x05802808063f75b2 */ /* 0x0002620008000100 */
        /* <DEDUP_REMOVED lines=8> */
[----:B------:R-:W-:Y:S01]  /*0520*/  NOP ;  /* 0x0000000000007918 */ /* 0x000fe20000000000 */
.L_x_3:
        /* <DEDUP_REMOVED lines=21> */
[----:B------:R-:W-:Y:S01]  /*0680*/  NOP ;  /* 0x0000000000007918 */ /* 0x000fe20000000000 */
.L_x_4:
[----:B------:R-:W5:Y:S01]  /*0690*/  SHFL.IDX PT, R3, R2, RZ, 0x1f ;  /* 0x00001fff02037589 */ /* 0x000f6200000e0000 */
[----:B------:R-:W-:Y:S01]  /*06a0*/  ELECT P0, URZ, PT ;  /* 0x00000000003f782f */ /* 0x000fe20003800000 */
[----:B------:R-:W-:Y:S01]  /*06b0*/  NOP ;  /* 0x0000000000007918 */ /* 0x000fe20000000000 */
[----:B-1----:R-:W-:Y:S02]  /*06c0*/  UMOV UR8, 0x80 ;  /* 0x0000008000087882 */ /* 0x002fe40000000000 */
[C---:B-----5:R-:W-:Y:S02]  /*06d0*/  ISETP.NE.OR P0, PT, R3.reuse, RZ, !P0 ;  /* 0x000000ff0300720c */ /* 0x060fe40004705670 */
[----:B------:R-:W-:-:S11]  /*06e0*/  ISETP.NE.AND P2, PT, R3, RZ, PT ;  /* 0x000000ff0300720c */ /* 0x000fd60003f45270 */
[----:B------:R-:W-:Y:S01]  /*06f0*/  VOTEU.ALL UP0, P0 ;  /* 0x00000000003f7886 */ /* 0x000fe20000000000 */
[----:B------:R-:W-:Y:S01]  /*0700*/  VOTEU.ALL UP2, P0 ;  /* 0x00000000003f7886 */ /* 0x000fe20000040000 */
[----:B------:R-:W-:Y:S01]  /*0710*/  VOTEU.ALL UP3, P0 ;  /* 0x00000000003f7886 */ /* 0x000fe20000060000 */
[----:B------:R-:W-:Y:S02]  /*0720*/  VOTEU.ALL UP4, P0 ;  /* 0x00000000003f7886 */ /* 0x000fe40000080000 */
[----:B------:R-:W1:Y:S01]  /*0730*/  @!UP0 S2UR UR10, SR_CgaCtaId ;  /* 0x00000000000a89c3 */ /* 0x000e620000008800 */
[----:B------:R-:W-:Y:S01]  /*0740*/  @!UP0 UMOV UR6, 0x400 ;  /* 0x0000040000068882 */ /* 0x000fe20000000000 */
[----:B------:R-:W-:-:S04]  /*0750*/  @!UP0 UIADD3 UR8, -UR8, 0x100000, URZ ;  /* 0x0010000008088890 */ /* 0x000fc8000fffe13f */
[----:B------:R-:W-:Y:S02]  /*0760*/  @!UP0 USHF.L.U32 UR9, UR8, 0xb, URZ ;  /* 0x0000000b08098899 */ /* 0x000fe4000800063f */
[----:B------:R-:W-:Y:S02]  /*0770*/  @!UP0 USHF.L.U32 UR8, UR8, 0x1, URZ ;  /* 0x0000000108088899 */ /* 0x000fe4000800063f */
[----:B-1----:R-:W-:Y:S01]  /*0780*/  @!UP0 ULEA UR6, UR10, UR6, 0x18 ;  /* 0x000000060a068291 */ /* 0x002fe2000f8ec03f */
[----:B------:R-:W-:Y:S01]  /*0790*/  VOTEU.ALL UP0, P0 ;  /* 0x00000000003f7886 */ /* 0x000fe20000000000 */
[----:B------:R-:W1:Y:S10]  /*07a0*/  FENCE.VIEW.ASYNC.S ;  /* 0x00000000000073c6 */ /* 0x000e740000000000 */
[----:B-1----:R1:W1:Y:S01]  /*07b0*/  @!UP0 SYNCS.EXCH.64 URZ, [UR6+0x58090], UR8 ;  /* 0x05809008063f85b2 */ /* 0x0022620008000100 */
[----:B------:R1:W1:Y:S01]  /*07c0*/  @!UP2 SYNCS.EXCH.64 URZ, [UR6+0x58098], UR8 ;  /* 0x05809808063fa5b2 */ /* 0x0002620008000100 */
[----:B------:R1:W1:Y:S01]  /*07d0*/  @!UP3 SYNCS.EXCH.64 URZ, [UR6+0x580a0], UR8 ;  /* 0x0580a008063fb5b2 */ /* 0x0002620008000100 */
[----:B------:R1:W1:Y:S01]  /*07e0*/  @!UP4 SYNCS.EXCH.64 URZ, [UR6+0x580a8], UR8 ;  /* 0x0580a808063fc5b2 */ /* 0x0002620008000100 */
[----:B------:R-:W-:Y:S01]  /*07f0*/  NOP ;  /* 0x0000000000007918 */ /* 0x000fe20000000000 */
[----:B------:R-:W-:Y:S05]  /*0800*/  @P2 BRA `(.L_x_5) ;  /* 0x0000000000582947 */ /* 0x000fea0003800000 */
[----:B-1----:R-:W1:Y:S01]  /*0810*/  S2UR UR8, SR_CgaCtaId ;  /* 0x00000000000879c3 */ /* 0x002e620000008800 */
        /* <DEDUP_REMOVED lines=12> */
[----:B-1----:R1:W1:Y:S01]  /*08e0*/  SYNCS.EXCH.64 URZ, [UR6+0x580c0], UR8 ;  /* 0x0580c008063f75b2 */ /* 0x0022620008000100 */
        /* <DEDUP_REMOVED lines=8> */
.L_x_5:
[----:B------:R-:W-:Y:S01]  /*0970*/  ISETP.NE.AND P0, PT, RZ, UR36, PT ;  /* 0x00000024ff007c0c */ /* 0x000fe2000bf05270 */
[----:B------:R-:W-:Y:S01]  /*0980*/  NOP ;  /* 0x0000000000007918 */ /* 0x000fe20000000000 */
[----:B------:R-:W-:Y:S01]  /*0990*/  MOV R2, UR4 ;  /* 0x0000000400027c02 */ /* 0x000fe20008000f00 */
[----:B-1234-:R-:W-:Y:S03]  /*09a0*/  BAR.SYNC.DEFER_BLOCKING 0x0 ;  /* 0x0000000000007b1d */ /* 0x01efe60000010000 */
[----:B------:R-:W-:-:S07]  /*09b0*/  ISETP.EQ.AND P2, PT, R2, 0x1, P1 ;  /* 0x000000010200780c */ /* 0x000fce0000f42270 */
[----:B------:R-:W-:Y:S06]  /*09c0*/  @!P0 BRA `(.L_x_6) ;  /* 0x0000013000888947 */ /* 0x000fec0003800000 */
[----:B------:R-:W-:-:S06]  /*09d0*/  UISETP.GT.U32.AND UP0, UPT, UR7, 0x3, UPT ;  /* 0x000000030700788c */ /* 0x000fcc000bf04070 */
[----:B------:R-:W-:-:S13]  /*09e0*/  PLOP3.LUT P0, PT, PT, PT, UP0, 0x80, 0x0 ;  /* 0x000000000000781c */ /* 0x000fda0003f0f008 */
[----:B------:R-:W-:Y:S05]  /*09f0*/  @P0 EXIT ;  /* 0x000000000000094d */ /* 0x000fea0003800000 */
.L_x_7:
[----:B------:R-:W-:-:S08]  /*0a00*/  NOP ;  /* 0x0000000000007918 */ /* 0x000fd00000000000 */
[----:B------:R-:W1:Y:S02]  /*0a10*/  USETMAXREG.TRY_ALLOC.CTAPOOL UP0, 0xf0 ;  /* 0x000000f0000079c8 */ /* 0x000e640008000600 */
[----:B-1----:R-:W-:-:S13]  /*0a20*/  PLOP3.LUT P0, PT, PT, PT, UP0, 0x80, 0x0 ;  /* 0x000000000000781c */ /* 0x002fda0003f0f008 */
[----:B------:R-:W-:Y:S05]  /*0a30*/  @!P0 BRA `(.L_x_7) ;  /* 0xfffffffc00f08947 */ /* 0x000fea000383ffff */
[----:B------:R-:W-:Y:S01]  /*0a40*/  UISETP.NE.AND UP0, UPT, UR36, 0x1, UPT ;  /* 0x000000012400788c */ /* 0x000fe2000bf05270 */
[----:B------:R-:W1:Y:S01]  /*0a50*/  S2UR UR8, SR_CTAID.X ;  /* 0x00000000000879c3 */ /* 0x000e620000002500 */
[----:B------:R-:W-:Y:S01]  /*0a60*/  UMOV UR4, URZ ;  /* 0x0000003f00047c82 */ /* 0x000fe20008000000 */
[----:B------:R-:W-:-:S03]  /*0a70*/  UMOV UR6, URZ ;  /* 0x0000003f00067c82 */ /* 0x000fc60008000000 */
[----:B------:R-:W-:-:S13]  /*0a80*/  PLOP3.LUT P0, PT, PT, PT, UP0, 0x80, 0x0 ;  /* 0x000000000000781c */ /* 0x000fda0003f0f008 */
[----:B------:R-:W-:Y:S05]  /*0a90*/  @!P0 BRA `(.L_x_8) ;  /* 0x00000000003c8947 */ /* 0x000fea0003800000 */
[----:B------:R-:W-:Y:S01]  /*0aa0*/  UISETP.NE.AND UP0, UPT, UR36, 0x2, UPT ;  /* 0x000000022400788c */ /* 0x000fe2000bf05270 */
[----:B------:R-:W-:-:S05]  /*0ab0*/  UMOV UR6, 0x1 ;  /* 0x0000000100067882 */ /* 0x000fca0000000000 */
[----:B------:R-:W-:-:S13]  /*0ac0*/  PLOP3.LUT P1, PT, PT, PT, UP0, 0x80, 0x0 ;  /* 0x000000000000781c */ /* 0x000fda0003f2f008 */
[----:B------:R-:W-:Y:S05]  /*0ad0*/  @!P1 BRA `(.L_x_8) ;  /* 0x00000000002c9947 */ /* 0x000fea0003800000 */
[----:B------:R-:W-:-:S06]  /*0ae0*/  UISETP.NE.AND UP0, UPT, UR36, 0x3, UPT ;  /* 0x000000032400788c */ /* 0x000fcc000bf05270 */
[----:B------:R-:W-:-:S13]  /*0af0*/  PLOP3.LUT P1, PT, PT, PT, UP0, 0x80, 0x0 ;  /* 0x000000000000781c */ /* 0x000fda0003f2f008 */
[----:B------:R-:W-:Y:S05]  /*0b00*/  @!P1 BRA `(.L_x_9) ;  /* 0x0000000000189947 */ /* 0x000fea0003800000 */
[----:B------:R-:W-:-:S11]  /*0b10*/  UISETP.NE.AND UP0, UPT, UR36, 0x4, UPT ;  /* 0x000000042400788c */ /* 0x000fd6000bf05270 */
[----:B------:R-:W-:Y:S01]  /*0b20*/  @!UP0 UMOV UR4, 0x1 ;  /* 0x0000000100048882 */ /* 0x000fe20000000000 */
[----:B------:R-:W-:Y:S01]  /*0b30*/  @!UP0 UMOV UR6, 0x1 ;  /* 0x0000000100068882 */ /* 0x000fe20000000000 */
[----:B------:R-:W-:Y:S01]  /*0b40*/  @UP0 UMOV UR4, URZ ;  /* 0x0000003f00040c82 */ /* 0x000fe20008000000 */
[----:B------:R-:W-:Y:S01]  /*0b50*/  @UP0 UMOV UR6, URZ ;  /* 0x0000003f00060c82 */ /* 0x000fe20008000000 */
[----:B------:R-:W-:Y:S05]  /*0b60*/  BRA `(.L_x_8) ;  /* 0x0000000000087947 */ /* 0x000fea0003800000 */
.L_x_9:
[----:B------:R-:W-:Y:S01]  /*0b70*/  UMOV UR4, 0x1 ;  /* 0x0000000100047882 */ /* 0x000fe20000000000 */
[----:B------:R-:W-:-:S05]  /*0b80*/  UMOV UR6, URZ ;  /* 0x0000003f00067c82 */ /* 0x000fca0008000000 */
.L_x_8:
[----:B------:R-:W-:Y:S05]  /*0b90*/  @!P0 BRA `(.L_x_10) ;  /* 0x0000000000408947 */ /* 0x000fea0003800000 */
[----:B------:R-:W-:-:S06]  /*0ba0*/  UISETP.NE.AND UP0, UPT, UR36, 0x2, UPT ;  /* 0x000000022400788c */ /* 0x000fcc000bf05270 */
[----:B------:R-:W-:-:S13]  /*0bb0*/  PLOP3.LUT P0, PT, PT, PT, UP0, 0x80, 0x0 ;  /* 0x000000000000781c */ /* 0x000fda0003f0f008 */
[----:B------:R-:W-:Y:S05]  /*0bc0*/  @!P0 BRA `(.L_x_11) ;  /* 0x00000000002c8947 */ /* 0x000fea0003800000 */
[----:B------:R-:W-:-:S06]  /*0bd0*/  UISETP.NE.AND UP0, UPT, UR36, 0x3, UPT ;  /* 0x000000032400788c */ /* 0x000fcc000bf05270 */
[----:B------:R-:W-:-:S13]  /*0be0*/  PLOP3.LUT P0, PT, PT, PT, UP0, 0x80, 0x0 ;  /* 0x000000000000781c */ /* 0x000fda0003f0f008 */
[----:B------:R-:W-:Y:S05]  /*0bf0*/  @!P0 BRA `(.L_x_12) ;  /* 0x0000000000188947 */ /* 0x000fea0003800000 */
[----:B------:R-:W-:Y:S01]  /*0c00*/  UISETP.NE.AND UP0, UPT, UR36, 0x4, UPT ;  /* 0x000000042400788c */ /* 0x000fe2000bf05270 */
[----:B-1----:R-:W-:-:S05]  /*0c10*/  UMOV UR37, UR8 ;  /* 0x0000000800257c82 */ /* 0x002fca0008000000 */
[----:B------:R-:W-:-:S13]  /*0c20*/  PLOP3.LUT P0, PT, PT, PT, UP0, 0x80, 0x0 ;  /* 0x000000000000781c */ /* 0x000fda0003f0f008 */
[----:B------:R-:W-:Y:S05]  /*0c30*/  @P0 BRA `(.L_x_13) ;  /* 0x00000000001c0947 */ /* 0x000fea0003800000 */
[----:B------:R-:W-:Y:S01]  /*0c40*/  ULEA UR37, UR8, 0x3, 0x1 ;  /* 0x0000000308257891 */ /* 0x000fe2000f8e083f */
[----:B------:R-:W-:Y:S11]  /*0c50*/  BRA `(.L_x_13) ;  /* 0x0000000000147947 */ /* 0x000ff60003800000 */
.L_x_12:
[----:B-1----:R-:W-:Y:S01]  /*0c60*/  ULEA UR37, UR8, 0x2, 0x1 ;  /* 0x0000000208257891 */ /* 0x002fe2000f8e083f */
[----:B------:R-:W-:Y:S11]  /*0c70*/  BRA `(.L_x_13) ;  /* 0x00000000000c7947 */ /* 0x000ff60003800000 */
.L_x_11:
[----:B-1----:R-:W-:Y:S01]  /*0c80*/  ULEA UR37, UR8, 0x1, 0x1 ;  /* 0x0000000108257891 */ /* 0x002fe2000f8e083f */
[----:B------:R-:W-:Y:S11]  /*0c90*/  BRA `(.L_x_13) ;  /* 0x0000000000047947 */ /* 0x000ff60003800000 */
.L_x_10:
[----:B-1----:R-:W-:-:S12]  /*0ca0*/  USHF.L.U32 UR37, UR8, 0x1, URZ ;  /* 0x0000000108257899 */ /* 0x002fd8000800063f */
.L_x_13:
[----:B------:R-:W1:Y:S01]  /*0cb0*/  LDC R2, c[0x0][0x28c] ;  /* 0x0000a300ff027b82 */ /* 0x000e620000000800 */
[----:B------:R-:W-:Y:S01]  /*0cc0*/  ULOP3.LUT UR9, UR5, 0x1, URZ, 0xfc, !UPT ;  /* 0x0000000105097892 */ /* 0x000fe2000f8efc3f */
[----:B------:R-:W-:Y:S01]  /*0cd0*/  SHF.R.S32.HI R3, RZ, 0x1f, R0 ;  /* 0x0000001fff037819 */ /* 0x000fe20000011400 */
[----:B------:R-:W-:Y:S02]  /*0ce0*/  ULEA UR8, UR8, 0x17f, 0x7 ;  /* 0x0000017f08087891 */ /* 0x000fe4000f8e383f */
[----:B------:R-:W-:Y:S01]  /*0cf0*/  UISETP.NE.AND UP0, UPT, UR9, 0x3, UPT ;  /* 0x000000030900788c */ /* 0x000fe2000bf05270 */
[----:B------:R-:W-:Y:S01]  /*0d00*/  LEA.HI R3, R3, R0, RZ, 0x7 ;  /* 0x0000000003037211 */ /* 0x000fe200078f38ff */
[----:B------:R-:W-:-:S03]  /*0d10*/  USHF.R.U32.HI UR8, URZ, 0x8, UR8 ;  /* 0x000000083f087899 */ /* 0x000fc60008011608 */
[----:B------:R-:W-:Y:S02]  /*0d20*/  LOP3.LUT R3, R3, 0xffffff80, RZ, 0xc0, !PT ;  /* 0xffffff8003037812 */ /* 0x000fe400078ec0ff */
[----:B------:R-:W-:Y:S02]  /*0d30*/  PLOP3.LUT P0, PT, PT, PT, UP0, 0x80, 0x0 ;  /* 0x000000000000781c */ /* 0x000fe40003f0f008 */
[----:B------:R-:W-:Y:S02]  /*0d40*/  IADD3 R3, -R3, R0, RZ ;  /* 0x0000000003037210 */ /* 0x000fe40007ffe1ff */
[----:B-1----:R-:W-:-:S04]  /*0d50*/  IADD3 R2, R2, 0xff, RZ ;  /* 0x000000ff02027810 */ /* 0x002fc80007ffe0ff */
[----:B------:R-:W-:-:S04]  /*0d60*/  SHF.R.S32.HI R5, RZ, 0x1f, R2 ;  /* 0x0000001fff057819 */ /* 0x000fc80000011402 */
[----:B------:R-:W-:-:S04]  /*0d70*/  LEA.HI R5, R5, R2, RZ, 0x8 ;  /* 0x0000000205057211 */ /* 0x000fc800078f40ff */
[----:B------:R-:W-:-:S04]  /*0d80*/  SHF.R.S32.HI R5, RZ, 0x8, R5 ;  /* 0x00000008ff057819 */ /* 0x000fc80000011405 */
[----:B------:R-:W-:Y:S01]  /*0d90*/  VIMNMX R8, R5, UR8, PT ;  /* 0x0000000805087c48 */ /* 0x000fe2000bfe0100 */
[----:B------:R-:W-:Y:S06]  /*0da0*/  @!P0 BRA `(.L_x_14) ;  /* 0x0000000000048947 */ /* 0x000fec0003800000 */
[----:B------:R-:W-:Y:S01]  /*0db0*/  BPT.TRAP 0x1 ;  /* 0x000000040000795c */ /* 0x000fe20000300000 */
.L_x_14:
[----:B------:R-:W1:Y:S01]  /*0dc0*/  S2UR UR8, SR_CgaCtaId ;  /* 0x00000000000879c3 */ /* 0x000e620000008800 */
[----:B------:R-:W-:Y:S01]  /*0dd0*/  UMOV UR38, 0x400 ;  /* 0x0000040000267882 */ /* 0x000fe20000000000 */
[----:B------:R-:W-:Y:S02]  /*0de0*/  MOV R6, UR4 ;  /* 0x0000000400067c02 */ /* 0x000fe40008000f00 */
[----:B------:R-:W-:Y:S02]  /*0df0*/  SHF.R.S32.HI R0, RZ, 0x1f, R3 ;  /* 0x0000001fff007819 */ /* 0x000fe40000011403 */
[----:B------:R-:W-:Y:S02]  /*0e00*/  SHF.L.U32 R6, R6, 0x1f, RZ ;  /* 0x0000001f06067819 */ /* 0x000fe400000006ff */
[CC--:B------:R-:W-:Y:S02]  /*0e10*/  LEA.HI R2, R0.reuse, R3.reuse, RZ, 0x2 ;  /* 0x0000000300027211 */ /* 0x0c0fe400078f10ff */
[----:B------:R-:W-:-:S02]  /*0e20*/  LEA.HI R0, R0, R3, RZ, 0x5 ;  /* 0x0000000300007211 */ /* 0x000fc400078f28ff */
[--C-:B------:R-:W-:Y:S02]  /*0e30*/  SHF.R.S32.HI R4, RZ, 0x2, R2.reuse ;  /* 0x00000002ff047819 */ /* 0x100fe40000011402 */
[----:B------:R-:W-:Y:S02]  /*0e40*/  SHF.R.S32.HI R5, RZ, 0x1f, R2 ;  /* 0x0000001fff057819 */ /* 0x000fe40000011402 */
[----:B------:R-:W-:Y:S02]  /*0e50*/  LOP3.LUT R2, R2, 0x7ffffffc, RZ, 0xc0, !PT ;  /* 0x7ffffffc02027812 */ /* 0x000fe400078ec0ff */
[----:B------:R-:W-:Y:S02]  /*0e60*/  LEA.HI R5, R5, R4, RZ, 0x3 ;  /* 0x0000000405057211 */ /* 0x000fe400078f18ff */
[----:B------:R-:W-:Y:S01]  /*0e70*/  SHF.R.S32.HI R0, RZ, 0x5, R0 ;  /* 0x00000005ff007819 */ /* 0x000fe20000011400 */
[----:B------:R-:W-:Y:S01]  /*0e80*/  IMAD.IADD R3, R3, 0x1, -R2 ;  /* 0x0000000103037824 */ /* 0x000fe200078e0a02 */
[----:B------:R-:W-:Y:S01]  /*0e90*/  LOP3.LUT R5, R5, 0xfffffff8, RZ, 0xc0, !PT ;  /* 0xfffffff805057812 */ /* 0x000fe200078ec0ff */
[----:B-1----:R-:W-:Y:S01]  /*0ea0*/  ULEA UR38, UR8, UR38, 0x18 ;  /* 0x0000002608267291 */ /* 0x002fe2000f8ec03f */
[----:B------:R-:W-:-:S02]  /*0eb0*/  MOV R7, UR37 ;  /* 0x0000002500077c02 */ /* 0x000fc40008000f00 */
[----:B------:R-:W-:Y:S01]  /*0ec0*/  IADD3 R5, R4, -R5, RZ ;  /* 0x8000000504057210 */ /* 0x000fe20007ffe0ff */
[----:B------:R-:W-:-:S03]  /*0ed0*/  ULEA UR8, UR6, UR38, 0x3 ;  /* 0x0000002606087291 */ /* 0x000fc6000f8e183f */
[----:B------:R-:W-:-:S06]  /*0ee0*/  LEA R0, R0, R5, 0x4 ;  /* 0x0000000500007211 */ /* 0x000fcc00078e20ff */
[----:B------:R-:W1:Y:S02]  /*0ef0*/  SYNCS.PHASECHK.TRANS64.TRYWAIT P1, [UR8+0x58050], R6 ;  /* 0x05805006ff0075a7 */ /* 0x000e640008020148 */
[----:B-1----:R-:W-:Y:S05]  /*0f00*/  @!P1 BRA `(.L_x_15) ;  /* 0x0000013c00f89947 */ /* 0x002fea0003800000 */
.L_x_105:
[----:B------:R-:W-:Y:S02]  /*0f10*/  SHF.L.U32 R3, R3, 0x1, RZ ;  /* 0x0000000103037819 */ /* 0x000fe400000006ff */
[----:B------:R-:W-:Y:S01]  /*0f20*/  LEA R0, R7, R0, 0x6 ;  /* 0x0000000007007211 */ /* 0x000fe200078e30ff */
[----:B------:R-:W-:Y:S06]  /*0f30*/  @!P0 BRA `(.L_x_16) ;  /* 0x0000000000048947 */ /* 0x000fec0003800000 */
[----:B------:R-:W-:Y:S01]  /*0f40*/  BPT.TRAP 0x1 ;  /* 0x000000040000795c */ /* 0x000fe20000300000 */
.L_x_16:
[----:B------:R-:W-:Y:S01]  /*0f50*/  SHF.L.U32 R4, RZ, 0x1f, RZ ;  /* 0x0000001fff047819 */ /* 0x000fe200000006ff */
[----:B------:R-:W-:Y:S01]  /*0f60*/  UIADD3 UR4, UR38, 0x58090, URZ ;  /* 0x0005809026047890 */ /* 0x000fe2000fffe03f */
[----:B------:R-:W-:Y:S02]  /*0f70*/  ISETP.NE.AND P2, PT, RZ, UR7, PT ;  /* 0x00000007ff007c0c */ /* 0x000fe4000bf45270 */
[----:B------:R-:W2:Y:S02]  /*0f80*/  SYNCS.PHASECHK.TRANS64.TRYWAIT P1, [UR38+0x58000], R4 ;  /* 0x05800004ff0075a7 */ /* 0x000ea40008020166 */
[----:B--2---:R-:W-:Y:S09]  /*0f90*/  @!P1 BRA `(.L_x_17) ;  /* 0x0000013c00ec9947 */ /* 0x004ff20003800000 */
.L_x_106:
[----:B------:R-:W-:Y:S01]  /*0fa0*/  ULEA UR8, UR36, UR4, 0x3 ;  /* 0x0000000424087291 */ /* 0x000fe2000f8e183f */
[----:B------:R-:W-:-:S04]  /*0fb0*/  SEL R2, RZ, 0x1, P2 ;  /* 0x00000001ff027807 */ /* 0x000fc80001000000 */
[----:B------:R-:W-:-:S04]  /*0fc0*/  SHF.L.U32 R2, R2, 0x1f, RZ ;  /* 0x0000001f02027819 */ /* 0x000fc800000006ff */
[----:B------:R-:W2:Y:S02]  /*0fd0*/  SYNCS.PHASECHK.TRANS64.TRYWAIT P1, [UR8+-0x8], R2 ;  /* 0xfffff802ff0075a7 */ /* 0x000ea40008020148 */
[----:B--2---:R-:W-:Y:S05]  /*0fe0*/  @!P1 BRA `(.L_x_18) ;  /* 0x0000013c00f09947 */ /* 0x004fea0003800000 */
.L_x_107:
[----:B------:R-:W-:Y:S01]  /*0ff0*/  USHF.R.U32.HI UR8, URZ, 0x4, UR38 ;  /* 0x000000043f087899 */ /* 0x000fe20008011626 */
[----:B------:R-:W-:Y:S01]  /*1000*/  WARPGROUP.ARRIVE ;  /* 0x00000000000079c5 */ /* 0x000fe20000000000 */
[----:B------:R-:W-:Y:S01]  /*1010*/  UIADD3 UR9, UR38, 0x8000, URZ ;  /* 0x0000800026097890 */ /* 0x000fe2000fffe03f */
[C---:B------:R-:W-:Y:S01]  /*1020*/  VIADD R7, R3.reuse, 0x9 ;  /* 0x0000000903077836 */ /* 0x040fe20000000000 */
[----:B------:R-:W-:Y:S01]  /*1030*/  ULOP3.LUT UR8, UR8, 0x3fff, URZ, 0xc0, !UPT ;  /* 0x00003fff08087892 */ /* 0x000fe2000f8ec03f */
[C---:B------:R-:W-:Y:S01]  /*1040*/  ISETP.GT.AND P1, PT, R0.reuse, R3, PT ;  /* 0x000000030000720c */ /* 0x040fe20003f24270 */
[----:B------:R-:W-:Y:S01]  /*1050*/  USHF.R.U32.HI UR9, URZ, 0x4, UR9 ;  /* 0x000000043f097899 */ /* 0x000fe20008011609 */
[C---:B-1----:R-:W-:Y:S01]  /*1060*/  IADD3 R5, R3.reuse, 0x8, RZ ;  /* 0x0000000803057810 */ /* 0x042fe20007ffe0ff */
[----:B------:R-:W-:Y:S01]  /*1070*/  ULOP3.LUT UR8, UR8, 0x10000, URZ, 0xfc, !UPT ;  /* 0x0001000008087892 */ /* 0x000fe2000f8efc3f */
[C---:B------:R-:W-:Y:S01]  /*1080*/  ISETP.GE.AND P6, PT, R0.reuse, R7, PT ;  /* 0x000000070000720c */ /* 0x040fe20003fc6270 */
[----:B------:R-:W-:Y:S01]  /*1090*/  ULOP3.LUT UR39, UR9, 0x3fff, URZ, 0xc0, !UPT ;  /* 0x00003fff09277892 */ /* 0x000fe2000f8ec03f */
[C---:B------:R-:W-:Y:S01]  /*10a0*/  IADD3 R7, R3.reuse, 0x19, RZ ;  /* 0x0000001903077810 */ /* 0x040fe20007ffe0ff */
[----:B------:R-:W-:Y:S01]  /*10b0*/  ULEA UR28, UR6, UR8, 0xa ;  /* 0x00000008061c7291 */ /* 0x000fe2000f8e503f */
[C---:B------:R-:W-:Y:S01]  /*10c0*/  IADD3 R11, R3.reuse, 0x11, RZ ;  /* 0x00000011030b7810 */ /* 0x040fe20007ffe0ff */
[----:B------:R-:W-:Y:S01]  /*10d0*/  ULOP3.LUT UR44, UR39, 0x10000, URZ, 0xfc, !UPT ;  /* 0x00010000272c7892 */ /* 0x000fe2000f8efc3f */
[C---:B------:R-:W-:Y:S01]  /*10e0*/  ISETP.GE.AND P4, PT, R0.reuse, R5, PT ;  /* 0x000000050000720c */ /* 0x040fe20003f86270 */
[----:B------:R-:W-:Y:S01]  /*10f0*/  UMOV UR29, 0x40000040 ;  /* 0x40000040001d7882 */ /* 0x000fe20000000000 */
[----:B------:R-:W-:Y:S01]  /*1100*/  UMOV UR11, 0x40000040 ;  /* 0x40000040000b7882 */ /* 0x000fe20000000000 */
[----:B------:R-:W-:Y:S01]  /*1110*/  UMOV UR9, UR29 ;  /* 0x0000001d00097c82 */ /* 0x000fe20008000000 */
[----:B------:R-:W-:Y:S01]  /*1120*/  UMOV UR8, UR28 ;  /* 0x0000001c00087c82 */ /* 0x000fe20008000000 */
[----:B------:R-:W-:Y:S01]  /*1130*/  UIADD3 UR32, UR28, 0x2, URZ ;  /* 0x000000021c207890 */ /* 0x000fe2000fffe03f */
[C---:B------:R-:W-:Y:S01]  /*1140*/  ISETP.GE.AND P2, PT, R0.reuse, R3, PT ;  /* 0x000000030000720c */ /* 0x040fe20003f46270 */
[----:B------:R-:W-:Y:S01]  /*1150*/  UMOV UR10, UR44 ;  /* 0x0000002c000a7c82 */ /* 0x000fe20008000000 */
[----:B------:R-:W-:Y:S01]  /*1160*/  UIADD3 UR34, UR44, 0x2, URZ ;  /* 0x000000022c227890 */ /* 0x000fe2000fffe03f */
[----:B------:R-:W-:Y:S01]  /*1170*/  HGMMA.64x256x16.F32 R24, gdesc[UR8], RZ, !UPT, gsb0 ;  /* 0x03e00000081879f0 */ /* 0x000fe2000c0008ff */
[----:B------:R-:W-:Y:S01]  /*1180*/  UMOV UR33, 0x40000040 ;  /* 0x4000004000217882 */ /* 0x000fe20000000000 */
[----:B------:R-:W-:Y:S01]  /*1190*/  UMOV UR35, 0x40000040 ;  /* 0x4000004000237882 */ /* 0x000fe20000000000 */
[----:B------:R-:W-:Y:S01]  /*11a0*/  UIADD3 UR40, UR28, 0x4, URZ ;  /* 0x000000041c287890 */ /* 0x000fe2000fffe03f */
[C---:B------:R-:W-:Y:S01]  /*11b0*/  IADD3 R5, R3.reuse, 0x18, RZ ;  /* 0x0000001803057810 */ /* 0x040fe20007ffe0ff */
[----:B------:R-:W-:Y:S01]  /*11c0*/  UIADD3 UR42, UR44, 0x4, URZ ;  /* 0x000000042c2a7890 */ /* 0x000fe2000fffe03f */
[C---:B------:R-:W-:Y:S01]  /*11d0*/  ISETP.GE.AND P3, PT, R0.reuse, R11, PT ;  /* 0x0000000b0000720c */ /* 0x040fe20003f66270 */
[----:B------:R-:W-:Y:S01]  /*11e0*/  UMOV UR41, 0x40000040 ;  /* 0x4000004000297882 */ /* 0x000fe20000000000 */
[----:B------:R-:W-:Y:S01]  /*11f0*/  UMOV UR43, 0x40000040 ;  /* 0x40000040002b7882 */ /* 0x000fe20000000000 */
[----:B------:R-:W-:Y:S01]  /*1200*/  UIADD3 UR8, UR28, 0x6, URZ ;  /* 0x000000061c087890 */ /* 0x000fe2000fffe03f */
[----:B------:R-:W-:Y:S01]  /*1210*/  IADD3 R9, R3, 0x10, RZ ;  /* 0x0000001003097810 */ /* 0x000fe20007ffe0ff */
[----:B------:R-:W-:Y:S01]  /*1220*/  UIADD3 UR10, UR44, 0x6, URZ ;  /* 0x000000062c0a7890 */ /* 0x000fe2000fffe03f */
[C---:B------:R-:W-:Y:S01]  /*1230*/  IADD3 R2, R0.reuse, 0x8, RZ ;  /* 0x0000000800027810 */ /* 0x040fe20007ffe0ff */
[----:B------:R-:W-:Y:S01]  /*1240*/  UMOV UR9, 0x40000040 ;  /* 0x4000004000097882 */ /* 0x000fe20000000000 */
[----:B------:R-:W-:Y:S01]  /*1250*/  UMOV UR11, 0x40000040 ;  /* 0x40000040000b7882 */ /* 0x000fe20000000000 */
[----:B------:R-:W-:Y:S01]  /*1260*/  UIADD3 UR12, UR28, 0x200, URZ ;  /* 0x000002001c0c7890 */ /* 0x000fe2000fffe03f */
[----:B------:R-:W-:Y:S01]  /*1270*/  ISETP.GE.AND P5, PT, R0, R9, PT ;  /* 0x000000090000720c */ /* 0x000fe20003fa6270 */
[----:B------:R-:W-:Y:S01]  /*1280*/  UIADD3 UR14, UR44, 0x800, URZ ;  /* 0x000008002c0e7890 */ /* 0x000fe2000fffe03f */
[----:B------:R-:W-:Y:S01]  /*1290*/  UMOV UR13, 0x40000040 ;  /* 0x40000040000d7882 */ /* 0x000fe20000000000 */
[----:B------:R-:W-:Y:S01]  /*12a0*/  UMOV UR15, 0x40000040 ;  /* 0x40000040000f7882 */ /* 0x000fe20000000000 */
[----:B------:R-:W-:-:S02]  /*12b0*/  UIADD3 UR16, UR28, 0x202, URZ ;  /* 0x000002021c107890 */ /* 0x000fc4000fffe03f */
[----:B------:R-:W-:Y:S01]  /*12c0*/  UIADD3 UR18, UR44, 0x802, URZ ;  /* 0x000008022c127890 */ /* 0x000fe2000fffe03f */
[----:B------:R-:W-:Y:S01]  /*12d0*/  UMOV UR17, 0x40000040 ;  /* 0x4000004000117882 */ /* 0x000fe20000000000 */
[----:B------:R-:W-:Y:S01]  /*12e0*/  UMOV UR19, 0x40000040 ;  /* 0x4000004000137882 */ /* 0x000fe20000000000 */
[----:B------:R-:W-:Y:S02]  /*12f0*/  UIADD3 UR20, UR28, 0x204, URZ ;  /* 0x000002041c147890 */ /* 0x000fe4000fffe03f */
[----:B------:R-:W-:Y:S01]  /*1300*/  UIADD3 UR22, UR44, 0x804, URZ ;  /* 0x000008042c167890 */ /* 0x000fe2000fffe03f */
[----:B------:R-:W-:Y:S01]  /*1310*/  UMOV UR21, 0x40000040 ;  /* 0x4000004000157882 */ /* 0x000fe20000000000 */
[----:B------:R-:W-:Y:S01]  /*1320*/  UMOV UR23, 0x40000040 ;  /* 0x4000004000177882 */ /* 0x000fe20000000000 */
[----:B------:R-:W-:Y:S02]  /*1330*/  UIADD3 UR24, UR28, 0x206, URZ ;  /* 0x000002061c187890 */ /* 0x000fe4000fffe03f */
[----:B------:R-:W-:Y:S01]  /*1340*/  UIADD3 UR26, UR44, 0x806, URZ ;  /* 0x000008062c1a7890 */ /* 0x000fe2000fffe03f */
[----:B------:R-:W-:Y:S01]  /*1350*/  UMOV UR25, 0x40000040 ;  /* 0x4000004000197882 */ /* 0x000fe20000000000 */
[----:B------:R-:W-:Y:S01]  /*1360*/  UMOV UR27, 0x40000040 ;  /* 0x40000040001b7882 */ /* 0x000fe20000000000 */
[----:B------:R-:W-:Y:S01]  /*1370*/  ULDC UR6, c[0x0][0x604] ;  /* 0x0001810000067ab9 */ /* 0x000fe20000000800 */
[----:B------:R-:W-:-:S04]  /*1380*/  USHF.L.U32 UR7, UR7, 0x3, URZ ;  /* 0x0000000307077899 */ /* 0x000fc8000800063f */
[----:B------:R-:W-:Y:S01]  /*1390*/  ULOP3.LUT UR7, UR7, 0x8, URZ, 0xc, !UPT ;  /* 0x0000000807077892 */ /* 0x000fe2000f8e0c3f */
[----:B------:R-:W-:Y:S02]  /*13a0*/  WARPGROUP.DEPBAR.LE gsb0, 0x0 ;  /* 0x00008000000079c5 */ /* 0x000fe40000010000 */
[----:B------:R-:W-:-:S06]  /*13b0*/  WARPGROUP.ARRIVE ;  /* 0x00000000000079c5 */ /* 0x000fcc0000000000 */
[----:B------:R-:W-:Y:S03]  /*13c0*/  HGMMA.64x256x16.F32 R24, gdesc[UR32], R24, gsb0 ;  /* 0x03e00000201879f0 */ /* 0x000fe60008000818 */
[----:B------:R-:W-:Y:S02]  /*13d0*/  WARPGROUP.DEPBAR.LE gsb0, 0x0 ;  /* 0x00008000000079c5 */ /* 0x000fe40000010000 */
[----:B------:R-:W-:-:S15]  /*13e0*/  WARPGROUP.ARRIVE ;  /* 0x00000000000079c5 */ /* 0x000fde0000000000 */
[----:B------:R-:W-:-:S08]  /*13f0*/  NOP ;  /* 0x0000000000007918 */ /* 0x000fd00000000000 */
[----:B------:R-:W-:Y:S03]  /*1400*/  HGMMA.64x256x16.F32 R24, gdesc[UR40], R24, gsb0 ;  /* 0x03e00000281879f0 */ /* 0x000fe60008000818 */
[----:B------:R-:W-:Y:S02]  /*1410*/  WARPGROUP.DEPBAR.LE gsb0, 0x0 ;  /* 0x00008000000079c5 */ /* 0x000fe40000010000 */
[----:B------:R-:W-:-:S15]  /*1420*/  WARPGROUP.ARRIVE ;  /* 0x00000000000079c5 */ /* 0x000fde0000000000 */
[----:B------:R-:W-:-:S08]  /*1430*/  NOP ;  /* 0x0000000000007918 */ /* 0x000fd00000000000 */
[----:B------:R-:W-:Y:S01]  /*1440*/  HGMMA.64x256x16.F32 R24, gdesc[UR8], R24, gsb0 ;  /* 0x03e00000081879f0 */ /* 0x000fe20008000818 */
[----:B------:R-:W-:Y:S01]  /*1450*/  ULDC UR10, c[0x0][0x604] ;  /* 0x00018100000a7ab9 */ /* 0x000fe20000000800 */
[----:B------:R-:W-:Y:S01]  /*1460*/  ULDC UR11, c[0x0][0x604] ;  /* 0x00018100000b7ab9 */ /* 0x000fe20000000800 */
        /* <DEDUP_REMOVED lines=21> */
[----:B------:R-:W-:Y:S03]  /*15c0*/  HGMMA.64x256x16.F32 R24, gdesc[UR24], R24, gsb0 ;  /* 0x03e00000181879f0 */ /* 0x000fe60008000818 */
[----:B------:R-:W-:Y:S02]  /*15d0*/  WARPGROUP.DEPBAR.LE gsb0, 0x0 ;  /* 0x00008000000079c5 */ /* 0x000fe40000010000 */
[----:B------:R-:W-:Y:S02]  /*15e0*/  FSEL R25, R25, -INF , P1 ;  /* 0xff80000019197808 */ /* 0x000fe40000800000 */
[----:B------:R-:W-:Y:S02]  /*15f0*/  FSEL R31, R31, -INF , P1 ;  /* 0xff8000001f1f7808 */ /* 0x000fe40000800000 */
[----:B------:R-:W-:Y:S01]  /*1600*/  ISETP.GE.AND P1, PT, R0, R7, PT ;  /* 0x000000070000720c */ /* 0x000fe20003f26270 */
[----:B------:R-:W-:Y:S01]  /*1610*/  VIADD R7, R3, 0x21 ;  /* 0x0000002103077836 */ /* 0x000fe20000000000 */
[----:B------:R-:W-:-:S02]  /*1620*/  FSEL R29, R29, -INF , P6 ;  /* 0xff8000001d1d7808 */ /* 0x000fc40003000000 */
[----:B------:R-:W-:Y:S02]  /*1630*/  FSEL R35, R35, -INF , P6 ;  /* 0xff80000023237808 */ /* 0x000fe40003000000 */
[----:B------:R-:W-:Y:S02]  /*1640*/  FSEL R24, R24, -INF , P2 ;  /* 0xff80000018187808 */ /* 0x000fe40001000000 */
[----:B------:R-:W-:Y:S02]  /*1650*/  FSEL R30, R30, -INF , P2 ;  /* 0xff8000001e1e7808 */ /* 0x000fe40001000000 */
[C---:B------:R-:W-:Y:S02]  /*1660*/  ISETP.GE.AND P6, PT, R0.reuse, R7, PT ;  /* 0x000000070000720c */ /* 0x040fe40003fc6270 */
[----:B------:R-:W-:Y:S02]  /*1670*/  ISETP.GE.AND P2, PT, R0, R5, PT ;  /* 0x000000050000720c */ /* 0x000fe40003f46270 */
[----:B------:R-:W-:-:S02]  /*1680*/  IADD3 R7, R3, 0x29, RZ ;  /* 0x0000002903077810 */ /* 0x000fc40007ffe0ff */
[----:B------:R-:W-:Y:S02]  /*1690*/  IADD3 R5, R3, 0x20, RZ ;  /* 0x0000002003057810 */ /* 0x000fe40007ffe0ff */
[----:B------:R-:W-:Y:S02]  /*16a0*/  FSEL R33, R33, -INF , P3 ;  /* 0xff80000021217808 */ /* 0x000fe40001800000 */
[----:B------:R-:W-:Y:S02]  /*16b0*/  FSEL R39, R39, -INF , P3 ;  /* 0xff80000027277808 */ /* 0x000fe40001800000 */
[----:B------:R-:W-:Y:S02]  /*16c0*/  FSEL R28, R28, -INF , P4 ;  /* 0xff8000001c1c7808 */ /* 0x000fe40002000000 */
[----:B------:R-:W-:Y:S02]  /*16d0*/  FSEL R34, R34, -INF , P4 ;  /* 0xff80000022227808 */ /* 0x000fe40002000000 */
[----:B------:R-:W-:-:S02]  /*16e0*/  ISETP.GE.AND P3, PT, R0, R7, PT ;  /* 0x000000070000720c */ /* 0x000fc40003f66270 */
[----:B------:R-:W-:Y:S02]  /*16f0*/  ISETP.GE.AND P4, PT, R0, R5, PT ;  /* 0x000000050000720c */ /* 0x000fe40003f86270 */
[C---:B------:R-:W-:Y:S02]  /*1700*/  IADD3 R7, R3.reuse, 0x31, RZ ;  /* 0x0000003103077810 */ /* 0x040fe40007ffe0ff */
[----:B------:R-:W-:Y:S02]  /*1710*/  IADD3 R5, R3, 0x28, RZ ;  /* 0x0000002803057810 */ /* 0x000fe40007ffe0ff */
[----:B------:R-:W-:Y:S02]  /*1720*/  FSEL R37, R37, -INF , P1 ;  /* 0xff80000025257808 */ /* 0x000fe40000800000 */
[----:B------:R-:W-:Y:S02]  /*1730*/  FSEL R43, R43, -INF , P1 ;  /* 0xff8000002b2b7808 */ /* 0x000fe40000800000 */
[----:B------:R-:W-:-:S02]  /*1740*/  FSEL R32, R32, -INF , P5 ;  /* 0xff80000020207808 */ /* 0x000fc40002800000 */
[----:B------:R-:W-:Y:S02]  /*1750*/  FSEL R38, R38, -INF , P5 ;  /* 0xff80000026267808 */ /* 0x000fe40002800000 */
[C---:B------:R-:W-:Y:S01]  /*1760*/  ISETP.GE.AND P1, PT, R0.reuse, R7, PT ;  /* 0x000000070000720c */ /* 0x040fe20003f26270 */
[C---:B------:R-:W-:Y:S01]  /*1770*/  VIADD R7, R3.reuse, 0x39 ;  /* 0x0000003903077836 */ /* 0x040fe20000000000 */
[----:B------:R-:W-:Y:S02]  /*1780*/  ISETP.GE.AND P5, PT, R0, R5, PT ;  /* 0x000000050000720c */ /* 0x000fe40003fa6270 */
[----:B------:R-:W-:Y:S02]  /*1790*/  IADD3 R5, R3, 0x30, RZ ;  /* 0x0000003003057810 */ /* 0x000fe40007ffe0ff */
[----:B------:R-:W-:Y:S02]  /*17a0*/  FSEL R36, R36, -INF , P2 ;  /* 0xff80000024247808 */ /* 0x000fe40001000000 */
[----:B------:R-:W-:-:S02]  /*17b0*/  FSEL R42, R42, -INF , P2 ;  /* 0xff8000002a2a7808 */ /* 0x000fc40001000000 */
[----:B------:R-:W-:Y:S02]  /*17c0*/  FSEL R41, R41, -INF , P6 ;  /* 0xff80000029297808 */ /* 0x000fe40003000000 */
[----:B------:R-:W-:Y:S02]  /*17d0*/  FSEL R47, R47, -INF , P6 ;  /* 0xff8000002f2f7808 */ /* 0x000fe40003000000 */
[C---:B------:R-:W-:Y:S02]  /*17e0*/  ISETP.GE.AND P2, PT, R0.reuse, R5, PT ;  /* 0x000000050000720c */ /* 0x040fe40003f46270 */
[----:B------:R-:W-:Y:S02]  /*17f0*/  ISETP.GE.AND P6, PT, R0, R7, PT ;  /* 0x000000070000720c */ /* 0x000fe40003fc6270 */
[C---:B------:R-:W-:Y:S02]  /*1800*/  IADD3 R5, R3.reuse, 0x38, RZ ;  /* 0x0000003803057810 */ /* 0x040fe40007ffe0ff */
[----:B------:R-:W-:-:S02]  /*1810*/  IADD3 R7, R3, 0x41, RZ ;  /* 0x0000004103077810 */ /* 0x000fc40007ffe0ff */
[----:B------:R-:W-:Y:S02]  /*1820*/  FSEL R40, R40, -INF , P4 ;  /* 0xff80000028287808 */ /* 0x000fe40002000000 */
[----:B------:R-:W-:Y:S02]  /*1830*/  FSEL R46, R46, -INF , P4 ;  /* 0xff8000002e2e7808 */ /* 0x000fe40002000000 */
[----:B------:R-:W-:Y:S02]  /*1840*/  FSEL R45, R45, -INF , P3 ;  /* 0xff8000002d2d7808 */ /* 0x000fe40001800000 */
[----:B------:R-:W-:Y:S02]  /*1850*/  FSEL R51, R51, -INF , P3 ;  /* 0xff80000033337808 */ /* 0x000fe40001800000 */
[C---:B------:R-:W-:Y:S02]  /*1860*/  ISETP.GE.AND P4, PT, R0.reuse, R5, PT ;  /* 0x000000050000720c */ /* 0x040fe40003f86270 */
[----:B------:R-:W-:-:S02]  /*1870*/  ISETP.GE.AND P3, PT, R0, R7, PT ;  /* 0x000000070000720c */ /* 0x000fc40003f66270 */
[C---:B------:R-:W-:Y:S02]  /*1880*/  IADD3 R5, R3.reuse, 0x40, RZ ;  /* 0x0000004003057810 */ /* 0x040fe40007ffe0ff */
[----:B------:R-:W-:Y:S02]  /*1890*/  IADD3 R7, R3, 0x49, RZ ;  /* 0x0000004903077810 */ /* 0x000fe40007ffe0ff */
[----:B------:R-:W-:Y:S02]  /*18a0*/  FSEL R44, R44, -INF , P5 ;  /* 0xff8000002c2c7808 */ /* 0x000fe40002800000 */
[----:B------:R-:W-:Y:S02]  /*18b0*/  FSEL R50, R50, -INF , P5 ;  /* 0xff80000032327808 */ /* 0x000fe40002800000 */
[----:B------:R-:W-:Y:S02]  /*18c0*/  FSEL R49, R49, -INF , P1 ;  /* 0xff80000031317808 */ /* 0x000fe40000800000 */
[----:B------:R-:W-:-:S02]  /*18d0*/  FSEL R55, R55, -INF , P1 ;  /* 0xff80000037377808 */ /* 0x000fc40000800000 */
[C---:B------:R-:W-:Y:S02]  /*18e0*/  ISETP.GE.AND P5, PT, R0.reuse, R5, PT ;  /* 0x000000050000720c */ /* 0x040fe40003fa6270 */
[----:B------:R-:W-:Y:S01]  /*18f0*/  ISETP.GE.AND P1, PT, R0, R7, PT ;  /* 0x000000070000720c */ /* 0x000fe20003f26270 */
[C---:B------:R-:W-:Y:S01]  /*1900*/  VIADD R7, R3.reuse, 0x51 ;  /* 0x0000005103077836 */ /* 0x040fe20000000000 */
[----:B------:R-:W-:Y:S02]  /*1910*/  IADD3 R5, R3, 0x48, RZ ;  /* 0x0000004803057810 */ /* 0x000fe40007ffe0ff */
[----:B------:R-:W-:Y:S02]  /*1920*/  FSEL R48, R48, -INF , P2 ;  /* 0xff80000030307808 */ /* 0x000fe40001000000 */
[----:B------:R-:W-:Y:S02]  /*1930*/  FSEL R54, R54, -INF , P2 ;  /* 0xff80000036367808 */ /* 0x000fe40001000000 */
[----:B------:R-:W-:-:S02]  /*1940*/  ISETP.GE.AND P2, PT, R0, R5, PT ;  /* 0x000000050000720c */ /* 0x000fc40003f46270 */
[----:B------:R-:W-:Y:S02]  /*1950*/  FSEL R53, R53, -INF , P6 ;  /* 0xff80000035357808 */ /* 0x000fe40003000000 */
[----:B------:R-:W-:Y:S02]  /*1960*/  FSEL R59, R59, -INF , P6 ;  /* 0xff8000003b3b7808 */ /* 0x000fe40003000000 */
[C---:B------:R-:W-:Y:S02]  /*1970*/  IADD3 R5, R3.reuse, 0x50, RZ ;  /* 0x0000005003057810 */ /* 0x040fe40007ffe0ff */
[----:B------:R-:W-:Y:S02]  /*1980*/  ISETP.GE.AND P6, PT, R0, R7, PT ;  /* 0x000000070000720c */ /* 0x000fe40003fc6270 */
[----:B------:R-:W-:Y:S02]  /*1990*/  IADD3 R7, R3, 0x59, RZ ;  /* 0x0000005903077810 */ /* 0x000fe40007ffe0ff */
[----:B------:R-:W-:-:S02]  /*19a0*/  FSEL R52, R52, -INF , P4 ;  /* 0xff80000034347808 */ /* 0x000fc40002000000 */
[----:B------:R-:W-:Y:S02]  /*19b0*/  FSEL R58, R58, -INF , P4 ;  /* 0xff8000003a3a7808 */ /* 0x000fe40002000000 */
[C---:B------:R-:W-:Y:S02]  /*19c0*/  ISETP.GE.AND P4, PT, R0.reuse, R5, PT ;  /* 0x000000050000720c */ /* 0x040fe40003f86270 */
[----:B------:R-:W-:Y:S02]  /*19d0*/  FSEL R57, R57, -INF , P3 ;  /* 0xff80000039397808 */ /* 0x000fe40001800000 */
[----:B------:R-:W-:Y:S02]  /*19e0*/  FSEL R63, R63, -INF , P3 ;  /* 0xff8000003f3f7808 */ /* 0x000fe40001800000 */
[----:B------:R-:W-:Y:S02]  /*19f0*/  IADD3 R5, R3, 0x58, RZ ;  /* 0x0000005803057810 */ /* 0x000fe40007ffe0ff */
[----:B------:R-:W-:-:S02]  /*1a00*/  ISETP.GE.AND P3, PT, R0, R7, PT ;  /* 0x000000070000720c */ /* 0x000fc40003f66270 */
[----:B------:R-:W-:Y:S02]  /*1a10*/  IADD3 R7, R3, 0x61, RZ ;  /* 0x0000006103077810 */ /* 0x000fe40007ffe0ff */
[----:B------:R-:W-:Y:S02]  /*1a20*/  FSEL R56, R56, -INF , P5 ;  /* 0xff80000038387808 */ /* 0x000fe40002800000 */
[----:B------:R-:W-:Y:S02]  /*1a30*/  FSEL R62, R62, -INF , P5 ;  /* 0xff8000003e3e7808 */ /* 0x000fe40002800000 */
[----:B------:R-:W-:Y:S02]  /*1a40*/  ISETP.GE.AND P5, PT, R0, R5, PT ;  /* 0x000000050000720c */ /* 0x000fe40003fa6270 */
[----:B------:R-:W-:Y:S02]  /*1a50*/  FSEL R61, R61, -INF , P1 ;  /* 0xff8000003d3d7808 */ /* 0x000fe40000800000 */
[----:B------:R-:W-:-:S02]  /*1a60*/  FSEL R67, R67, -INF , P1 ;  /* 0xff80000043437808 */ /* 0x000fc40000800000 */
[----:B------:R-:W-:Y:S01]  /*1a70*/  ISETP.GE.AND P1, PT, R0, R7, PT ;  /* 0x000000070000720c */ /* 0x000fe20003f26270 */
[----:B------:R-:W-:Y:S01]  /*1a80*/  VIADD R7, R3, 0x69 ;  /* 0x0000006903077836 */ /* 0x000fe20000000000 */
[----:B------:R-:W-:Y:S02]  /*1a90*/  FSEL R68, R68, -INF , P5 ;  /* 0xff80000044447808 */ /* 0x000fe40002800000 */
[----:B------:R-:W-:Y:S02]  /*1aa0*/  FSEL R74, R74, -INF , P5 ;  /* 0xff8000004a4a7808 */ /* 0x000fe40002800000 */
[----:B------:R-:W-:Y:S02]  /*1ab0*/  FSEL R69, R69, -INF , P3 ;  /* 0xff80000045457808 */ /* 0x000fe40001800000 */
[----:B------:R-:W-:Y:S02]  /*1ac0*/  FSEL R75, R75, -INF , P3 ;  /* 0xff8000004b4b7808 */ /* 0x000fe40001800000 */
[----:B------:R-:W-:-:S02]  /*1ad0*/  ISETP.GE.AND P5, PT, R2, R3, PT ;  /* 0x000000030200720c */ /* 0x000fc40003fa6270 */
[----:B------:R-:W-:Y:S02]  /*1ae0*/  ISETP.GT.AND P3, PT, R2, R3, PT ;  /* 0x000000030200720c */ /* 0x000fe40003f64270 */
[----:B------:R-:W-:Y:S02]  /*1af0*/  FSEL R65, R65, -INF , P6 ;  /* 0xff80000041417808 */ /* 0x000fe40003000000 */
[----:B------:R-:W-:Y:S02]  /*1b00*/  FSEL R71, R71, -INF , P6 ;  /* 0xff80000047477808 */ /* 0x000fe40003000000 */
[----:B------:R-:W-:Y:S02]  /*1b10*/  ISETP.GE.AND P6, PT, R0, R7, PT ;  /* 0x000000070000720c */ /* 0x000fe40003fc6270 */
[----:B------:R-:W-:Y:S02]  /*1b20*/  IADD3 R7, R3, 0x71, RZ ;  /* 0x0000007103077810 */ /* 0x000fe40007ffe0ff */
[----:B------:R-:W-:-:S02]  /*1b30*/  FSEL R26, R26, -INF , P5 ;  /* 0xff8000001a1a7808 */ /* 0x000fc40002800000 */
[----:B------:R-:W-:Y:S02]  /*1b40*/  FSEL R27, R27, -INF , P3 ;  /* 0xff8000001b1b7808 */ /* 0x000fe40001800000 */
[----:B------:R-:W-:Y:S02]  /*1b50*/  ISETP.GE.AND P3, PT, R0, R7, PT ;  /* 0x000000070000720c */ /* 0x000fe40003f66270 */
[----:B------:R-:W-:Y:S02]  /*1b60*/  FMNMX R7, R26, R27, !PT ;  /* 0x0000001b1a077209 */ /* 0x000fe40007800000 */
[----:B------:R-:W-:Y:S02]  /*1b70*/  IADD3 R5, R3, 0x60, RZ ;  /* 0x0000006003057810 */ /* 0x000fe40007ffe0ff */
[----:B------:R-:W-:Y:S02]  /*1b80*/  FMNMX R6, R30, R7, !PT ;  /* 0x000000071e067209 */ /* 0x000fe40007800000 */
[----:B------:R-:W-:-:S02]  /*1b90*/  FSEL R60, R60, -INF , P2 ;  /* 0xff8000003c3c7808 */ /* 0x000fc40001000000 */
[----:B------:R-:W-:Y:S02]  /*1ba0*/  FMNMX R7, R31, R6, !PT ;  /* 0x000000061f077209 */ /* 0x000fe40007800000 */
[----:B------:R-:W-:Y:S02]  /*1bb0*/  FSEL R66, R66, -INF , P2 ;  /* 0xff80000042427808 */ /* 0x000fe40001000000 */
[----:B------:R-:W-:Y:S02]  /*1bc0*/  FMNMX R6, R34, R7, !PT ;  /* 0x0000000722067209 */ /* 0x000fe40007800000 */
[----:B------:R-:W-:Y:S02]  /*1bd0*/  ISETP.GE.AND P2, PT, R0, R5, PT ;  /* 0x000000050000720c */ /* 0x000fe40003f46270 */
[----:B------:R-:W-:Y:S02]  /*1be0*/  FMNMX R7, R35, R6, !PT ;  /* 0x0000000623077209 */ /* 0x000fe40007800000 */
[----:B------:R-:W-:-:S02]  /*1bf0*/  IADD3 R5, R3, 0x68, RZ ;  /* 0x0000006803057810 */ /* 0x000fc40007ffe0ff */
[----:B------:R-:W-:Y:S02]  /*1c00*/  FMNMX R10, R38, R7, !PT ;  /* 0x00000007260a7209 */ /* 0x000fe40007800000 */
[----:B------:R-:W-:Y:S02]  /*1c10*/  FSEL R64, R64, -INF , P4 ;  /* 0xff80000040407808 */ /* 0x000fe40002000000 */
[----:B------:R-:W-:Y:S02]  /*1c20*/  FMNMX R7, R39, R10, !PT ;  /* 0x0000000a27077209 */ /* 0x000fe40007800000 */
[----:B------:R-:W-:Y:S02]  /*1c30*/  FSEL R70, R70, -INF , P4 ;  /* 0xff80000046467808 */ /* 0x000fe40002000000 */
[----:B------:R-:W-:Y:S02]  /*1c40*/  FMNMX R10, R42, R7, !PT ;  /* 0x000000072a0a7209 */ /* 0x000fe40007800000 */
[----:B------:R-:W-:-:S02]  /*1c50*/  ISETP.GE.AND P4, PT, R0, R5, PT ;  /* 0x000000050000720c */ /* 0x000fc40003f86270 */
[----:B------:R-:W-:Y:S02]  /*1c60*/  FMNMX R7, R43, R10, !PT ;  /* 0x0000000a2b077209 */ /* 0x000fe40007800000 */
[----:B------:R-:W-:Y:S02]  /*1c70*/  IADD3 R5, R3, 0x70, RZ ;  /* 0x0000007003057810 */ /* 0x000fe40007ffe0ff */
[----:B------:R-:W-:Y:S02]  /*1c80*/  FMNMX R10, R46, R7, !PT ;  /* 0x000000072e0a7209 */ /* 0x000fe40007800000 */
[----:B------:R-:W-:Y:S02]  /*1c90*/  ISETP.GE.AND P5, PT, R0, R5, PT ;  /* 0x000000050000720c */ /* 0x000fe40003fa6270 */
[----:B------:R-:W-:Y:S02]  /*1ca0*/  FMNMX R7, R47, R10, !PT ;  /* 0x0000000a2f077209 */ /* 0x000fe40007800000 */
[----:B------:R-:W-:-:S02]  /*1cb0*/  IADD3 R5, R3, 0x78, RZ ;  /* 0x0000007803057810 */ /* 0x000fc40007ffe0ff */
[----:B------:R-:W-:Y:S02]  /*1cc0*/  FMNMX R10, R50, R7, !PT ;  /* 0x00000007320a7209 */ /* 0x000fe40007800000 */
[----:B------:R-:W-:Y:S02]  /*1cd0*/  FMNMX R7, R24, R25, !PT ;  /* 0x0000001918077209 */ /* 0x000fe40007800000 */
[----:B------:R-:W-:Y:S02]  /*1ce0*/  FMNMX R9, R51, R10, !PT ;  /* 0x0000000a33097209 */ /* 0x000fe40007800000 */
[----:B------:R-:W-:Y:S02]  /*1cf0*/  FMNMX R10, R28, R7, !PT ;  /* 0x000000071c0a7209 */ /* 0x000fe40007800000 */
[----:B------:R-:W-:Y:S02]  /*1d00*/  FMNMX R12, R54, R9, !PT ;  /* 0x00000009360c7209 */ /* 0x000fe40007800000 */
[----:B------:R-:W-:-:S02]  /*1d10*/  FMNMX R7, R29, R10, !PT ;  /* 0x0000000a1d077209 */ /* 0x000fc40007800000 */
        /* <DEDUP_REMOVED lines=11> */
[----:B------:R-:W-:-:S02]  /*1dd0*/  FSEL R72, R72, -INF , P2 ;  /* 0xff80000048487808 */ /* 0x000fc40001000000 */
[----:B------:R-:W-:Y:S02]  /*1de0*/  FMNMX R9, R67, R12, !PT ;  /* 0x0000000c43097209 */ /* 0x000fe40007800000 */
[----:B------:R-:W-:Y:S02]  /*1df0*/  FSEL R78, R78, -INF , P2 ;  /* 0xff8000004e4e7808 */ /* 0x000fe40001000000 */
[----:B------:R-:W-:Y:S02]  /*1e00*/  ISETP.GE.AND P2, PT, R0, R5, PT ;  /* 0x000000050000720c */ /* 0x000fe40003f46270 */
[----:B------:R-:W-:Y:S02]  /*1e10*/  FMNMX R7, R41, R10, !PT ;  /* 0x0000000a29077209 */ /* 0x000fe40007800000 */
[----:B------:R-:W-:Y:S02]  /*1e20*/  IADD3 R5, R3, 0x79, RZ ;  /* 0x0000007903057810 */ /* 0x000fe40007ffe0ff */
[----:B------:R-:W-:-:S02]  /*1e30*/  FMNMX R12, R70, R9, !PT ;  /* 0x00000009460c7209 */ /* 0x000fc40007800000 */
[----:B------:R-:W-:Y:S02]  /*1e40*/  FSEL R73, R73, -INF , P1 ;  /* 0xff80000049497808 */ /* 0x000fe40000800000 */
[----:B------:R-:W-:Y:S02]  /*1e50*/  FSEL R79, R79, -INF , P1 ;  /* 0xff8000004f4f7808 */ /* 0x000fe40000800000 */
[----:B------:R-:W-:Y:S02]  /*1e60*/  FMNMX R10, R44, R7, !PT ;  /* 0x000000072c0a7209 */ /* 0x000fe40007800000 */
[----:B------:R-:W-:Y:S01]  /*1e70*/  ISETP.GE.AND P1, PT, R0, R5, PT ;  /* 0x000000050000720c */ /* 0x000fe20003f26270 */
[----:B------:R-:W-:Y:S01]  /*1e80*/  VIADD R5, R3, 0x80 ;  /* 0x0000008003057836 */ /* 0x000fe20000000000 */
[----:B------:R-:W-:Y:S02]  /*1e90*/  FMNMX R9, R71, R12, !PT ;  /* 0x0000000c47097209 */ /* 0x000fe40007800000 */
[----:B------:R-:W-:-:S02]  /*1ea0*/  FMNMX R7, R45, R10, !PT ;  /* 0x0000000a2d077209 */ /* 0x000fc40007800000 */
[----:B------:R-:W-:Y:S02]  /*1eb0*/  FMNMX R12, R74, R9, !PT ;  /* 0x000000094a0c7209 */ /* 0x000fe40007800000 */
[----:B------:R-:W-:Y:S02]  /*1ec0*/  FSEL R76, R76, -INF , P4 ;  /* 0xff8000004c4c7808 */ /* 0x000fe40002000000 */
[----:B------:R-:W-:Y:S02]  /*1ed0*/  FSEL R82, R82, -INF , P4 ;  /* 0xff80000052527808 */ /* 0x000fe40002000000 */
[----:B------:R-:W-:Y:S02]  /*1ee0*/  ISETP.GE.AND P4, PT, R0, R5, PT ;  /* 0x000000050000720c */ /* 0x000fe40003f86270 */
[----:B------:R-:W-:Y:S02]  /*1ef0*/  IADD3 R5, R3, 0x81, RZ ;  /* 0x0000008103057810 */ /* 0x000fe40007ffe0ff */
[----:B------:R-:W-:-:S02]  /*1f00*/  FMNMX R10, R48, R7, !PT ;  /* 0x00000007300a7209 */ /* 0x000fc40007800000 */
[----:B------:R-:W-:Y:S02]  /*1f10*/  FMNMX R9, R75, R12, !PT ;  /* 0x0000000c4b097209 */ /* 0x000fe40007800000 */
[----:B------:R-:W-:Y:S02]  /*1f20*/  FSEL R77, R77, -INF , P6 ;  /* 0xff8000004d4d7808 */ /* 0x000fe40003000000 */
[----:B------:R-:W-:Y:S02]  /*1f30*/  FSEL R6, R83, -INF , P6 ;  /* 0xff80000053067808 */ /* 0x000fe40003000000 */
[----:B------:R-:W-:Y:S02]  /*1f40*/  ISETP.GE.AND P6, PT, R0, R5, PT ;  /* 0x000000050000720c */ /* 0x000fe40003fc6270 */
[----:B------:R-:W-:Y:S02]  /*1f50*/  FMNMX R7, R49, R10, !PT ;  /* 0x0000000a31077209 */ /* 0x000fe40007800000 */
[----:B------:R-:W-:-:S02]  /*1f60*/  IADD3 R5, R3, 0x88, RZ ;  /* 0x0000008803057810 */ /* 0x000fc40007ffe0ff */
[----:B------:R-:W-:Y:S02]  /*1f70*/  FMNMX R12, R78, R9, !PT ;  /* 0x000000094e0c7209 */ /* 0x000fe40007800000 */
[----:B------:R-:W-:Y:S02]  /*1f80*/  FSEL R80, R80, -INF , P5 ;  /* 0xff80000050507808 */ /* 0x000fe40002800000 */
[----:B------:R-:W-:Y:S02]  /*1f90*/  FSEL R86, R86, -INF , P5 ;  /* 0xff80000056567808 */ /* 0x000fe40002800000 */
[----:B------:R-:W-:Y:S02]  /*1fa0*/  FMNMX R10, R52, R7, !PT ;  /* 0x00000007340a7209 */ /* 0x000fe40007800000 */
[----:B------:R-:W-:Y:S02]  /*1fb0*/  ISETP.GE.AND P5, PT, R0, R5, PT ;  /* 0x000000050000720c */ /* 0x000fe40003fa6270 */
[----:B------:R-:W-:-:S02]  /*1fc0*/  FMNMX R9, R79, R12, !PT ;  /* 0x0000000c4f097209 */ /* 0x000fc40007800000 */
[----:B------:R-:W-:Y:S02]  /*1fd0*/  IADD3 R5, R3, 0x89, RZ ;  /* 0x0000008903057810 */ /* 0x000fe40007ffe0ff */
[----:B------:R-:W-:Y:S02]  /*1fe0*/  FMNMX R7, R53, R10, !PT ;  /* 0x0000000a35077209 */ /* 0x000fe40007800000 */
[----:B------:R-:W-:Y:S02]  /*1ff0*/  FSEL R81, R81, -INF , P3 ;  /* 0xff80000051517808 */ /* 0x000fe40001800000 */
[----:B------:R-:W-:Y:S02]  /*2000*/  FSEL R87, R87, -INF , P3 ;  /* 0xff80000057577808 */ /* 0x000fe40001800000 */
[----:B------:R-:W-:Y:S02]  /*2010*/  FMNMX R9, R82, R9, !PT ;  /* 0x0000000952097209 */ /* 0x000fe40007800000 */
[----:B------:R-:W-:-:S02]  /*2020*/  ISETP.GE.AND P3, PT, R0, R5, PT ;  /* 0x000000050000720c */ /* 0x000fc40003f66270 */
[----:B------:R-:W-:Y:S02]  /*2030*/  IADD3 R5, R3, 0x90, RZ ;  /* 0x0000009003057810 */ /* 0x000fe40007ffe0ff */
[----:B------:R-:W-:Y:S02]  /*2040*/  FMNMX R10, R56, R7, !PT ;  /* 0x00000007380a7209 */ /* 0x000fe40007800000 */
[----:B------:R-:W-:Y:S02]  /*2050*/  FMNMX R9, R6, R9, !PT ;  /* 0x0000000906097209 */ /* 0x000fe40007800000 */
[----:B------:R-:W-:Y:S02]  /*2060*/  FSEL R84, R84, -INF , P2 ;  /* 0xff80000054547808 */ /* 0x000fe40001000000 */
[----:B------:R-:W-:Y:S02]  /*2070*/  FSEL R90, R90, -INF , P2 ;  /* 0xff8000005a5a7808 */ /* 0x000fe40001000000 */
[----:B------:R-:W-:-:S02]  /*2080*/  ISETP.GE.AND P2, PT, R0, R5, PT ;  /* 0x000000050000720c */ /* 0x000fc40003f46270 */
[----:B------:R-:W-:Y:S02]  /*2090*/  IADD3 R5, R3, 0x91, RZ ;  /* 0x0000009103057810 */ /* 0x000fe40007ffe0ff */
[----:B------:R-:W-:Y:S02]  /*20a0*/  FMNMX R7, R57, R10, !PT ;  /* 0x0000000a39077209 */ /* 0x000fe40007800000 */
[----:B------:R-:W-:Y:S02]  /*20b0*/  FMNMX R12, R86, R9, !PT ;  /* 0x00000009560c7209 */ /* 0x000fe40007800000 */
[----:B------:R-:W-:Y:S02]  /*20c0*/  FSEL R85, R85, -INF , P1 ;  /* 0xff80000055557808 */ /* 0x000fe40000800000 */
[----:B------:R-:W-:Y:S02]  /*20d0*/  FSEL R91, R91, -INF , P1 ;  /* 0xff8000005b5b7808 */ /* 0x000fe40000800000 */
[----:B------:R-:W-:Y:S01]  /*20e0*/  ISETP.GE.AND P1, PT, R0, R5, PT ;  /* 0x000000050000720c */ /* 0x000fe20003f26270 */
[----:B------:R-:W-:Y:S01]  /*20f0*/  VIADD R5, R3, 0x98 ;  /* 0x0000009803057836 */ /* 0x000fe20000000000 */
[----:B------:R-:W-:-:S02]  /*2100*/  FMNMX R10, R60, R7, !PT ;  /* 0x000000073c0a7209 */ /* 0x000fc40007800000 */
[----:B------:R-:W-:Y:S02]  /*2110*/  FMNMX R9, R87, R12, !PT ;  /* 0x0000000c57097209 */ /* 0x000fe40007800000 */
        /* <DEDUP_REMOVED lines=16> */
[----:B------:R-:W-:-:S02]  /*2220*/  ISETP.GE.AND P5, PT, R0, R5, PT ;  /* 0x000000050000720c */ /* 0x000fc40003fa6270 */
[----:B------:R-:W-:Y:S02]  /*2230*/  FMNMX R10, R68, R7, !PT ;  /* 0x00000007440a7209 */ /* 0x000fe40007800000 */
[----:B------:R-:W-:Y:S02]  /*2240*/  IADD3 R5, R3, 0xa1, RZ ;  /* 0x000000a103057810 */ /* 0x000fe40007ffe0ff */
[----:B------:R-:W-:Y:S02]  /*2250*/  FMNMX R9, R95, R12, !PT ;  /* 0x0000000c5f097209 */ /* 0x000fe40007800000 */
[----:B------:R-:W-:Y:S02]  /*2260*/  FSEL R93, R93, -INF , P3 ;  /* 0xff8000005d5d7808 */ /* 0x000fe40001800000 */
[----:B------:R-:W-:Y:S02]  /*2270*/  FSEL R99, R99, -INF , P3 ;  /* 0xff80000063637808 */ /* 0x000fe40001800000 */
[----:B------:R-:W-:-:S02]  /*2280*/  FMNMX R7, R69, R10, !PT ;  /* 0x0000000a45077209 */ /* 0x000fc40007800000 */
[----:B------:R-:W-:Y:S02]  /*2290*/  ISETP.GE.AND P3, PT, R0, R5, PT ;  /* 0x000000050000720c */ /* 0x000fe40003f66270 */
[----:B------:R-:W-:Y:S02]  /*22a0*/  FMNMX R12, R98, R9, !PT ;  /* 0x00000009620c7209 */ /* 0x000fe40007800000 */
[----:B------:R-:W-:Y:S02]  /*22b0*/  IADD3 R5, R3, 0xa8, RZ ;  /* 0x000000a803057810 */ /* 0x000fe40007ffe0ff */
[----:B------:R-:W-:Y:S02]  /*22c0*/  FMNMX R10, R72, R7, !PT ;  /* 0x00000007480a7209 */ /* 0x000fe40007800000 */
[----:B------:R-:W-:Y:S02]  /*22d0*/  FSEL R96, R96, -INF , P2 ;  /* 0xff80000060607808 */ /* 0x000fe40001000000 */
[----:B------:R-:W-:-:S02]  /*22e0*/  FSEL R102, R102, -INF , P2 ;  /* 0xff80000066667808 */ /* 0x000fc40001000000 */
[----:B------:R-:W-:Y:S02]  /*22f0*/  FMNMX R9, R99, R12, !PT ;  /* 0x0000000c63097209 */ /* 0x000fe40007800000 */
[----:B------:R-:W-:Y:S02]  /*2300*/  ISETP.GE.AND P2, PT, R0, R5, PT ;  /* 0x000000050000720c */ /* 0x000fe40003f46270 */
[----:B------:R-:W-:Y:S02]  /*2310*/  IADD3 R5, R3, 0xa9, RZ ;  /* 0x000000a903057810 */ /* 0x000fe40007ffe0ff */
[----:B------:R-:W-:Y:S02]  /*2320*/  FMNMX R7, R73, R10, !PT ;  /* 0x0000000a49077209 */ /* 0x000fe40007800000 */
[----:B------:R-:W-:Y:S02]  /*2330*/  FSEL R103, R103, -INF , P1 ;  /* 0xff80000067677808 */ /* 0x000fe40000800000 */
[----:B------:R-:W-:-:S02]  /*2340*/  FMNMX R12, R102, R9, !PT ;  /* 0x00000009660c7209 */ /* 0x000fc40007800000 */
[----:B------:R-:W-:Y:S02]  /*2350*/  FSEL R97, R97, -INF , P1 ;  /* 0xff80000061617808 */ /* 0x000fe40000800000 */
[----:B------:R-:W-:Y:S01]  /*2360*/  ISETP.GE.AND P1, PT, R0, R5, PT ;  /* 0x000000050000720c */ /* 0x000fe20003f26270 */
[----:B------:R-:W-:Y:S01]  /*2370*/  VIADD R5, R3, 0xb0 ;  /* 0x000000b003057836 */ /* 0x000fe20000000000 */
[----:B------:R-:W-:Y:S02]  /*2380*/  FMNMX R10, R76, R7, !PT ;  /* 0x000000074c0a7209 */ /* 0x000fe40007800000 */
[----:B------:R-:W-:Y:S02]  /*2390*/  FSEL R106, R106, -INF , P4 ;  /* 0xff8000006a6a7808 */ /* 0x000fe40002000000 */
[----:B------:R-:W-:Y:S02]  /*23a0*/  FMNMX R9, R103, R12, !PT ;  /* 0x0000000c67097209 */ /* 0x000fe40007800000 */
[----:B------:R-:W-:-:S02]  /*23b0*/  FSEL R100, R100, -INF , P4 ;  /* 0xff80000064647808 */ /* 0x000fc40002000000 */
[----:B------:R-:W-:Y:S02]  /*23c0*/  FMNMX R7, R77, R10, !PT ;  /* 0x0000000a4d077209 */ /* 0x000fe40007800000 */
[----:B------:R-:W-:Y:S02]  /*23d0*/  ISETP.GE.AND P4, PT, R0, R5, PT ;  /* 0x000000050000720c */ /* 0x000fe40003f86270 */
[----:B------:R-:W-:Y:S02]  /*23e0*/  FSEL R107, R107, -INF , P6 ;  /* 0xff8000006b6b7808 */ /* 0x000fe40003000000 */
[----:B------:R-:W-:Y:S02]  /*23f0*/  FMNMX R12, R106, R9, !PT ;  /* 0x000000096a0c7209 */ /* 0x000fe40007800000 */
[----:B------:R-:W-:Y:S02]  /*2400*/  IADD3 R5, R3, 0xb1, RZ ;  /* 0x000000b103057810 */ /* 0x000fe40007ffe0ff */
[----:B------:R-:W-:-:S02]  /*2410*/  FMNMX R10, R80, R7, !PT ;  /* 0x00000007500a7209 */ /* 0x000fc40007800000 */
[----:B------:R-:W-:Y:S02]  /*2420*/  FSEL R101, R101, -INF , P6 ;  /* 0xff80000065657808 */ /* 0x000fe40003000000 */
[----:B------:R-:W-:Y:S02]  /*2430*/  FSEL R110, R110, -INF , P5 ;  /* 0xff8000006e6e7808 */ /* 0x000fe40002800000 */
[----:B------:R-:W-:Y:S02]  /*2440*/  FMNMX R9, R107, R12, !PT ;  /* 0x0000000c6b097209 */ /* 0x000fe40007800000 */
[----:B------:R-:W-:Y:S02]  /*2450*/  ISETP.GE.AND P6, PT, R0, R5, PT ;  /* 0x000000050000720c */ /* 0x000fe40003fc6270 */
[----:B------:R-:W-:Y:S02]  /*2460*/  IADD3 R5, R3, 0xb8, RZ ;  /* 0x000000b803057810 */ /* 0x000fe40007ffe0ff */
[----:B------:R-:W-:-:S02]  /*2470*/  FMNMX R7, R81, R10, !PT ;  /* 0x0000000a51077209 */ /* 0x000fc40007800000 */
[----:B------:R-:W-:Y:S02]  /*2480*/  FSEL R111, R111, -INF , P3 ;  /* 0xff8000006f6f7808 */ /* 0x000fe40001800000 */
[----:B------:R-:W-:Y:S02]  /*2490*/  FMNMX R12, R110, R9, !PT ;  /* 0x000000096e0c7209 */ /* 0x000fe40007800000 */
[----:B------:R-:W-:Y:S02]  /*24a0*/  FSEL R104, R104, -INF , P5 ;  /* 0xff80000068687808 */ /* 0x000fe40002800000 */
[----:B------:R-:W-:Y:S02]  /*24b0*/  ISETP.GE.AND P5, PT, R0, R5, PT ;  /* 0x000000050000720c */ /* 0x000fe40003fa6270 */
[----:B------:R-:W-:Y:S02]  /*24c0*/  IADD3 R5, R3, 0xb9, RZ ;  /* 0x000000b903057810 */ /* 0x000fe40007ffe0ff */
[----:B------:R-:W-:-:S02]  /*24d0*/  FMNMX R10, R84, R7, !PT ;  /* 0x00000007540a7209 */ /* 0x000fc40007800000 */
[----:B------:R-:W-:Y:S02]  /*24e0*/  FSEL R114, R114, -INF , P2 ;  /* 0xff80000072727808 */ /* 0x000fe40001000000 */
[----:B------:R-:W-:Y:S02]  /*24f0*/  FMNMX R9, R111, R12, !PT ;  /* 0x0000000c6f097209 */ /* 0x000fe40007800000 */
[----:B------:R-:W-:Y:S02]  /*2500*/  FSEL R105, R105, -INF , P3 ;  /* 0xff80000069697808 */ /* 0x000fe40001800000 */
[----:B------:R-:W-:Y:S02]  /*2510*/  ISETP.GE.AND P3, PT, R0, R5, PT ;  /* 0x000000050000720c */ /* 0x000fe40003f66270 */
[----:B------:R-:W-:Y:S02]  /*2520*/  FMNMX R7, R85, R10, !PT ;  /* 0x0000000a55077209 */ /* 0x000fe40007800000 */
[----:B------:R-:W-:-:S02]  /*2530*/  IADD3 R5, R3, 0xc0, RZ ;  /* 0x000000c003057810 */ /* 0x000fc40007ffe0ff */
[----:B------:R-:W-:Y:S02]  /*2540*/  FSEL R115, R115, -INF , P1 ;  /* 0xff80000073737808 */ /* 0x000fe40000800000 */
[----:B------:R-:W-:Y:S02]  /*2550*/  FMNMX R12, R114, R9, !PT ;  /* 0x00000009720c7209 */ /* 0x000fe40007800000 */
[----:B------:R-:W-:Y:S02]  /*2560*/  FSEL R108, R108, -INF , P2 ;  /* 0xff8000006c6c7808 */ /* 0x000fe40001000000 */
[----:B------:R-:W-:Y:S02]  /*2570*/  FMNMX R10, R88, R7, !PT ;  /* 0x00000007580a7209 */ /* 0x000fe40007800000 */
[----:B------:R-:W-:Y:S02]  /*2580*/  ISETP.GE.AND P2, PT, R0, R5, PT ;  /* 0x000000050000720c */ /* 0x000fe40003f46270 */
[----:B------:R-:W-:-:S02]  /*2590*/  FSEL R118, R118, -INF , P4 ;  /* 0xff80000076767808 */ /* 0x000fc40002000000 */
[----:B------:R-:W-:Y:S02]  /*25a0*/  FMNMX R9, R115, R12, !PT ;  /* 0x0000000c73097209 */ /* 0x000fe40007800000 */
[----:B------:R-:W-:Y:S02]  /*25b0*/  IADD3 R5, R3, 0xc1, RZ ;  /* 0x000000c103057810 */ /* 0x000fe40007ffe0ff */
[----:B------:R-:W-:Y:S02]  /*25c0*/  FMNMX R7, R89, R10, !PT ;  /* 0x0000000a59077209 */ /* 0x000fe40007800000 */
[----:B------:R-:W-:Y:S02]  /*25d0*/  FSEL R109, R109, -INF , P1 ;  /* 0xff8000006d6d7808 */ /* 0x000fe40000800000 */
[----:B------:R-:W-:Y:S02]  /*25e0*/  FSEL R119, R119, -INF , P6 ;  /* 0xff80000077777808 */ /* 0x000fe40003000000 */
[----:B------:R-:W-:-:S02]  /*25f0*/  FMNMX R12, R118, R9, !PT ;  /* 0x00000009760c7209 */ /* 0x000fc40007800000 */
[----:B------:R-:W-:Y:S01]  /*2600*/  ISETP.GE.AND P1, PT, R0, R5, PT ;  /* 0x000000050000720c */ /* 0x000fe20003f26270 */
[----:B------:R-:W-:Y:S01]  /*2610*/  VIADD R5, R3, 0xc8 ;  /* 0x000000c803057836 */ /* 0x000fe20000000000 */
[----:B------:R-:W-:Y:S02]  /*2620*/  FMNMX R10, R92, R7, !PT ;  /* 0x000000075c0a7209 */ /* 0x000fe40007800000 */
[----:B------:R-:W-:Y:S02]  /*2630*/  FSEL R122, R122, -INF , P5 ;  /* 0xff8000007a7a7808 */ /* 0x000fe40002800000 */
[----:B------:R-:W-:Y:S02]  /*2640*/  FMNMX R9, R119, R12, !PT ;  /* 0x0000000c77097209 */ /* 0x000fe40007800000 */
[----:B------:R-:W-:Y:S02]  /*2650*/  FSEL R112, R112, -INF , P4 ;  /* 0xff80000070707808 */ /* 0x000fe40002000000 */
[----:B------:R-:W-:-:S02]  /*2660*/  ISETP.GE.AND P4, PT, R0, R5, PT ;  /* 0x000000050000720c */ /* 0x000fc40003f86270 */
[----:B------:R-:W-:Y:S02]  /*2670*/  FMNMX R7, R93, R10, !PT ;  /* 0x0000000a5d077209 */ /* 0x000fe40007800000 */
[----:B------:R-:W-:Y:S02]  /*2680*/  IADD3 R5, R3, 0xc9, RZ ;  /* 0x000000c903057810 */ /* 0x000fe40007ffe0ff */
[----:B------:R-:W-:Y:S02]  /*2690*/  FSEL R123, R123, -INF , P3 ;  /* 0xff8000007b7b7808 */ /* 0x000fe40001800000 */
[----:B------:R-:W-:Y:S02]  /*26a0*/  FMNMX R12, R122, R9, !PT ;  /* 0x000000097a0c7209 */ /* 0x000fe40007800000 */
[----:B------:R-:W-:Y:S02]  /*26b0*/  FSEL R113, R113, -INF , P6 ;  /* 0xff80000071717808 */ /* 0x000fe40003000000 */
[----:B------:R-:W-:-:S02]  /*26c0*/  FMNMX R10, R96, R7, !PT ;  /* 0x00000007600a7209 */ /* 0x000fc40007800000 */
[----:B------:R-:W-:Y:S02]  /*26d0*/  ISETP.GE.AND P6, PT, R0, R5, PT ;  /* 0x000000050000720c */ /* 0x000fe40003fc6270 */
[----:B------:R-:W-:Y:S02]  /*26e0*/  FSEL R126, R126, -INF , P2 ;  /* 0xff8000007e7e7808 */ /* 0x000fe40001000000 */
[----:B------:R-:W-:Y:S02]  /*26f0*/  FMNMX R9, R123, R12, !PT ;  /* 0x0000000c7b097209 */ /* 0x000fe40007800000 */
[----:B------:R-:W-:Y:S02]  /*2700*/  IADD3 R5, R3, 0xd0, RZ ;  /* 0x000000d003057810 */ /* 0x000fe40007ffe0ff */
[----:B------:R-:W-:Y:S02]  /*2710*/  FMNMX R7, R97, R10, !PT ;  /* 0x0000000a61077209 */ /* 0x000fe40007800000 */
[----:B------:R-:W-:-:S02]  /*2720*/  FSEL R116, R116, -INF , P5 ;  /* 0xff80000074747808 */ /* 0x000fc40002800000 */
[----:B------:R-:W-:Y:S02]  /*2730*/  FSEL R127, R127, -INF , P1 ;  /* 0xff8000007f7f7808 */ /* 0x000fe40000800000 */
[----:B------:R-:W-:Y:S02]  /*2740*/  FMNMX R12, R126, R9, !PT ;  /* 0x000000097e0c7209 */ /* 0x000fe40007800000 */
[----:B------:R-:W-:Y:S02]  /*2750*/  ISETP.GE.AND P5, PT, R0, R5, PT ;  /* 0x000000050000720c */ /* 0x000fe40003fa6270 */
[----:B------:R-:W-:Y:S02]  /*2760*/  IADD3 R5, R3, 0xd1, RZ ;  /* 0x000000d103057810 */ /* 0x000fe40007ffe0ff */
[----:B------:R-:W-:Y:S02]  /*2770*/  FMNMX R10, R100, R7, !PT ;  /* 0x00000007640a7209 */ /* 0x000fe40007800000 */
[----:B------:R-:W-:-:S02]  /*2780*/  FSEL R130, R130, -INF , P4 ;  /* 0xff80000082827808 */ /* 0x000fc40002000000 */
[----:B------:R-:W-:Y:S02]  /*2790*/  FMNMX R9, R127, R12, !PT ;  /* 0x0000000c7f097209 */ /* 0x000fe40007800000 */
[----:B------:R-:W-:Y:S02]  /*27a0*/  FSEL R117, R117, -INF , P3 ;  /* 0xff80000075757808 */ /* 0x000fe40001800000 */
[----:B------:R-:W-:Y:S02]  /*27b0*/  ISETP.GE.AND P3, PT, R0, R5, PT ;  /* 0x000000050000720c */ /* 0x000fe40003f66270 */
[----:B------:R-:W-:Y:S02]  /*27c0*/  IADD3 R5, R3, 0xd8, RZ ;  /* 0x000000d803057810 */ /* 0x000fe40007ffe0ff */
[----:B------:R-:W-:Y:S02]  /*27d0*/  FMNMX R7, R101, R10, !PT ;  /* 0x0000000a65077209 */ /* 0x000fe40007800000 */
[----:B------:R-:W-:-:S02]  /*27e0*/  FSEL R131, R131, -INF , P6 ;  /* 0xff80000083837808 */ /* 0x000fc40003000000 */
[----:B------:R-:W-:Y:S02]  /*27f0*/  FMNMX R12, R130, R9, !PT ;  /* 0x00000009820c7209 */ /* 0x000fe40007800000 */
[----:B------:R-:W-:Y:S02]  /*2800*/  FSEL R120, R120, -INF , P2 ;  /* 0xff80000078787808 */ /* 0x000fe40001000000 */
[----:B------:R-:W-:Y:S02]  /*2810*/  ISETP.GE.AND P2, PT, R0, R5, PT ;  /* 0x000000050000720c */ /* 0x000fe40003f46270 */
[----:B------:R-:W-:Y:S02]  /*2820*/  FMNMX R10, R104, R7, !PT ;  /* 0x00000007680a7209 */ /* 0x000fe40007800000 */
[----:B------:R-:W-:Y:S02]  /*2830*/  IADD3 R5, R3, 0xd9, RZ ;  /* 0x000000d903057810 */ /* 0x000fe40007ffe0ff */
[----:B------:R-:W-:-:S02]  /*2840*/  FSEL R134, R134, -INF , P5 ;  /* 0xff80000086867808 */ /* 0x000fc40002800000 */
[----:B------:R-:W-:Y:S02]  /*2850*/  FMNMX R11, R131, R12, !PT ;  /* 0x0000000c830b7209 */ /* 0x000fe40007800000 */
[----:B------:R-:W-:Y:S02]  /*2860*/  FSEL R121, R121, -INF , P1 ;  /* 0xff80000079797808 */ /* 0x000fe40000800000 */
[----:B------:R-:W-:Y:S02]  /*2870*/  FMNMX R9, R105, R10, !PT ;  /* 0x0000000a69097209 */ /* 0x000fe40007800000 */
[----:B------:R-:W-:Y:S01]  /*2880*/  ISETP.GE.AND P1, PT, R0, R5, PT ;  /* 0x000000050000720c */ /* 0x000fe20003f26270 */
[----:B------:R-:W-:Y:S01]  /*2890*/  VIADD R5, R3, 0xe0 ;  /* 0x000000e003057836 */ /* 0x000fe20000000000 */
[----:B------:R-:W-:Y:S02]  /*28a0*/  FSEL R135, R135, -INF , P3 ;  /* 0xff80000087877808 */ /* 0x000fe40001800000 */
[----:B------:R-:W-:-:S02]  /*28b0*/  FMNMX R12, R134, R11, !PT ;  /* 0x0000000b860c7209 */ /* 0x000fc40007800000 */
[----:B------:R-:W-:Y:S02]  /*28c0*/  FMNMX R10, R108, R9, !PT ;  /* 0x000000096c0a7209 */ /* 0x000fe40007800000 */
[----:B------:R-:W-:Y:S02]  /*28d0*/  FSEL R138, R138, -INF , P2 ;  /* 0xff8000008a8a7808 */ /* 0x000fe40001000000 */
[----:B------:R-:W-:Y:S02]  /*28e0*/  FMNMX R11, R135, R12, !PT ;  /* 0x0000000c870b7209 */ /* 0x000fe40007800000 */
[----:B------:R-:W-:Y:S02]  /*28f0*/  FSEL R124, R124, -INF , P4 ;  /* 0xff8000007c7c7808 */ /* 0x000fe40002000000 */
[----:B------:R-:W-:Y:S02]  /*2900*/  ISETP.GE.AND P4, PT, R0, R5, PT ;  /* 0x000000050000720c */ /* 0x000fe40003f86270 */
[----:B------:R-:W-:-:S02]  /*2910*/  IADD3 R5, R3, 0xe1, RZ ;  /* 0x000000e103057810 */ /* 0x000fc40007ffe0ff */
[----:B------:R-:W-:Y:S02]  /*2920*/  FMNMX R9, R109, R10, !PT ;  /* 0x0000000a6d097209 */ /* 0x000fe40007800000 */
[----:B------:R-:W-:Y:S02]  /*2930*/  FSEL R139, R139, -INF , P1 ;  /* 0xff8000008b8b7808 */ /* 0x000fe40000800000 */
[----:B------:R-:W-:Y:S02]  /*2940*/  FMNMX R12, R138, R11, !PT ;  /* 0x0000000b8a0c7209 */ /* 0x000fe40007800000 */
[----:B------:R-:W-:Y:S02]  /*2950*/  FSEL R125, R125, -INF , P6 ;  /* 0xff8000007d7d7808 */ /* 0x000fe40003000000 */
[----:B------:R-:W-:Y:S02]  /*2960*/  ISETP.GE.AND P6, PT, R0, R5, PT ;  /* 0x000000050000720c */ /* 0x000fe40003fc6270 */
[----:B------:R-:W-:-:S02]  /*2970*/  FMNMX R10, R112, R9, !PT ;  /* 0x00000009700a7209 */ /* 0x000fc40007800000 */
[----:B------:R-:W-:Y:S02]  /*2980*/  IADD3 R5, R3, 0xe8, RZ ;  /* 0x000000e803057810 */ /* 0x000fe40007ffe0ff */
[----:B------:R-:W-:Y:S02]  /*2990*/  FSEL R142, R142, -INF , P4 ;  /* 0xff8000008e8e7808 */ /* 0x000fe40002000000 */
[----:B------:R-:W-:Y:S02]  /*29a0*/  FMNMX R11, R139, R12, !PT ;  /* 0x0000000c8b0b7209 */ /* 0x000fe40007800000 */
[----:B------:R-:W-:Y:S02]  /*29b0*/  IADD3 R7, R3, 0xe9, RZ ;  /* 0x000000e903077810 */ /* 0x000fe40007ffe0ff */
[----:B------:R-:W-:Y:S02]  /*29c0*/  FSEL R128, R128, -INF , P5 ;  /* 0xff80000080807808 */ /* 0x000fe40002800000 */
[----:B------:R-:W-:-:S02]  /*29d0*/  FMNMX R9, R113, R10, !PT ;  /* 0x0000000a71097209 */ /* 0x000fc40007800000 */
[----:B------:R-:W-:Y:S02]  /*29e0*/  ISETP.GE.AND P5, PT, R0, R5, PT ;  /* 0x000000050000720c */ /* 0x000fe40003fa6270 */
        /* <DEDUP_REMOVED lines=14> */
[----:B------:R-:W-:Y:S02]  /*2ad0*/  FSEL R133, R133, -INF , P1 ;  /* 0xff80000085857808 */ /* 0x000fe40000800000 */
[----:B------:R-:W-:Y:S02]  /*2ae0*/  FMNMX R10, R120, R9, !PT ;  /* 0x00000009780a7209 */ /* 0x000fe40007800000 */
[----:B------:R-:W-:-:S02]  /*2af0*/  ISETP.GE.AND P1, PT, R0, R7, PT ;  /* 0x000000070000720c */ /* 0x000fc40003f26270 */
[----:B------:R-:W-:Y:S02]  /*2b00*/  FSEL R150, R150, -INF , P2 ;  /* 0xff80000096967808 */ /* 0x000fe40001000000 */
[----:B------:R-:W-:Y:S02]  /*2b10*/  FMNMX R9, R147, R12, !PT ;  /* 0x0000000c93097209 */ /* 0x000fe40007800000 */
[----:B------:R-:W-:Y:S02]  /*2b20*/  FSEL R151, R151, -INF , P1 ;  /* 0xff80000097977808 */ /* 0x000fe40000800000 */
[----:B------:R-:W-:Y:S02]  /*2b30*/  FMNMX R12, R150, R9, !PT ;  /* 0x00000009960c7209 */ /* 0x000fe40007800000 */
[----:B------:R-:W-:Y:S02]  /*2b40*/  FMNMX R7, R121, R10, !PT ;  /* 0x0000000a79077209 */ /* 0x000fe40007800000 */
[----:B------:R-:W-:-:S02]  /*2b50*/  FMNMX R12, R151, R12, !PT ;  /* 0x0000000c970c7209 */ /* 0x000fc40007800000 */
[----:B------:R-:W-:Y:S02]  /*2b60*/  FMNMX R10, R124, R7, !PT ;  /* 0x000000077c0a7209 */ /* 0x000fe40007800000 */
[----:B------:R-:W-:Y:S01]  /*2b70*/  FSEL R136, R136, -INF , P4 ;  /* 0xff80000088887808 */ /* 0x000fe20002000000 */
[----:B------:R-:W1:Y:S01]  /*2b80*/  SHFL.BFLY PT, R9, R12, 0x1, 0x1f ;  /* 0x0c201f000c097f89 */ /* 0x000e6200000e0000 */
[----:B------:R-:W-:Y:S02]  /*2b90*/  FMNMX R7, R125, R10, !PT ;  /* 0x0000000a7d077209 */ /* 0x000fe40007800000 */
[----:B------:R-:W-:Y:S02]  /*2ba0*/  FSEL R137, R137, -INF , P6 ;  /* 0xff80000089897808 */ /* 0x000fe40003000000 */
[----:B------:R-:W-:Y:S02]  /*2bb0*/  FMNMX R10, R128, R7, !PT ;  /* 0x00000007800a7209 */ /* 0x000fe40007800000 */
[----:B------:R-:W-:-:S02]  /*2bc0*/  FSEL R140, R140, -INF , P5 ;  /* 0xff8000008c8c7808 */ /* 0x000fc40002800000 */
[----:B------:R-:W-:Y:S02]  /*2bd0*/  FMNMX R7, R5, R10, !PT ;  /* 0x0000000a05077209 */ /* 0x000fe40007800000 */
[----:B------:R-:W-:Y:S02]  /*2be0*/  FSEL R141, R141, -INF , P3 ;  /* 0xff8000008d8d7808 */ /* 0x000fe40001800000 */
[----:B------:R-:W-:Y:S02]  /*2bf0*/  FMNMX R10, R132, R7, !PT ;  /* 0x00000007840a7209 */ /* 0x000fe40007800000 */
[----:B------:R-:W-:Y:S02]  /*2c00*/  FSEL R144, R144, -INF , P2 ;  /* 0xff80000090907808 */ /* 0x000fe40001000000 */
[----:B------:R-:W-:Y:S02]  /*2c10*/  FMNMX R7, R133, R10, !PT ;  /* 0x0000000a85077209 */ /* 0x000fe40007800000 */
[----:B------:R-:W-:-:S02]  /*2c20*/  FSEL R145, R145, -INF , P1 ;  /* 0xff80000091917808 */ /* 0x000fc40000800000 */
[----:B------:R-:W-:Y:S02]  /*2c30*/  FMNMX R10, R136, R7, !PT ;  /* 0x00000007880a7209 */ /* 0x000fe40007800000 */
[----:B-1----:R-:W-:Y:S02]  /*2c40*/  FMNMX R12, R12, R9, !PT ;  /* 0x000000090c0c7209 */ /* 0x002fe40007800000 */
[----:B------:R-:W-:-:S03]  /*2c50*/  FMNMX R7, R137, R10, !PT ;  /* 0x0000000a89077209 */ /* 0x000fc60007800000 */
[----:B------:R-:W1:Y:S01]  /*2c60*/  SHFL.BFLY PT, R129, R12, 0x2, 0x1f ;  /* 0x0c401f000c817f89 */ /* 0x000e6200000e0000 */
[----:B------:R-:W-:Y:S01]  /*2c70*/  FMNMX R10, R140, R7, !PT ;  /* 0x000000078c0a7209 */ /* 0x000fe20007800000 */
[----:B------:R-:W-:-:S03]  /*2c80*/  VIADD R7, R3, 0xf8 ;  /* 0x000000f803077836 */ /* 0x000fc60000000000 */
[----:B------:R-:W-:Y:S02]  /*2c90*/  FMNMX R9, R141, R10, !PT ;  /* 0x0000000a8d097209 */ /* 0x000fe40007800000 */
[----:B------:R-:W-:Y:S02]  /*2ca0*/  ISETP.GE.AND P2, PT, R0, R7, PT ;  /* 0x000000070000720c */ /* 0x000fe40003f46270 */
[----:B------:R-:W-:Y:S02]  /*2cb0*/  IADD3 R7, R3, 0xf9, RZ ;  /* 0x000000f903077810 */ /* 0x000fe40007ffe0ff */
[----:B------:R-:W-:Y:S02]  /*2cc0*/  FMNMX R10, R144, R9, !PT ;  /* 0x00000009900a7209 */ /* 0x000fe40007800000 */
[----:B------:R-:W-:Y:S02]  /*2cd0*/  ISETP.GE.AND P1, PT, R0, R7, PT ;  /* 0x000000070000720c */ /* 0x000fe40003f26270 */
[----:B------:R-:W-:-:S02]  /*2ce0*/  FSEL R148, R148, -INF , P2 ;  /* 0xff80000094947808 */ /* 0x000fc40001000000 */
[----:B------:R-:W-:Y:S02]  /*2cf0*/  FMNMX R7, R145, R10, !PT ;  /* 0x0000000a91077209 */ /* 0x000fe40007800000 */
[----:B------:R-:W-:Y:S02]  /*2d00*/  FSEL R149, R149, -INF , P1 ;  /* 0xff80000095957808 */ /* 0x000fe40000800000 */
[----:B------:R-:W-:Y:S02]  /*2d10*/  FMNMX R10, R148, R7, !PT ;  /* 0x00000007940a7209 */ /* 0x000fe40007800000 */
[----:B-1----:R-:W-:Y:S02]  /*2d20*/  FMNMX R129, R12, R129, !PT ;  /* 0x000000810c817209 */ /* 0x002fe40007800000 */
[----:B------:R-:W-:Y:S02]  /*2d30*/  FMNMX R10, R149, R10, !PT ;  /* 0x0000000a950a7209 */ /* 0x000fe40007800000 */
[----:B------:R-:W-:-:S03]  /*2d40*/  FSETP.NEU.AND P1, PT, R129, -INF , PT ;  /* 0xff8000008100780b */ /* 0x000fc60003f2d000 */
[----:B------:R-:W1:Y:S01]  /*2d50*/  SHFL.BFLY PT, R7, R10, 0x1, 0x1f ;  /* 0x0c201f000a077f89 */ /* 0x000e6200000e0000 */
[----:B------:R-:W-:-:S05]  /*2d60*/  FSEL R153, R129, RZ, P1 ;  /* 0x000000ff81997208 */ /* 0x000fca0000800000 */
[----:B------:R-:W-:Y:S01]  /*2d70*/  FMUL R153, R153, UR6 ;  /* 0x0000000699997c20 */ /* 0x000fe20008400000 */
[----:B------:R-:W-:-:S03]  /*2d80*/  ULDC UR6, c[0x0][0x604] ;  /* 0x0001810000067ab9 */ /* 0x000fc60000000800 */
[--C-:B------:R-:W-:Y:S01]  /*2d90*/  FFMA R9, R26, UR6, -R153.reuse ;  /* 0x000000061a097c23 */ /* 0x100fe20008000899 */
[----:B------:R-:W-:Y:S02]  /*2da0*/  ULDC UR6, c[0x0][0x604] ;  /* 0x0001810000067ab9 */ /* 0x000fe40000000800 */
[--C-:B------:R-:W-:Y:S01]  /*2db0*/  FFMA R12, R27, UR6, -R153.reuse ;  /* 0x000000061b0c7c23 */ /* 0x100fe20008000899 */
[----:B------:R-:W-:Y:S01]  /*2dc0*/  ULDC UR6, c[0x0][0x604] ;  /* 0x0001810000067ab9 */ /* 0x000fe20000000800 */
[----:B------:R-:W-:Y:S01]  /*2dd0*/  FSETP.GEU.AND P6, PT, R9, -126, PT ;  /* 0xc2fc00000900780b */ /* 0x000fe20003fce000 */
        /* <DEDUP_REMOVED lines=8> */
[----:B-1----:R-:W-:Y:S01]  /*2e60*/  FMNMX R7, R10, R7, !PT ;  /* 0x000000070a077209 */ /* 0x002fe20007800000 */
[--C-:B------:R-:W-:Y:S01]  /*2e70*/  FFMA R16, R35, UR6, -R153.reuse ;  /* 0x0000000623107c23 */ /* 0x100fe20008000899 */
[----:B------:R-:W-:Y:S01]  /*2e80*/  FSETP.GEU.AND P2, PT, R14, -126, PT ;  /* 0xc2fc00000e00780b */ /* 0x000fe20003f4e000 */
[----:B------:R-:W-:Y:S01]  /*2e90*/  ULDC UR6, c[0x0][0x604] ;  /* 0x0001810000067ab9 */ /* 0x000fe20000000800 */
[----:B------:R-:W-:Y:S01]  /*2ea0*/  @!P6 FMUL R9, R9, 0.5 ;  /* 0x3f0000000909e820 */ /* 0x000fe20000400000 */
[----:B------:R-:W1:Y:S01]  /*2eb0*/  SHFL.BFLY PT, R10, R7, 0x2, 0x1f ;  /* 0x0c401f00070a7f89 */ /* 0x000e6200000e0000 */
[--C-:B------:R-:W-:Y:S01]  /*2ec0*/  FFMA R15, R38, UR6, -R153.reuse ;  /* 0x00000006260f7c23 */ /* 0x100fe20008000899 */
[----:B------:R-:W-:Y:S01]  /*2ed0*/  @!P5 FMUL R12, R12, 0.5 ;  /* 0x3f0000000c0cd820 */ /* 0x000fe20000400000 */
[----:B------:R-:W-:Y:S01]  /*2ee0*/  ULDC UR6, c[0x0][0x604] ;  /* 0x0001810000067ab9 */ /* 0x000fe20000000800 */
[----:B------:R-:W-:Y:S01]  /*2ef0*/  FSETP.GEU.AND P4, PT, R13, -126, PT ;  /* 0xc2fc00000d00780b */ /* 0x000fe20003f8e000 */
[----:B------:R-:W2:Y:S01]  /*2f00*/  MUFU.EX2 R9, R9 ;  /* 0x0000000900097308 */ /* 0x000ea20000000800 */
[----:B------:R-:W-:Y:S01]  /*2f10*/  @!P3 FMUL R11, R11, 0.5 ;  /* 0x3f0000000b0bb820 */ /* 0x000fe20000400000 */
[----:B------:R-:W-:Y:S01]  /*2f20*/  FFMA R18, R39, UR6, -R153 ;  /* 0x0000000627127c23 */ /* 0x000fe20008000899 */
[----:B------:R-:W-:-:S02]  /*2f30*/  ULDC UR6, c[0x0][0x604] ;  /* 0x0001810000067ab9 */ /* 0x000fc40000000800 */
[--C-:B------:R-:W-:Y:S01]  /*2f40*/  FFMA R17, R42, UR6, -R153.reuse ;  /* 0x000000062a117c23 */ /* 0x100fe20008000899 */
[----:B------:R-:W-:Y:S01]  /*2f50*/  @!P2 FMUL R14, R14, 0.5 ;  /* 0x3f0000000e0ea820 */ /* 0x000fe20000400000 */
[----:B------:R-:W-:Y:S01]  /*2f60*/  ULDC UR6, c[0x0][0x604] ;  /* 0x0001810000067ab9 */ /* 0x000fe20000000800 */
[----:B------:R-:W3:Y:S01]  /*2f70*/  MUFU.EX2 R12, R12 ;  /* 0x0000000c000c7308 */ /* 0x000ee20000000800 */
[--C-:B------:R-:W-:Y:S01]  /*2f80*/  FFMA R20, R43, UR6, -R153.reuse ;  /* 0x000000062b147c23 */ /* 0x100fe20008000899 */
[----:B------:R-:W-:Y:S02]  /*2f90*/  ULDC UR6, c[0x0][0x604] ;  /* 0x0001810000067ab9 */ /* 0x000fe40000000800 */
[----:B------:R-:W-:Y:S01]  /*2fa0*/  @!P4 FMUL R13, R13, 0.5 ;  /* 0x3f0000000d0dc820 */ /* 0x000fe20000400000 */
[--C-:B------:R-:W-:Y:S01]  /*2fb0*/  FFMA R46, R46, UR6, -R153.reuse ;  /* 0x000000062e2e7c23 */ /* 0x100fe20008000899 */
[----:B------:R-:W-:Y:S02]  /*2fc0*/  ULDC UR6, c[0x0][0x604] ;  /* 0x0001810000067ab9 */ /* 0x000fe40000000800 */
[----:B------:R-:W4:Y:S01]  /*2fd0*/  MUFU.EX2 R11, R11 ;  /* 0x0000000b000b7308 */ /* 0x000f220000000800 */
[----:B--2---:R-:W-:Y:S01]  /*2fe0*/  @!P6 FMUL R9, R9, R9 ;  /* 0x000000090909e220 */ /* 0x004fe20000400000 */
[----:B------:R-:W-:Y:S01]  /*2ff0*/  FSETP.GEU.AND P6, PT, R15, -126, PT ;  /* 0xc2fc00000f00780b */ /* 0x000fe20003fce000 */
[----:B------:R-:W-:Y:S01]  /*3000*/  FFMA R22, R47, UR6, -R153 ;  /* 0x000000062f167c23 */ /* 0x000fe20008000899 */
[----:B-1----:R-:W-:Y:S01]  /*3010*/  FMNMX R7, R7, R10, !PT ;  /* 0x0000000a07077209 */ /* 0x002fe20007800000 */
[----:B------:R-:W-:-:S02]  /*3020*/  ULDC UR6, c[0x0][0x604] ;  /* 0x0001810000067ab9 */ /* 0x000fc40000000800 */
[--C-:B------:R-:W-:Y:S01]  /*3030*/  FFMA R19, R50, UR6, -R153.reuse ;  /* 0x0000000632137c23 */ /* 0x100fe20008000899 */
[C---:B------:R-:W-:Y:S01]  /*3040*/  FSETP.NEU.AND P1, PT, R7.reuse, -INF , PT ;  /* 0xff8000000700780b */ /* 0x040fe20003f2d000 */
[----:B---3--:R-:W-:Y:S01]  /*3050*/  @!P5 FMUL R12, R12, R12 ;  /* 0x0000000c0c0cd220 */ /* 0x008fe20000400000 */
[----:B------:R-:W-:Y:S01]  /*3060*/  FSETP.GEU.AND P5, PT, R18, -126, PT ;  /* 0xc2fc00001200780b */ /* 0x000fe20003fae000 */
[----:B------:R-:W1:Y:S01]  /*3070*/  MUFU.EX2 R14, R14 ;  /* 0x0000000e000e7308 */ /* 0x000e620000000800 */
[----:B------:R-:W-:Y:S01]  /*3080*/  FSEL R10, R7, RZ, P1 ;  /* 0x000000ff070a7208 */ /* 0x000fe20000800000 */
[----:B------:R-:W-:Y:S01]  /*3090*/  ULDC UR6, c[0x0][0x604] ;  /* 0x0001810000067ab9 */ /* 0x000fe20000000800 */
[----:B------:R-:W-:Y:S01]  /*30a0*/  FSETP.GEU.AND P1, PT, R16, -126, PT ;  /* 0xc2fc00001000780b */ /* 0x000fe20003f2e000 */
[----:B------:R-:W-:Y:S01]  /*30b0*/  @!P6 FMUL R15, R15, 0.5 ;  /* 0x3f0000000f0fe820 */ /* 0x000fe20000400000 */
[----:B------:R-:W-:Y:S01]  /*30c0*/  FFMA R26, R51, UR6, -R153 ;  /* 0x00000006331a7c23 */ /* 0x000fe20008000899 */
[----:B----4-:R-:W-:Y:S01]  /*30d0*/  @!P3 FMUL R11, R11, R11 ;  /* 0x0000000b0b0bb220 */ /* 0x010fe20000400000 */
[----:B------:R-:W-:Y:S01]  /*30e0*/  FSETP.GEU.AND P3, PT, R17, -126, PT ;  /* 0xc2fc00001100780b */ /* 0x000fe20003f6e000 */
[----:B------:R-:W2:Y:S01]  /*30f0*/  MUFU.EX2 R13, R13 ;  /* 0x0000000d000d7308 */ /* 0x000ea20000000800 */
[----:B------:R-:W-:-:S02]  /*3100*/  ULDC UR6, c[0x0][0x604] ;  /* 0x0001810000067ab9 */ /* 0x000fc40000000800 */
[--C-:B------:R-:W-:Y:S01]  /*3110*/  FFMA R27, R54, UR6, -R153.reuse ;  /* 0x00000006361b7c23 */ /* 0x100fe20008000899 */
[----:B------:R-:W-:Y:S01]  /*3120*/  @!P5 FMUL R18, R18, 0.5 ;  /* 0x3f0000001212d820 */ /* 0x000fe20000400000 */
[----:B------:R-:W-:Y:S02]  /*3130*/  ULDC UR6, c[0x0][0x604] ;  /* 0x0001810000067ab9 */ /* 0x000fe40000000800 */
[----:B------:R-:W-:Y:S01]  /*3140*/  FFMA R30, R55, UR6, -R153 ;  /* 0x00000006371e7c23 */ /* 0x000fe20008000899 */
[----:B------:R-:W3:Y:S01]  /*3150*/  MUFU.EX2 R15, R15 ;  /* 0x0000000f000f7308 */ /* 0x000ee20000000800 */
[----:B------:R-:W-:Y:S01]  /*3160*/  @!P1 FMUL R16, R16, 0.5 ;  /* 0x3f00000010109820 */ /* 0x000fe20000400000 */
[----:B-1----:R-:W-:Y:S01]  /*3170*/  @!P2 FMUL R14, R14, R14 ;  /* 0x0000000e0e0ea220 */ /* 0x002fe20000400000 */
[----:B------:R-:W-:Y:S01]  /*3180*/  FSETP.GEU.AND P2, PT, R20, -126, PT ;  /* 0xc2fc00001400780b */ /* 0x000fe20003f4e000 */
[----:B------:R-:W-:Y:S01]  /*3190*/  @!P3 FMUL R17, R17, 0.5 ;  /* 0x3f0000001111b820 */ /* 0x000fe20000400000 */
[----:B------:R-:W-:-:S02]  /*31a0*/  ULDC UR6, c[0x0][0x604] ;  /* 0x0001810000067ab9 */ /* 0x000fc40000000800 */
[--C-:B------:R-:W-:Y:S01]  /*31b0*/  FFMA R21, R58, UR6, -R153.reuse ;  /* 0x000000063a157c23 */ /* 0x100fe20008000899 */
[----:B------:R-:W1:Y:S01]  /*31c0*/  MUFU.EX2 R18, R18 ;  /* 0x0000001200127308 */ /* 0x000e620000000800 */
[----:B--2---:R-:W-:Y:S01]  /*31d0*/  @!P4 FMUL R13, R13, R13 ;  /* 0x0000000d0d0dc220 */ /* 0x004fe20000400000 */
[----:B------:R-:W-:Y:S01]  /*31e0*/  FSETP.GEU.AND P4, PT, R46, -126, PT ;  /* 0xc2fc00002e00780b */ /* 0x000fe20003f8e000 */
[----:B------:R-:W-:Y:S02]  /*31f0*/  ULDC UR6, c[0x0][0x604] ;  /* 0x0001810000067ab9 */ /* 0x000fe40000000800 */
[--C-:B------:R-:W-:Y:S01]  /*3200*/  FFMA R34, R59, UR6, -R153.reuse ;  /* 0x000000063b227c23 */ /* 0x100fe20008000899 */
[----:B------:R-:W-:Y:S02]  /*3210*/  ULDC UR6, c[0x0][0x604] ;  /* 0x0001810000067ab9 */ /* 0x000fe40000000800 */
[----:B------:R-:W2:Y:S01]  /*3220*/  MUFU.EX2 R17, R17 ;  /* 0x0000001100117308 */ /* 0x000ea20000000800 */
[----:B---3--:R-:W-:Y:S01]  /*3230*/  @!P6 FMUL R15, R15, R15 ;  /* 0x0000000f0f0fe220 */ /* 0x008fe20000400000 */
[----:B------:R-:W-:Y:S01]  /*3240*/  FSETP.GEU.AND P6, PT, R19, -126, PT ;  /* 0xc2fc00001300780b */ /* 0x000fe20003fce000 */
[----:B------:R-:W-:Y:S01]  /*3250*/  @!P2 FMUL R20, R20, 0.5 ;  /* 0x3f0000001414a820 */ /* 0x000fe20000400000 */
[----:B------:R-:W-:Y:S01]  /*3260*/  FFMA R31, R62, UR6, -R153 ;  /* 0x000000063e1f7c23 */ /* 0x000fe20008000899 */
[----:B------:R-:W-:-:S02]  /*3270*/  ULDC UR6, c[0x0][0x604] ;  /* 0x0001810000067ab9 */ /* 0x000fc40000000800 */
[----:B------:R-:W-:Y:S01]  /*3280*/  @!P4 FMUL R46, R46, 0.5 ;  /* 0x3f0000002e2ec820 */ /* 0x000fe20000400000 */
[----:B------:R-:W3:Y:S01]  /*3290*/  MUFU.EX2 R16, R16 ;  /* 0x0000001000107308 */ /* 0x000ee20000000800 */
[----:B-1----:R-:W-:Y:S01]  /*32a0*/  @!P5 FMUL R18, R18, R18 ;  /* 0x000000121212d220 */ /* 0x002fe20000400000 */
[----:B------:R-:W-:Y:S01]  /*32b0*/  FSETP.GEU.AND P5, PT, R26, -126, PT ;  /* 0xc2fc00001a00780b */ /* 0x000fe20003fae000 */
[--C-:B------:R-:W-:Y:S01]  /*32c0*/  FFMA R38, R63, UR6, -R153.reuse ;  /* 0x000000063f267c23 */ /* 0x100fe20008000899 */
[----:B------:R-:W-:Y:S02]  /*32d0*/  ULDC UR6, c[0x0][0x604] ;  /* 0x0001810000067ab9 */ /* 0x000fe40000000800 */
[----:B------:R-:W-:Y:S01]  /*32e0*/  FFMA R23, R66, UR6, -R153 ;  /* 0x0000000642177c23 */ /* 0x000fe20008000899 */
[----:B------:R-:W-:Y:S01]  /*32f0*/  @!P6 FMUL R19, R19, 0.5 ;  /* 0x3f0000001313e820 */ /* 0x000fe20000400000 */
[----:B------:R-:W1:Y:S01]  /*3300*/  MUFU.EX2 R20, R20 ;  /* 0x0000001400147308 */ /* 0x000e620000000800 */
[----:B--2---:R-:W-:Y:S01]  /*3310*/  @!P3 FMUL R17, R17, R17 ;  /* 0x000000111111b220 */ /* 0x004fe20000400000 */
[----:B------:R-:W-:Y:S01]  /*3320*/  FSETP.GEU.AND P3, PT, R27, -126, PT ;  /* 0xc2fc00001b00780b */ /* 0x000fe20003f6e000 */
[----:B------:R-:W-:-:S02]  /*3330*/  ULDC UR6, c[0x0][0x604] ;  /* 0x0001810000067ab9 */ /* 0x000fc40000000800 */
[--C-:B------:R-:W-:Y:S01]  /*3340*/  FFMA R42, R67, UR6, -R153.reuse ;  /* 0x00000006432a7c23 */ /* 0x100fe20008000899 */
[----:B------:R-:W-:Y:S01]  /*3350*/  ULDC UR6, c[0x0][0x604] ;  /* 0x0001810000067ab9 */ /* 0x000fe20000000800 */
[----:B------:R-:W-:Y:S01]  /*3360*/  @!P5 FMUL R26, R26, 0.5 ;  /* 0x3f0000001a1ad820 */ /* 0x000fe20000400000 */
[----:B------:R2:W4:Y:S01]  /*3370*/  MUFU.EX2 R83, R46 ;  /* 0x0000002e00537308 */ /* 0x0005220000000800 */
[----:B---3--:R-:W-:Y:S01]  /*3380*/  @!P1 FMUL R16, R16, R16 ;  /* 0x0000001010109220 */ /* 0x008fe20000400000 */
[----:B------:R-:W-:Y:S01]  /*3390*/  FSETP.GEU.AND P1, PT, R22, -126, PT ;  /* 0xc2fc00001600780b */ /* 0x000fe20003f2e000 */
[----:B------:R-:W-:Y:S01]  /*33a0*/  FFMA R35, R70, UR6, -R153 ;  /* 0x0000000646237c23 */ /* 0x000fe20008000899 */
[----:B------:R-:W-:-:S03]  /*33b0*/  ULDC UR6, c[0x0][0x604] ;  /* 0x0001810000067ab9 */ /* 0x000fc60000000800 */
[----:B------:R-:W-:Y:S01]  /*33c0*/  @!P3 FMUL R27, R27, 0.5 ;  /* 0x3f0000001b1bb820 */ /* 0x000fe20000400000 */
[----:B------:R-:W3:Y:S01]  /*33d0*/  MUFU.EX2 R19, R19 ;  /* 0x0000001300137308 */ /* 0x000ee20000000800 */
[----:B-1----:R-:W-:Y:S01]  /*33e0*/  @!P2 FMUL R20, R20, R20 ;  /* 0x000000141414a220 */ /* 0x002fe20000400000 */
[----:B------:R-:W-:Y:S01]  /*33f0*/  FSETP.GEU.AND P2, PT, R30, -126, PT ;  /* 0xc2fc00001e00780b */ /* 0x000fe20003f4e000 */
[--C-:B--2---:R-:W-:Y:S01]  /*3400*/  FFMA R46, R71, UR6, -R153.reuse ;  /* 0x00000006472e7c23 */ /* 0x104fe20008000899 */
[----:B------:R-:W-:Y:S02]  /*3410*/  ULDC UR6, c[0x0][0x604] ;  /* 0x0001810000067ab9 */ /* 0x000fe40000000800 */
[----:B------:R-:W-:Y:S01]  /*3420*/  FFMA R39, R74, UR6, -R153 ;  /* 0x000000064a277c23 */ /* 0x000fe20008000899 */
[----:B------:R-:W-:Y:S01]  /*3430*/  @!P1 FMUL R22, R22, 0.5 ;  /* 0x3f00000016169820 */ /* 0x000fe20000400000 */
[----:B------:R-:W1:Y:S01]  /*3440*/  MUFU.EX2 R26, R26 ;  /* 0x0000001a001a7308 */ /* 0x000e620000000800 */
[----:B----4-:R-:W-:Y:S01]  /*3450*/  @!P4 FMUL R83, R83, R83 ;  /* 0x000000535353c220 */ /* 0x010fe20000400000 */
[----:B------:R-:W-:Y:S01]  /*3460*/  FSETP.GEU.AND P4, PT, R21, -126, PT ;  /* 0xc2fc00001500780b */ /* 0x000fe20003f8e000 */
[----:B------:R-:W-:-:S02]  /*3470*/  ULDC UR6, c[0x0][0x604] ;  /* 0x0001810000067ab9 */ /* 0x000fc40000000800 */
[--C-:B------:R-:W-:Y:S01]  /*3480*/  FFMA R50, R75, UR6, -R153.reuse ;  /* 0x000000064b327c23 */ /* 0x100fe20008000899 */
[----:B------:R-:W-:Y:S01]  /*3490*/  ULDC UR6, c[0x0][0x604] ;  /* 0x0001810000067ab9 */ /* 0x000fe20000000800 */
[----:B------:R-:W-:Y:S01]  /*34a0*/  @!P2 FMUL R30, R30, 0.5 ;  /* 0x3f0000001e1ea820 */ /* 0x000fe20000400000 */
[----:B------:R-:W2:Y:S01]  /*34b0*/  MUFU.EX2 R27, R27 ;  /* 0x0000001b001b7308 */ /* 0x000ea20000000800 */
[----:B---3--:R-:W-:Y:S01]  /*34c0*/  @!P6 FMUL R19, R19, R19 ;  /* 0x000000131313e220 */ /* 0x008fe20000400000 */
[----:B------:R-:W-:Y:S01]  /*34d0*/  FSETP.GEU.AND P6, PT, R31, -126, PT ;  /* 0xc2fc00001f00780b */ /* 0x000fe20003fce000 */
[--C-:B------:R-:W-:Y:S01]  /*34e0*/  FFMA R43, R78, UR6, -R153.reuse ;  /* 0x000000064e2b7c23 */ /* 0x100fe20008000899 */
[----:B------:R-:W-:Y:S02]  /*34f0*/  ULDC UR6, c[0x0][0x604] ;  /* 0x0001810000067ab9 */ /* 0x000fe40000000800 */
[----:B------:R-:W-:Y:S01]  /*3500*/  FFMA R54, R79, UR6, -R153 ;  /* 0x000000064f367c23 */ /* 0x000fe20008000899 */
[----:B------:R-:W-:Y:S01]  /*3510*/  @!P4 FMUL R21, R21, 0.5 ;  /* 0x3f0000001515c820 */ /* 0x000fe20000400000 */
[----:B------:R-:W3:Y:S01]  /*3520*/  MUFU.EX2 R22, R22 ;  /* 0x0000001600167308 */ /* 0x000ee20000000800 */
[----:B-1----:R-:W-:Y:S01]  /*3530*/  @!P5 FMUL R26, R26, R26 ;  /* 0x0000001a1a1ad220 */ /* 0x002fe20000400000 */
[----:B------:R-:W-:Y:S01]  /*3540*/  FSETP.GEU.AND P5, PT, R38, -126, PT ;  /* 0xc2fc00002600780b */ /* 0x000fe20003fae000 */
[----:B------:R-:W-:-:S02]  /*3550*/  ULDC UR6, c[0x0][0x604] ;  /* 0x0001810000067ab9 */ /* 0x000fc40000000800 */
[--C-:B------:R-:W-:Y:S01]  /*3560*/  FFMA R47, R82, UR6, -R153.reuse ;  /* 0x00000006522f7c23 */ /* 0x100fe20008000899 */
[----:B------:R-:W-:Y:S01]  /*3570*/  ULDC UR6, c[0x0][0x604] ;  /* 0x0001810000067ab9 */ /* 0x000fe20000000800 */
[----:B------:R-:W-:Y:S01]  /*3580*/  @!P6 FMUL R31, R31, 0.5 ;  /* 0x3f0000001f1fe820 */ /* 0x000fe20000400000 */
[----:B------:R-:W1:Y:S01]  /*3590*/  MUFU.EX2 R30, R30 ;  /* 0x0000001e001e7308 */ /* 0x000e620000000800 */
[----:B--2---:R-:W-:Y:S01]  /*35a0*/  @!P3 FMUL R27, R27, R27 ;  /* 0x0000001b1b1bb220 */ /* 0x004fe20000400000 */
[----:B------:R-:W-:Y:S01]  /*35b0*/  FSETP.GEU.AND P3, PT, R23, -126, PT ;  /* 0xc2fc00001700780b */ /* 0x000fe20003f6e000 */
[--C-:B------:R-:W-:Y:S01]  /*35c0*/  FFMA R6, R6, UR6, -R153.reuse ;  /* 0x0000000606067c23 */ /* 0x100fe20008000899 */
[----:B------:R-:W-:Y:S02]  /*35d0*/  ULDC UR6, c[0x0][0x604] ;  /* 0x0001810000067ab9 */ /* 0x000fe40000000800 */
[----:B------:R-:W-:Y:S01]  /*35e0*/  FFMA R62, R86, UR6, -R153 ;  /* 0x00000006563e7c23 */ /* 0x000fe20008000899 */
[----:B------:R-:W-:Y:S01]  /*35f0*/  @!P5 FMUL R38, R38, 0.5 ;  /* 0x3f0000002626d820 */ /* 0x000fe20000400000 */
[----:B------:R-:W2:Y:S01]  /*3600*/  MUFU.EX2 R21, R21 ;  /* 0x0000001500157308 */ /* 0x000ea20000000800 */
[----:B---3--:R-:W-:Y:S01]  /*3610*/  @!P1 FMUL R22, R22, R22 ;  /* 0x0000001616169220 */ /* 0x008fe20000400000 */
[----:B------:R-:W-:Y:S01]  /*3620*/  FSETP.GEU.AND P1, PT, R34, -126, PT ;  /* 0xc2fc00002200780b */ /* 0x000fe20003f2e000 */
[----:B------:R-:W-:-:S02]  /*3630*/  ULDC UR6, c[0x0][0x604] ;  /* 0x0001810000067ab9 */ /* 0x000fc40000000800 */
[--C-:B------:R-:W-:Y:S01]  /*3640*/  FFMA R51, R87, UR6, -R153.reuse ;  /* 0x0000000657337c23 */ /* 0x100fe20008000899 */
[----:B------:R-:W-:Y:S01]  /*3650*/  ULDC UR6, c[0x0][0x604] ;  /* 0x0001810000067ab9 */ /* 0x000fe20000000800 */
        /* <DEDUP_REMOVED lines=152> */
[----:B------:R-:W-:Y:S01]  /*3fe0*/  FMUL R6, R10, UR6 ;  /* 0x000000060a067c20 */ /* 0x000fe20008400000 */
[----:B------:R-:W-:Y:S01]  /*3ff0*/  ULDC UR6, c[0x0][0x604] ;  /* 0x0001810000067ab9 */ /* 0x000fe20000000800 */
[----:B------:R-:W-:Y:S01]  /*4000*/  @!P6 FMUL R86, R86, 0.5 ;  /* 0x3f0000005656e820 */ /* 0x000fe20000400000 */
[----:B------:R-:W1:Y:S01]  /*4010*/  MUFU.EX2 R71, R71 ;  /* 0x0000004700477308 */ /* 0x000e620000000800 */
[----:B--2---:R-:W-:Y:S01]  /*4020*/  @!P1 FMUL R59, R59, R59 ;  /* 0x0000003b3b3b9220 */ /* 0x004fe20000400000 */
[----:B------:R-:W-:Y:S01]  /*4030*/  FSETP.GEU.AND P1, PT, R79, -126, PT ;  /* 0xc2fc00004f00780b */ /* 0x000fe20003f2e000 */
[--C-:B------:R-:W-:Y:S01]  /*4040*/  FFMA R24, R24, UR10, -R6.reuse ;  /* 0x0000000a18187c23 */ /* 0x100fe20008000806 */
[--C-:B------:R-:W-:Y:S01]  /*4050*/  FFMA R25, R25, UR6, -R6.reuse ;  /* 0x0000000619197c23 */ /* 0x100fe20008000806 */
[----:B------:R-:W-:Y:S01]  /*4060*/  ULDC UR6, c[0x0][0x604] ;  /* 0x0001810000067ab9 */ /* 0x000fe20000000800 */
[----:B------:R-:W-:Y:S01]  /*4070*/  ULDC UR10, c[0x0][0x604] ;  /* 0x00018100000a7ab9 */ /* 0x000fe20000000800 */
[----:B------:R-:W-:Y:S01]  /*4080*/  @!P5 FMUL R87, R87, 0.5 ;  /* 0x3f0000005757d820 */ /* 0x000fe20000400000 */
[----:B------:R-:W2:Y:S01]  /*4090*/  MUFU.EX2 R82, R82 ;  /* 0x0000005200527308 */ /* 0x000ea20000000800 */
[----:B---3--:R-:W-:Y:S01]  /*40a0*/  @!P3 FMUL R78, R78, R78 ;  /* 0x0000004e4e4eb220 */ /* 0x008fe20000400000 */
[----:B------:R-:W-:Y:S01]  /*40b0*/  FSETP.GEU.AND P3, PT, R90, -126, PT ;  /* 0xc2fc00005a00780b */ /* 0x000fe20003f6e000 */
[--C-:B------:R-:W-:Y:S01]  /*40c0*/  FFMA R28, R28, UR6, -R6.reuse ;  /* 0x000000061c1c7c23 */ /* 0x100fe20008000806 */
[----:B------:R-:W-:Y:S01]  /*40d0*/  ULDC UR6, c[0x0][0x604] ;  /* 0x0001810000067ab9 */ /* 0x000fe20000000800 */
[--C-:B------:R-:W-:Y:S01]  /*40e0*/  FFMA R136, R136, UR15, -R6.reuse ;  /* 0x0000000f88887c23 */ /* 0x100fe20008000806 */
[--C-:B------:R-:W-:Y:S01]  /*40f0*/  FFMA R29, R29, UR6, -R6.reuse ;  /* 0x000000061d1d7c23 */ /* 0x100fe20008000806 */
[----:B------:R-:W-:Y:S01]  /*4100*/  @!P1 FMUL R79, R79, 0.5 ;  /* 0x3f0000004f4f9820 */ /* 0x000fe20000400000 */
[----:B------:R-:W3:Y:S01]  /*4110*/  MUFU.EX2 R86, R86 ;  /* 0x0000005600567308 */ /* 0x000ee20000000800 */
[----:B-1----:R-:W-:Y:S01]  /*4120*/  @!P2 FMUL R71, R71, R71 ;  /* 0x000000474747a220 */ /* 0x002fe20000400000 */
[----:B------:R-:W-:Y:S01]  /*4130*/  FSETP.GEU.AND P2, PT, R91, -126, PT ;  /* 0xc2fc00005b00780b */ /* 0x000fe20003f4e000 */
[----:B------:R-:W-:Y:S01]  /*4140*/  ULDC UR6, c[0x0][0x604] ;  /* 0x0001810000067ab9 */ /* 0x000fe20000000800 */
[--C-:B------:R-:W-:Y:S01]  /*4150*/  FFMA R141, R141, UR19, -R6.reuse ;  /* 0x000000138d8d7c23 */ /* 0x100fe20008000806 */
[--C-:B------:R-:W-:Y:S01]  /*4160*/  FFMA R32, R32, UR6, -R6.reuse ;  /* 0x0000000620207c23 */ /* 0x100fe20008000806 */
[----:B------:R-:W-:Y:S01]  /*4170*/  ULDC UR6, c[0x0][0x604] ;  /* 0x0001810000067ab9 */ /* 0x000fe20000000800 */
[----:B------:R-:W-:Y:S01]  /*4180*/  @!P3 FMUL R90, R90, 0.5 ;  /* 0x3f0000005a5ab820 */ /* 0x000fe20000400000 */
[----:B------:R-:W1:Y:S01]  /*4190*/  MUFU.EX2 R87, R87 ;  /* 0x0000005700577308 */ /* 0x000e620000000800 */
[----:B--2---:R-:W-:Y:S01]  /*41a0*/  @!P4 FMUL R82, R82, R82 ;  /* 0x000000525252c220 */ /* 0x004fe20000400000 */
[----:B------:R-:W-:Y:S01]  /*41b0*/  FSETP.GEU.AND P4, PT, R94, -126, PT ;  /* 0xc2fc00005e00780b */ /* 0x000fe20003f8e000 */
[--C-:B------:R-:W-:Y:S01]  /*41c0*/  FFMA R33, R33, UR6, -R6.reuse ;  /* 0x0000000621217c23 */ /* 0x100fe20008000806 */
[----:B------:R-:W-:Y:S01]  /*41d0*/  ULDC UR6, c[0x0][0x604] ;  /* 0x0001810000067ab9 */ /* 0x000fe20000000800 */
[--C-:B------:R-:W-:Y:S01]  /*41e0*/  FFMA R138, R145, UR22, -R6.reuse ;  /* 0x00000016918a7c23 */ /* 0x100fe20008000806 */
[--C-:B------:R-:W-:Y:S01]  /*41f0*/  FFMA R36, R36, UR6, -R6.reuse ;  /* 0x0000000624247c23 */ /* 0x100fe20008000806 */
[----:B------:R-:W-:Y:S01]  /*4200*/  @!P2 FMUL R91, R91, 0.5 ;  /* 0x3f0000005b5ba820 */ /* 0x000fe20000400000 */
[----:B------:R-:W2:Y:S01]  /*4210*/  MUFU.EX2 R79, R79 ;  /* 0x0000004f004f7308 */ /* 0x000ea20000000800 */
[----:B---3--:R-:W-:Y:S01]  /*4220*/  @!P6 FMUL R86, R86, R86 ;  /* 0x000000565656e220 */ /* 0x008fe20000400000 */
[----:B------:R-:W-:Y:S01]  /*4230*/  FSETP.GEU.AND P6, PT, R98, -126, PT ;  /* 0xc2fc00006200780b */ /* 0x000fe20003fce000 */
[----:B------:R-:W-:Y:S01]  /*4240*/  ULDC UR6, c[0x0][0x604] ;  /* 0x0001810000067ab9 */ /* 0x000fe20000000800 */
[----:B------:R-:W-:Y:S01]  /*4250*/  ULDC UR15, c[0x0][0x604] ;  /* 0x00018100000f7ab9 */ /* 0x000fe20000000800 */
[--C-:B------:R-:W-:Y:S01]  /*4260*/  FFMA R37, R37, UR6, -R6.reuse ;  /* 0x0000000625257c23 */ /* 0x100fe20008000806 */
[----:B------:R-:W-:Y:S01]  /*4270*/  ULDC UR6, c[0x0][0x604] ;  /* 0x0001810000067ab9 */ /* 0x000fe20000000800 */
[----:B------:R-:W-:Y:S01]  /*4280*/  @!P4 FMUL R94, R94, 0.5 ;  /* 0x3f0000005e5ec820 */ /* 0x000fe20000400000 */
[----:B------:R-:W3:Y:S01]  /*4290*/  MUFU.EX2 R90, R90 ;  /* 0x0000005a005a7308 */ /* 0x000ee20000000800 */
[----:B-1----:R-:W-:Y:S01]  /*42a0*/  @!P5 FMUL R87, R87, R87 ;  /* 0x000000575757d220 */ /* 0x002fe20000400000 */
[----:B------:R-:W-:Y:S01]  /*42b0*/  FSETP.GEU.AND P5, PT, R99, -126, PT ;  /* 0xc2fc00006300780b */ /* 0x000fe20003fae000 */
[--C-:B------:R-:W-:Y:S01]  /*42c0*/  FFMA R40, R40, UR6, -R6.reuse ;  /* 0x0000000628287c23 */ /* 0x100fe20008000806 */
[----:B------:R-:W-:Y:S01]  /*42d0*/  ULDC UR6, c[0x0][0x604] ;  /* 0x0001810000067ab9 */ /* 0x000fe20000000800 */
[--C-:B------:R-:W-:Y:S01]  /*42e0*/  FFMA R148, R148, UR23, -R6.reuse ;  /* 0x0000001794947c23 */ /* 0x100fe20008000806 */
        /* <DEDUP_REMOVED lines=48> */
[----:B------:R-:W-:Y:S01]  /*45f0*/  FFMA R61, R61, UR6, -R6 ;  /* 0x000000063d3d7c23 */ /* 0x000fe20008000806 */
[----:B------:R-:W-:Y:S01]  /*4600*/  ULDC UR6, c[0x0][0x604] ;  /* 0x0001810000067ab9 */ /* 0x000fe20000000800 */
[----:B------:R-:W-:Y:S01]  /*4610*/  @!P5 FMUL R115, R115, 0.5 ;  /* 0x3f0000007373d820 */ /* 0x000fe20000400000 */
[----:B------:R-:W2:Y:S01]  /*4620*/  MUFU.EX2 R106, R106 ;  /* 0x0000006a006a7308 */ /* 0x000ea20000000800 */
[----:B---3--:R-:W-:Y:S01]  /*4630*/  @!P3 FMUL R102, R102, R102 ;  /* 0x000000666666b220 */ /* 0x008fe20000400000 */
[----:B------:R-:W-:-:S05]  /*4640*/  FSETP.GEU.AND P3, PT, R114, -126, PT ;  /* 0xc2fc00007200780b */ /* 0x000fca0003f6e000 */
[----:B------:R-:W-:Y:S01]  /*4650*/  @!P1 FMUL R107, R107, 0.5 ;  /* 0x3f0000006b6b9820 */ /* 0x000fe20000400000 */
[----:B------:R-:W3:Y:S01]  /*4660*/  MUFU.EX2 R110, R110 ;  /* 0x0000006e006e7308 */ /* 0x000ee20000000800 */
[----:B-1----:R-:W-:Y:S01]  /*4670*/  @!P2 FMUL R103, R103, R103 ;  /* 0x000000676767a220 */ /* 0x002fe20000400000 */
[----:B------:R-:W-:-:S05]  /*4680*/  FSETP.GEU.AND P2, PT, R119, -126, PT ;  /* 0xc2fc00007700780b */ /* 0x000fca0003f4e000 */
[----:B------:R-:W-:Y:S01]  /*4690*/  @!P3 FMUL R114, R114, 0.5 ;  /* 0x3f0000007272b820 */ /* 0x000fe20000400000 */
[----:B------:R-:W1:Y:S01]  /*46a0*/  MUFU.EX2 R115, R115 ;  /* 0x0000007300737308 */ /* 0x000e620000000800 */
[----:B--2---:R-:W-:Y:S01]  /*46b0*/  @!P4 FMUL R106, R106, R106 ;  /* 0x0000006a6a6ac220 */ /* 0x004fe20000400000 */
[----:B------:R-:W-:-:S05]  /*46c0*/  FSETP.GEU.AND P4, PT, R118, -126, PT ;  /* 0xc2fc00007600780b */ /* 0x000fca0003f8e000 */
        /* <DEDUP_REMOVED lines=49> */
[----:B------:R2:W4:Y:S01]  /*49e0*/  MUFU.EX2 R131, R25 ;  /* 0x0000001900837308 */ /* 0x0005220000000800 */
[----:B---3--:R-:W-:Y:S01]  /*49f0*/  @!P6 FMUL R28, R28, R28 ;  /* 0x0000001c1c1ce220 */ /* 0x008fe20000400000 */
[----:B------:R-:W-:-:S05]  /*4a00*/  FSETP.GEU.AND P6, PT, R40, -126, PT ;  /* 0xc2fc00002800780b */ /* 0x000fca0003fce000 */
        /* <DEDUP_REMOVED lines=46> */
[----:B------:R-:W-:Y:S01]  /*4cf0*/  FFMA R81, R81, UR6, -R6 ;  /* 0x0000000651517c23 */ /* 0x000fe20008000806 */
[----:B------:R-:W-:-:S03]  /*4d00*/  ULDC UR6, c[0x0][0x604] ;  /* 0x0001810000067ab9 */ /* 0x000fc60000000800 */
        /* <DEDUP_REMOVED lines=36> */
[----:B--2---:R-:W-:-:S04]  /*4f50*/  FADD R60, R21, R98 ;  /* 0x00000062153c7221 */ /* 0x004fc80000000000 */
[----:B------:R-:W-:Y:S01]  /*4f60*/  @!P3 FMUL R126, R126, 0.5 ;  /* 0x3f0000007e7eb820 */ /* 0x000fe20000400000 */
[----:B------:R1:W2:Y:S01]  /*4f70*/  MUFU.EX2 R68, R25 ;  /* 0x0000001900447308 */ /* 0x0002a20000000800 */
[----:B----4-:R-:W-:Y:S01]  /*4f80*/  @!P4 FMUL R64, R64, R64 ;  /* 0x000000404040c220 */ /* 0x010fe20000400000 */
[----:B------:R-:W-:-:S05]  /*4f90*/  FSETP.GEU.AND P4, PT, R72, -126, PT ;  /* 0xc2fc00004800780b */ /* 0x000fca0003f8e000 */
[----:B------:R-:W-:Y:S01]  /*4fa0*/  @!P2 FMUL R69, R69, 0.5 ;  /* 0x3f0000004545a820 */ /* 0x000fe20000400000 */
[----:B------:R-:W4:Y:S01]  /*4fb0*/  MUFU.EX2 R159, R61 ;  /* 0x0000003d009f7308 */ /* 0x000f220000000800 */
[----:B---3--:R-:W-:Y:S01]  /*4fc0*/  @!P5 FMUL R161, R161, R161 ;  /* 0x000000a1a1a1d220 */ /* 0x008fe20000400000 */
[----:B------:R-:W-:Y:S01]  /*4fd0*/  FSETP.GEU.AND P5, PT, R77, -126, PT ;  /* 0xc2fc00004d00780b */ /* 0x000fe20003fae000 */
[--C-:B-1----:R-:W-:Y:S01]  /*4fe0*/  FFMA R25, R84, UR6, -R6.reuse ;  /* 0x0000000654197c23 */ /* 0x102fe20008000806 */
        /* <DEDUP_REMOVED lines=11> */
[----:B----4-:R-:W-:Y:S01]  /*50a0*/  @!P1 FMUL R159, R159, R159 ;  /* 0x0000009f9f9f9220 */ /* 0x010fe20000400000 */
[----:B------:R-:W-:Y:S01]  /*50b0*/  FSETP.GEU.AND P1, PT, R73, -126, PT ;  /* 0xc2fc00004900780b */ /* 0x000fe20003f2e000 */
[--C-:B------:R-:W-:Y:S01]  /*50c0*/  FFMA R33, R89, UR6, -R6.reuse ;  /* 0x0000000659217c23 */ /* 0x100fe20008000806 */
[----:B------:R-:W-:Y:S02]  /*50d0*/  ULDC UR6, c[0x0][0x604] ;  /* 0x0001810000067ab9 */ /* 0x000fe40000000800 */
[----:B------:R-:W-:Y:S01]  /*50e0*/  FFMA R37, R92, UR6, -R6 ;  /* 0x000000065c257c23 */ /* 0x000fe20008000806 */
[----:B------:R-:W-:Y:S01]  /*50f0*/  @!P6 FMUL R130, R130, 0.5 ;  /* 0x3f0000008282e820 */ /* 0x000fe20000400000 */
[----:B------:R3:W4:Y:S01]  /*5100*/  MUFU.EX2 R76, R72 ;  /* 0x00000048004c7308 */ /* 0x0007220000000800 */
[----:B-1----:R-:W-:Y:S01]  /*5110*/  @!P3 FMUL R126, R126, R126 ;  /* 0x0000007e7e7eb220 */ /* 0x002fe20000400000 */
[----:B------:R-:W-:Y:S01]  /*5120*/  FSETP.GEU.AND P3, PT, R80, -126, PT ;  /* 0xc2fc00005000780b */ /* 0x000fe20003f6e000 */
[----:B------:R-:W-:-:S04]  /*5130*/  ULDC UR6, c[0x0][0x604] ;  /* 0x0001810000067ab9 */ /* 0x000fc80000000800 */
[----:B------:R-:W-:Y:S01]  /*5140*/  @!P1 FMUL R73, R73, 0.5 ;  /* 0x3f00000049499820 */ /* 0x000fe20000400000 */
[----:B------:R-:W1:Y:S01]  /*5150*/  MUFU.EX2 R167, R77 ;  /* 0x0000004d00a77308 */ /* 0x000e620000000800 */
[----:B--2---:R-:W-:Y:S01]  /*5160*/  @!P2 FMUL R163, R163, R163 ;  /* 0x000000a3a3a3a220 */ /* 0x004fe20000400000 */
[----:B------:R-:W-:Y:S01]  /*5170*/  FSETP.GEU.AND P2, PT, R81, -126, PT ;  /* 0xc2fc00005100780b */ /* 0x000fe20003f4e000 */
[----:B---3--:R-:W-:-:S04]  /*5180*/  FADD R72, R39, R114 ;  /* 0x0000007227487221 */ /* 0x008fc80000000000 */
[----:B------:R-:W-:Y:S01]  /*5190*/  @!P3 FMUL R80, R80, 0.5 ;  /* 0x3f0000005050b820 */ /* 0x000fe20000400000 */
[----:B------:R-:W2:Y:S01]  /*51a0*/  MUFU.EX2 R165, R73 ;  /* 0x0000004900a57308 */ /* 0x000ea20000000800 */
[----:B----4-:R-:W-:Y:S01]  /*51b0*/  @!P4 FMUL R76, R76, R76 ;  /* 0x0000004c4c4cc220 */ /* 0x010fe20000400000 */
[----:B------:R-:W-:-:S05]  /*51c0*/  FSETP.GEU.AND P4, PT, R25, -126, PT ;  /* 0xc2fc00001900780b */ /* 0x000fca0003f8e000 */
[----:B------:R-:W-:Y:S01]  /*51d0*/  @!P2 FMUL R81, R81, 0.5 ;  /* 0x3f0000005151a820 */ /* 0x000fe20000400000 */
[----:B------:R-:W3:Y:S01]  /*51e0*/  MUFU.EX2 R130, R130 ;  /* 0x0000008200827308 */ /* 0x000ee20000000800 */
[----:B-1----:R-:W-:Y:S01]  /*51f0*/  @!P5 FMUL R167, R167, R167 ;  /* 0x000000a7a7a7d220 */ /* 0x002fe20000400000 */
[----:B------:R-:W-:-:S05]  /*5200*/  FSETP.GEU.AND P5, PT, R33, -126, PT ;  /* 0xc2fc00002100780b */ /* 0x000fca0003fae000 */
[----:B------:R-:W-:Y:S01]  /*5210*/  @!P4 FMUL R25, R25, 0.5 ;  /* 0x3f0000001919c820 */ /* 0x000fe20000400000 */
[----:B------:R1:W4:Y:S01]  /*5220*/  MUFU.EX2 R84, R80 ;  /* 0x0000005000547308 */ /* 0x0003220000000800 */
[----:B--2---:R-:W-:Y:S01]  /*5230*/  @!P1 FMUL R165, R165, R165 ;  /* 0x000000a5a5a59220 */ /* 0x004fe20000400000 */
[----:B------:R-:W-:-:S05]  /*5240*/  FSETP.GEU.AND P1, PT, R29, -126, PT ;  /* 0xc2fc00001d00780b */ /* 0x000fca0003f2e000 */
[----:B------:R-:W-:Y:S01]  /*5250*/  @!P5 FMUL R33, R33, 0.5 ;  /* 0x3f0000002121d820 */ /* 0x000fe20000400000 */
[----:B------:R-:W2:Y:S01]  /*5260*/  MUFU.EX2 R85, R81 ;  /* 0x0000005100557308 */ /* 0x000ea20000000800 */
[----:B---3--:R-:W-:Y:S01]  /*5270*/  @!P6 FMUL R130, R130, R130 ;  /* 0x000000828282e220 */ /* 0x008fe20000400000 */
[----:B------:R-:W-:Y:S01]  /*5280*/  FSETP.GEU.AND P6, PT, R169, -126, PT ;  /* 0xc2fc0000a900780b */ /* 0x000fe20003fce000 */
[----:B-1----:R-:W-:-:S04]  /*5290*/  FADD R80, R43, R118 ;  /* 0x000000762b507221 */ /* 0x002fc80000000000 */
[----:B------:R-:W-:Y:S01]  /*52a0*/  @!P1 FMUL R29, R29, 0.5 ;  /* 0x3f0000001d1d9820 */ /* 0x000fe20000400000 */
[----:B------:R1:W3:Y:S01]  /*52b0*/  MUFU.EX2 R88, R25 ;  /* 0x0000001900587308 */ /* 0x0002e20000000800 */
[----:B----4-:R-:W-:Y:S01]  /*52c0*/  @!P3 FMUL R84, R84, R84 ;  /* 0x000000545454b220 */ /* 0x010fe20000400000 */
[----:B------:R-:W-:-:S05]  /*52d0*/  FSETP.GEU.AND P3, PT, R37, -126, PT ;  /* 0xc2fc00002500780b */ /* 0x000fca0003f6e000 */
[----:B------:R-:W-:Y:S01]  /*52e0*/  @!P6 FMUL R169, R169, 0.5 ;  /* 0x3f000000a9a9e820 */ /* 0x000fe20000400000 */
[----:B------:R-:W4:Y:S01]  /*52f0*/  MUFU.EX2 R92, R33 ;  /* 0x00000021005c7308 */ /* 0x000f220000000800 */
[----:B-1----:R-:W-:Y:S01]  /*5300*/  FFMA R25, R93, UR6, -R6 ;  /* 0x000000065d197c23 */ /* 0x002fe20008000806 */
[----:B------:R-:W-:Y:S01]  /*5310*/  ULDC UR6, c[0x0][0x604] ;  /* 0x0001810000067ab9 */ /* 0x000fe20000000800 */
[----:B--2---:R-:W-:-:S03]  /*5320*/  @!P2 FMUL R85, R85, R85 ;  /* 0x000000555555a220 */ /* 0x004fc60000400000 */
[----:B------:R-:W-:Y:S01]  /*5330*/  FSETP.GEU.AND P2, PT, R25, -126, PT ;  /* 0xc2fc00001900780b */ /* 0x000fe20003f4e000 */
[----:B------:R-:W-:Y:S01]  /*5340*/  @!P3 FMUL R37, R37, 0.5 ;  /* 0x3f0000002525b820 */ /* 0x000fe20000400000 */
[----:B------:R1:W2:Y:S01]  /*5350*/  MUFU.EX2 R89, R29 ;  /* 0x0000001d00597308 */ /* 0x0002a20000000800 */
[----:B---3--:R-:W-:-:S07]  /*5360*/  @!P4 FMUL R88, R88, R88 ;  /* 0x000000585858c220 */ /* 0x008fce0000400000 */
[----:B------:R-:W3:Y:S01]  /*5370*/  MUFU.EX2 R169, R169 ;  /* 0x000000a900a97308 */ /* 0x000ee20000000800 */
[--C-:B-1----:R-:W-:Y:S01]  /*5380*/  FFMA R29, R96, UR6, -R6.reuse ;  /* 0x00000006601d7c23 */ /* 0x102fe20008000806 */
[----:B------:R-:W-:Y:S01]  /*5390*/  ULDC UR6, c[0x0][0x604] ;  /* 0x0001810000067ab9 */ /* 0x000fe20000000800 */
[----:B----4-:R-:W-:Y:S01]  /*53a0*/  @!P5 FMUL R92, R92, R92 ;  /* 0x0000005c5c5cd220 */ /* 0x010fe20000400000 */
[--C-:B------:R-:W-:Y:S01]  /*53b0*/  FFMA R41, R97, UR6, -R6.reuse ;  /* 0x0000000661297c23 */ /* 0x100fe20008000806 */
[----:B------:R-:W-:Y:S01]  /*53c0*/  ULDC UR6, c[0x0][0x604] ;  /* 0x0001810000067ab9 */ /* 0x000fe20000000800 */
[----:B------:R-:W-:Y:S01]  /*53d0*/  FSETP.GEU.AND P4, PT, R29, -126, PT ;  /* 0xc2fc00001d00780b */ /* 0x000fe20003f8e000 */
[--C-:B------:R-:W-:Y:S01]  /*53e0*/  FFMA R33, R100, UR6, -R6.reuse ;  /* 0x0000000664217c23 */ /* 0x100fe20008000806 */
[----:B------:R-:W-:Y:S01]  /*53f0*/  ULDC UR6, c[0x0][0x604] ;  /* 0x0001810000067ab9 */ /* 0x000fe20000000800 */
[----:B------:R1:W4:Y:S01]  /*5400*/  MUFU.EX2 R93, R37 ;  /* 0x00000025005d7308 */ /* 0x0003220000000800 */
[----:B------:R-:W-:Y:S01]  /*5410*/  @!P2 FMUL R25, R25, 0.5 ;  /* 0x3f0000001919a820 */ /* 0x000fe20000400000 */
[----:B--2---:R-:W-:Y:S01]  /*5420*/  @!P1 FMUL R89, R89, R89 ;  /* 0x0000005959599220 */ /* 0x004fe20000400000 */
[----:B------:R-:W-:Y:S01]  /*5430*/  FSETP.GEU.AND P1, PT, R41, -126, PT ;  /* 0xc2fc00002900780b */ /* 0x000fe20003f2e000 */
[----:B---3--:R-:W-:Y:S01]  /*5440*/  @!P6 FMUL R169, R169, R169 ;  /* 0x000000a9a9a9e220 */ /* 0x008fe20000400000 */
[----:B-1----:R-:W-:Y:S01]  /*5450*/  FFMA R37, R101, UR6, -R6 ;  /* 0x0000000665257c23 */ /* 0x002fe20008000806 */
[----:B------:R-:W-:-:S02]  /*5460*/  ULDC UR6, c[0x0][0x604] ;  /* 0x0001810000067ab9 */ /* 0x000fc40000000800 */
[----:B------:R1:W2:Y:S01]  /*5470*/  MUFU.EX2 R96, R25 ;  /* 0x0000001900607308 */ /* 0x0002a20000000800 */
[----:B------:R-:W-:Y:S01]  /*5480*/  FSETP.GEU.AND P6, PT, R33, -126, PT ;  /* 0xc2fc00002100780b */ /* 0x000fe20003fce000 */
[----:B------:R-:W-:Y:S01]  /*5490*/  @!P4 FMUL R29, R29, 0.5 ;  /* 0x3f0000001d1dc820 */ /* 0x000fe20000400000 */
[----:B------:R-:W-:-:S05]  /*54a0*/  FSETP.GEU.AND P5, PT, R37, -126, PT ;  /* 0xc2fc00002500780b */ /* 0x000fca0003fae000 */
[----:B------:R-:W-:Y:S01]  /*54b0*/  @!P1 FMUL R41, R41, 0.5 ;  /* 0x3f00000029299820 */ /* 0x000fe20000400000 */
[----:B----4-:R-:W-:Y:S01]  /*54c0*/  @!P3 FMUL R93, R93, R93 ;  /* 0x0000005d5d5db220 */ /* 0x010fe20000400000 */
[----:B------:R3:W4:Y:S01]  /*54d0*/  MUFU.EX2 R97, R29 ;  /* 0x0000001d00617308 */ /* 0x0007220000000800 */
[----:B-1----:R-:W-:Y:S01]  /*54e0*/  FFMA R25, R104, UR6, -R6 ;  /* 0x0000000668197c23 */ /* 0x002fe20008000806 */
[----:B------:R-:W-:-:S04]  /*54f0*/  ULDC UR6, c[0x0][0x604] ;  /* 0x0001810000067ab9 */ /* 0x000fc80000000800 */
[----:B------:R-:W-:Y:S01]  /*5500*/  FSETP.GEU.AND P3, PT, R25, -126, PT ;  /* 0xc2fc00001900780b */ /* 0x000fe20003f6e000 */
[----:B------:R-:W-:Y:S01]  /*5510*/  @!P6 FMUL R33, R33, 0.5 ;  /* 0x3f0000002121e820 */ /* 0x000fe20000400000 */
[----:B------:R-:W-:Y:S01]  /*5520*/  @!P5 FMUL R37, R37, 0.5 ;  /* 0x3f0000002525d820 */ /* 0x000fe20000400000 */
[--C-:B---3--:R-:W-:Y:S01]  /*5530*/  FFMA R29, R105, UR6, -R6.reuse ;  /* 0x00000006691d7c23 */ /* 0x108fe20008000806 */
[----:B------:R-:W-:Y:S01]  /*5540*/  ULDC UR6, c[0x0][0x604] ;  /* 0x0001810000067ab9 */ /* 0x000fe20000000800 */
[----:B------:R1:W3:Y:S01]  /*5550*/  MUFU.EX2 R100, R41 ;  /* 0x0000002900647308 */ /* 0x0002e20000000800 */
[--C-:B------:R-:W-:Y:S01]  /*5560*/  FFMA R171, R108, UR6, -R6.reuse ;  /* 0x000000066cab7c23 */ /* 0x100fe20008000806 */
[----:B------:R-:W-:Y:S01]  /*5570*/  ULDC UR6, c[0x0][0x604] ;  /* 0x0001810000067ab9 */ /* 0x000fe20000000800 */
[----:B--2---:R-:W-:Y:S01]  /*5580*/  @!P2 FMUL R96, R96, R96 ;  /* 0x000000606060a220 */ /* 0x004fe20000400000 */
[----:B------:R-:W-:Y:S01]  /*5590*/  FFMA R109, R109, UR6, -R6 ;  /* 0x000000066d6d7c23 */ /* 0x000fe20008000806 */
[----:B------:R-:W-:Y:S01]  /*55a0*/  ULDC UR6, c[0x0][0x604] ;  /* 0x0001810000067ab9 */ /* 0x000fe20000000800 */
[----:B------:R-:W-:Y:S01]  /*55b0*/  FSETP.GEU.AND P2, PT, R29, -126, PT ;  /* 0xc2fc00001d00780b */ /* 0x000fe20003f4e000 */
[----:B----4-:R-:W-:Y:S01]  /*55c0*/  @!P4 FMUL R97, R97, R97 ;  /* 0x000000616161c220 */ /* 0x010fe20000400000 */
[----:B------:R2:W4:Y:S01]  /*55d0*/  MUFU.EX2 R104, R37 ;  /* 0x0000002500687308 */ /* 0x0005220000000800 */
[----:B------:R-:W-:Y:S01]  /*55e0*/  @!P3 FMUL R25, R25, 0.5 ;  /* 0x3f0000001919b820 */ /* 0x000fe20000400000 */
[----:B------:R-:W-:Y:S01]  /*55f0*/  FSETP.GEU.AND P4, PT, R171, -126, PT ;  /* 0xc2fc0000ab00780b */ /* 0x000fe20003f8e000 */
[----:B-1----:R-:W-:Y:S01]  /*5600*/  FADD R41, R83, R86 ;  /* 0x0000005653297221 */ /* 0x002fe20000000000 */
[----:B------:R-:W-:-:S03]  /*5610*/  F2FP.F16.F32.PACK_AB R83, R22, R83 ;  /* 0x000000531653723e */ /* 0x000fc600000000ff */
[----:B------:R-:W-:Y:S01]  /*5620*/  FADD R160, R41, R80 ;  /* 0x0000005029a07221 */ /* 0x000fe20000000000 */
[----:B------:R1:W5:Y:S01]  /*5630*/  MUFU.EX2 R101, R33 ;  /* 0x0000002100657308 */ /* 0x0003620000000800 */
[----:B---3--:R-:W-:Y:S01]  /*5640*/  @!P1 FMUL R100, R100, R100 ;  /* 0x0000006464649220 */ /* 0x008fe20000400000 */
[----:B------:R-:W-:Y:S01]  /*5650*/  FSETP.GEU.AND P1, PT, R109, -126, PT ;  /* 0xc2fc00006d00780b */ /* 0x000fe20003f2e000 */
[----:B------:R-:W-:Y:S01]  /*5660*/  @!P2 FMUL R29, R29, 0.5 ;  /* 0x3f0000001d1da820 */ /* 0x000fe20000400000 */
[----:B--2---:R-:W-:Y:S01]  /*5670*/  FFMA R37, R133, UR14, -R6 ;  /* 0x0000000e85257c23 */ /* 0x004fe20008000806 */
[----:B------:R-:W-:Y:S01]  /*5680*/  FADD R41, R19, R90 ;  /* 0x0000005a13297221 */ /* 0x000fe20000000000 */
[----:B------:R-:W-:Y:S01]  /*5690*/  FADD R80, R47, R122 ;  /* 0x0000007a2f507221 */ /* 0x000fe20000000000 */
[----:B------:R-:W-:Y:S01]  /*56a0*/  @!P4 FMUL R171, R171, 0.5 ;  /* 0x3f000000ababc820 */ /* 0x000fe20000400000 */
[----:B------:R2:W3:Y:S01]  /*56b0*/  MUFU.EX2 R105, R25 ;  /* 0x0000001900697308 */ /* 0x0004e20000000800 */
[----:B-1----:R-:W-:Y:S01]  /*56c0*/  FFMA R33, R112, UR6, -R6 ;  /* 0x0000000670217c23 */ /* 0x002fe20008000806 */
[----:B------:R-:W-:Y:S01]  /*56d0*/  ULDC UR6, c[0x0][0x604] ;  /* 0x0001810000067ab9 */ /* 0x000fe20000000800 */
[----:B----4-:R-:W-:Y:S01]  /*56e0*/  @!P5 FMUL R104, R104, R104 ;  /* 0x000000686868d220 */ /* 0x010fe20000400000 */
[----:B------:R-:W-:Y:S01]  /*56f0*/  FADD R164, R41, R80 ;  /* 0x0000005029a47221 */ /* 0x000fe20000000000 */
[----:B------:R-:W-:Y:S01]  /*5700*/  FADD R41, R30, R95 ;  /* 0x0000005f1e297221 */ /* 0x000fe20000000000 */
[----:B------:R-:W-:Y:S01]  /*5710*/  FADD R80, R51, R10 ;  /* 0x0000000a33507221 */ /* 0x000fe20000000000 */
[----:B------:R-:W-:Y:S01]  /*5720*/  @!P1 FMUL R109, R109, 0.5 ;  /* 0x3f0000006d6d9820 */ /* 0x000fe20000400000 */
[----:B------:R1:W4:Y:S01]  /*5730*/  MUFU.EX2 R108, R29 ;  /* 0x0000001d006c7308 */ /* 0x0003220000000800 */
[----:B--2---:R-:W-:Y:S01]  /*5740*/  FFMA R25, R113, UR6, -R6 ;  /* 0x0000000671197c23 */ /* 0x004fe20008000806 */
[----:B-----5:R-:W-:Y:S01]  /*5750*/  @!P6 FMUL R101, R101, R101 ;  /* 0x000000656565e220 */ /* 0x020fe20000400000 */
[----:B------:R-:W-:Y:S01]  /*5760*/  FSETP.GEU.AND P6, PT, R33, -126, PT ;  /* 0xc2fc00002100780b */ /* 0x000fe20003fce000 */
[----:B------:R-:W-:Y:S01]  /*5770*/  ULDC UR6, c[0x0][0x604] ;  /* 0x0001810000067ab9 */ /* 0x000fe20000000800 */
[----:B------:R-:W-:Y:S01]  /*5780*/  FADD R170, R41, R80 ;  /* 0x0000005029aa7221 */ /* 0x000fe20000000000 */
[----:B------:R-:W-:-:S02]  /*5790*/  FSETP.GEU.AND P5, PT, R25, -126, PT ;  /* 0xc2fc00001900780b */ /* 0x000fc40003fae000 */
[----:B------:R-:W2:Y:S01]  /*57a0*/  MUFU.EX2 R171, R171 ;  /* 0x000000ab00ab7308 */ /* 0x000ea20000000800 */
[--C-:B-1----:R-:W-:Y:S01]  /*57b0*/  FFMA R29, R116, UR6, -R6.reuse ;  /* 0x00000006741d7c23 */ /* 0x102fe20008000806 */
[----:B------:R-:W-:Y:S01]  /*57c0*/  ULDC UR6, c[0x0][0x604] ;  /* 0x0001810000067ab9 */ /* 0x000fe20000000800 */
[----:B---3--:R-:W-:Y:S01]  /*57d0*/  @!P3 FMUL R105, R105, R105 ;  /* 0x000000696969b220 */ /* 0x008fe20000400000 */
[--C-:B------:R-:W-:Y:S01]  /*57e0*/  FFMA R173, R120, UR6, -R6.reuse ;  /* 0x0000000678ad7c23 */ /* 0x100fe20008000806 */
[----:B------:R-:W-:Y:S01]  /*57f0*/  ULDC UR6, c[0x0][0x604] ;  /* 0x0001810000067ab9 */ /* 0x000fe20000000800 */
[----:B------:R-:W-:Y:S01]  /*5800*/  FSETP.GEU.AND P3, PT, R29, -126, PT ;  /* 0xc2fc00001d00780b */ /* 0x000fe20003f6e000 */
[----:B------:R-:W-:Y:S01]  /*5810*/  FFMA R120, R121, UR6, -R6 ;  /* 0x0000000679787c23 */ /* 0x000fe20008000806 */
[----:B------:R-:W-:Y:S01]  /*5820*/  @!P6 FMUL R33, R33, 0.5 ;  /* 0x3f0000002121e820 */ /* 0x000fe20000400000 */
[----:B------:R1:W3:Y:S01]  /*5830*/  MUFU.EX2 R112, R109 ;  /* 0x0000006d00707308 */ /* 0x0002e20000000800 */
[----:B------:R-:W-:Y:S01]  /*5840*/  ULDC UR6, c[0x0][0x604] ;  /* 0x0001810000067ab9 */ /* 0x000fe20000000800 */
[----:B------:R-:W-:Y:S01]  /*5850*/  @!P5 FMUL R25, R25, 0.5 ;  /* 0x3f0000001919d820 */ /* 0x000fe20000400000 */
[----:B----4-:R-:W-:Y:S01]  /*5860*/  @!P2 FMUL R108, R108, R108 ;  /* 0x0000006c6c6ca220 */ /* 0x010fe20000400000 */
[----:B------:R-:W-:-:S04]  /*5870*/  FSETP.GEU.AND P2, PT, R173, -126, PT ;  /* 0xc2fc0000ad00780b */ /* 0x000fc80003f4e000 */
[----:B------:R-:W4:Y:S01]  /*5880*/  MUFU.EX2 R116, R25 ;  /* 0x0000001900747308 */ /* 0x000f220000000800 */
[----:B--2---:R-:W-:Y:S01]  /*5890*/  @!P4 FMUL R171, R171, R171 ;  /* 0x000000abababc220 */ /* 0x004fe20000400000 */
[----:B------:R-:W-:Y:S01]  /*58a0*/  FSETP.GEU.AND P4, PT, R120, -126, PT ;  /* 0xc2fc00007800780b */ /* 0x000fe20003f8e000 */
[----:B------:R-:W-:Y:S01]  /*58b0*/  @!P3 FMUL R29, R29, 0.5 ;  /* 0x3f0000001d1db820 */ /* 0x000fe20000400000 */
[----:B-1----:R-:W-:-:S04]  /*58c0*/  F2FP.F16.F32.PACK_AB R109, R127, R122 ;  /* 0x0000007a7f6d723e */ /* 0x002fc800000000ff */
[----:B------:R1:W2:Y:S01]  /*58d0*/  MUFU.EX2 R113, R33 ;  /* 0x0000002100717308 */ /* 0x0002a20000000800 */
[----:B---3--:R-:W-:Y:S01]  /*58e0*/  @!P1 FMUL R112, R112, R112 ;  /* 0x0000007070709220 */ /* 0x008fe20000400000 */
[----:B------:R-:W-:-:S05]  /*58f0*/  @!P2 FMUL R173, R173, 0.5 ;  /* 0x3f000000adada820 */ /* 0x000fca0000400000 */
[----:B------:R-:W-:Y:S01]  /*5900*/  @!P4 FMUL R120, R120, 0.5 ;  /* 0x3f0000007878c820 */ /* 0x000fe20000400000 */
        /* <DEDUP_REMOVED lines=8> */
[--C-:B------:R-:W-:Y:S01]  /*5990*/  FFMA R125, R128, UR10, -R6.reuse ;  /* 0x0000000a807d7c23 */ /* 0x100fe20008000806 */
[----:B------:R-:W1:Y:S01]  /*59a0*/  MUFU.EX2 R120, R120 ;  /* 0x0000007800787308 */ /* 0x000e620000000800 */
[----:B------:R-:W-:Y:S01]  /*59b0*/  ULDC UR10, c[0x0][0x604] ;  /* 0x00018100000a7ab9 */ /* 0x000fe20000000800 */
[----:B------:R-:W-:Y:S01]  /*59c0*/  ULDC UR6, c[0x0][0x604] ;  /* 0x0001810000067ab9 */ /* 0x000fe20000000800 */
[----:B------:R-:W-:Y:S01]  /*59d0*/  FSETP.GEU.AND P5, PT, R25, -126, PT ;  /* 0xc2fc00001900780b */ /* 0x000fe20003fae000 */
[--C-:B------:R-:W-:Y:S01]  /*59e0*/  FFMA R134, R137, UR10, -R6.reuse ;  /* 0x0000000a89867c23 */ /* 0x100fe20008000806 */
[----:B------:R-:W-:Y:S01]  /*59f0*/  FFMA R137, R140, UR18, -R6 ;  /* 0x000000128c897c23 */ /* 0x000fe20008000806 */
[----:B--2---:R-:W-:Y:S01]  /*5a00*/  @!P6 FMUL R113, R113, R113 ;  /* 0x000000717171e220 */ /* 0x004fe20000400000 */
[----:B------:R-:W-:Y:S01]  /*5a10*/  FSETP.GEU.AND P6, PT, R124, -126, PT ;  /* 0xc2fc00007c00780b */ /* 0x000fe20003fce000 */
[----:B------:R2:W4:Y:S01]  /*5a20*/  MUFU.EX2 R121, R29 ;  /* 0x0000001d00797308 */ /* 0x0005220000000800 */
[----:B---3--:R-:W-:Y:S01]  /*5a30*/  @!P2 FMUL R173, R173, R173 ;  /* 0x000000adadada220 */ /* 0x008fe20000400000 */
[----:B------:R-:W-:Y:S01]  /*5a40*/  @!P1 FMUL R33, R33, 0.5 ;  /* 0x3f00000021219820 */ /* 0x000fe20000400000 */
[----:B------:R-:W-:-:S05]  /*5a50*/  FSETP.GEU.AND P2, PT, R125, -126, PT ;  /* 0xc2fc00007d00780b */ /* 0x000fca0003f4e000 */
[----:B------:R-:W-:Y:S01]  /*5a60*/  @!P5 FMUL R25, R25, 0.5 ;  /* 0x3f0000001919d820 */ /* 0x000fe20000400000 */
[----:B------:R3:W5:Y:S01]  /*5a70*/  MUFU.EX2 R117, R33 ;  /* 0x0000002100757308 */ /* 0x0007620000000800 */
[----:B--2---:R-:W-:Y:S01]  /*5a80*/  FFMA R29, R5, UR11, -R6 ;  /* 0x0000000b051d7c23 */ /* 0x004fe20008000806 */
[----:B-1----:R-:W-:Y:S01]  /*5a90*/  @!P4 FMUL R120, R120, R120 ;  /* 0x000000787878c220 */ /* 0x002fe20000400000 */
[----:B------:R-:W-:Y:S01]  /*5aa0*/  ULDC UR11, c[0x0][0x604] ;  /* 0x00018100000b7ab9 */ /* 0x000fe20000000800 */
[----:B------:R-:W-:Y:S01]  /*5ab0*/  FADD R5, R9, R66 ;  /* 0x0000004209057221 */ /* 0x000fe20000000000 */
[--C-:B------:R-:W-:Y:S01]  /*5ac0*/  FFMA R144, R144, UR11, -R6.reuse ;  /* 0x0000000b90907c23 */ /* 0x100fe20008000806 */
[----:B------:R-:W-:Y:S01]  /*5ad0*/  FSETP.GEU.AND P4, PT, R29, -126, PT ;  /* 0xc2fc00001d00780b */ /* 0x000fe20003f8e000 */
[----:B------:R-:W-:Y:S01]  /*5ae0*/  @!P2 FMUL R125, R125, 0.5 ;  /* 0x3f0000007d7da820 */ /* 0x000fe20000400000 */
[----:B------:R1:W2:Y:S01]  /*5af0*/  MUFU.EX2 R128, R25 ;  /* 0x0000001900807308 */ /* 0x0002a20000000800 */
[----:B---3--:R-:W-:Y:S01]  /*5b00*/  FFMA R33, R132, UR6, -R6 ;  /* 0x0000000684217c23 */ /* 0x008fe20008000806 */
[----:B------:R-:W-:Y:S01]  /*5b10*/  FADD R5, R5, R60 ;  /* 0x0000003c05057221 */ /* 0x000fe20000000000 */
[----:B------:R-:W-:Y:S01]  /*5b20*/  FADD R60, R34, R99 ;  /* 0x00000063223c7221 */ /* 0x000fe20000000000 */
[----:B------:R-:W-:Y:S01]  /*5b30*/  FFMA R6, R149, UR15, -R6 ;  /* 0x0000000f95067c23 */ /* 0x000fe20008000806 */
[----:B------:R-:W-:Y:S01]  /*5b40*/  @!P6 FMUL R124, R124, 0.5 ;  /* 0x3f0000007c7ce820 */ /* 0x000fe20000400000 */
[----:B----4-:R-:W-:-:S02]  /*5b50*/  @!P3 FMUL R121, R121, R121 ;  /* 0x000000797979b220 */ /* 0x010fc40000400000 */
[----:B------:R-:W3:Y:S01]  /*5b60*/  MUFU.EX2 R125, R125 ;  /* 0x0000007d007d7308 */ /* 0x000ee20000000800 */
[----:B-----5:R-:W-:Y:S01]  /*5b70*/  @!P1 FMUL R117, R117, R117 ;  /* 0x0000007575759220 */ /* 0x020fe20000400000 */
[----:B------:R-:W-:Y:S01]  /*5b80*/  FSETP.GEU.AND P1, PT, R136, -126, PT ;  /* 0xc2fc00008800780b */ /* 0x000fe20003f2e000 */
[----:B------:R-:W-:Y:S01]  /*5b90*/  @!P4 FMUL R29, R29, 0.5 ;  /* 0x3f0000001d1dc820 */ /* 0x000fe20000400000 */
[----:B-1----:R-:W-:-:S04]  /*5ba0*/  FADD R25, R12, R55 ;  /* 0x000000370c197221 */ /* 0x002fc80000000000 */
[----:B------:R1:W4:Y:S01]  /*5bb0*/  MUFU.EX2 R132, R29 ;  /* 0x0000001d00847308 */ /* 0x0003220000000800 */
[----:B--2---:R-:W-:Y:S01]  /*5bc0*/  @!P5 FMUL R128, R128, R128 ;  /* 0x000000808080d220 */ /* 0x004fe20000400000 */
[----:B------:R-:W-:Y:S01]  /*5bd0*/  FSETP.GEU.AND P5, PT, R134, -126, PT ;  /* 0xc2fc00008600780b */ /* 0x000fe20003fae000 */
[----:B------:R-:W-:Y:S01]  /*5be0*/  FADD R63, R25, R60 ;  /* 0x0000003c193f7221 */ /* 0x000fe20000000000 */
[----:B------:R-:W-:Y:S01]  /*5bf0*/  FADD R25, R11, R70 ;  /* 0x000000460b197221 */ /* 0x000fe20000000000 */
[----:B------:R-:W-:Y:S01]  /*5c00*/  FADD R60, R31, R102 ;  /* 0x000000661f3c7221 */ /* 0x000fe20000000000 */
[----:B------:R-:W-:Y:S01]  /*5c10*/  F2FP.F16.F32.PACK_AB R31, R38, R31 ;  /* 0x0000001f261f723e */ /* 0x000fe200000000ff */
[----:B------:R-:W-:Y:S01]  /*5c20*/  @!P1 FMUL R136, R136, 0.5 ;  /* 0x3f00000088889820 */ /* 0x000fe20000400000 */
[----:B------:R-:W2:Y:S01]  /*5c30*/  MUFU.EX2 R124, R124 ;  /* 0x0000007c007c7308 */ /* 0x000ea20000000800 */
[----:B---3--:R-:W-:Y:S01]  /*5c40*/  @!P2 FMUL R125, R125, R125 ;  /* 0x0000007d7d7da220 */ /* 0x008fe20000400000 */
[----:B------:R-:W-:Y:S01]  /*5c50*/  FSETP.GEU.AND P2, PT, R137, -126, PT ;  /* 0xc2fc00008900780b */ /* 0x000fe20003f4e000 */
[----:B-1----:R-:W-:Y:S01]  /*5c60*/  FADD R29, R17, R82 ;  /* 0x00000052111d7221 */ /* 0x002fe20000000000 */
[----:B------:R-:W-:Y:S01]  /*5c70*/  FADD R65, R25, R60 ;  /* 0x0000003c19417221 */ /* 0x000fe20000000000 */
[----:B------:R-:W-:Y:S01]  /*5c80*/  FADD R25, R14, R59 ;  /* 0x0000003b0e197221 */ /* 0x000fe20000000000 */
[----:B------:R-:W-:Y:S01]  /*5c90*/  FADD R60, R38, R103 ;  /* 0x00000067263c7221 */ /* 0x000fe20000000000 */
[----:B------:R-:W-:Y:S01]  /*5ca0*/  @!P5 FMUL R134, R134, 0.5 ;  /* 0x3f0000008686d820 */ /* 0x000fe20000400000 */
[----:B------:R-:W1:Y:S01]  /*5cb0*/  MUFU.EX2 R133, R136 ;  /* 0x0000008800857308 */ /* 0x000e620000000800 */
[----:B----4-:R-:W-:Y:S01]  /*5cc0*/  @!P4 FMUL R132, R132, R132 ;  /* 0x000000848484c220 */ /* 0x010fe20000400000 */
[----:B------:R-:W-:Y:S01]  /*5cd0*/  FSETP.GEU.AND P4, PT, R141, -126, PT ;  /* 0xc2fc00008d00780b */ /* 0x000fe20003f8e000 */
[----:B------:R-:W-:Y:S01]  /*5ce0*/  FADD R156, R29, R72 ;  /* 0x000000481d9c7221 */ /* 0x000fe20000000000 */
[----:B------:R-:W-:Y:S01]  /*5cf0*/  FADD R29, R20, R79 ;  /* 0x0000004f141d7221 */ /* 0x000fe20000000000 */
[----:B------:R-:W-:Y:S01]  /*5d00*/  FADD R72, R50, R119 ;  /* 0x0000007732487221 */ /* 0x000fe20000000000 */
[----:B------:R-:W-:Y:S01]  /*5d10*/  FADD R69, R25, R60 ;  /* 0x0000003c19457221 */ /* 0x000fe20000000000 */
[----:B------:R-:W-:Y:S01]  /*5d20*/  @!P2 FMUL R137, R137, 0.5 ;  /* 0x3f0000008989a820 */ /* 0x000fe20000400000 */
[----:B------:R-:W3:Y:S01]  /*5d30*/  MUFU.EX2 R134, R134 ;  /* 0x0000008600867308 */ /* 0x000ee20000000800 */
[----:B------:R-:W-:Y:S01]  /*5d40*/  FADD R158, R29, R72 ;  /* 0x000000481d9e7221 */ /* 0x000fe20000000000 */
[----:B------:R-:W-:Y:S01]  /*5d50*/  FADD R29, R22, R87 ;  /* 0x00000057161d7221 */ /* 0x000fe20000000000 */
[----:B------:R-:W-:Y:S01]  /*5d60*/  FADD R72, R54, R123 ;  /* 0x0000007b36487221 */ /* 0x000fe20000000000 */
[----:B------:R-:W-:Y:S01]  /*5d70*/  FADD R25, R13, R74 ;  /* 0x0000004a0d197221 */ /* 0x000fe20000000000 */
[----:B------:R-:W-:Y:S01]  /*5d80*/  FADD R60, R23, R106 ;  /* 0x0000006a173c7221 */ /* 0x000fe20000000000 */
[----:B--2---:R-:W-:Y:S01]  /*5d90*/  @!P6 FMUL R124, R124, R124 ;  /* 0x0000007c7c7ce220 */ /* 0x004fe20000400000 */
[----:B------:R-:W-:Y:S01]  /*5da0*/  @!P4 FMUL R141, R141, 0.5 ;  /* 0x3f0000008d8dc820 */ /* 0x000fe20000400000 */
[----:B------:R-:W2:Y:S01]  /*5db0*/  MUFU.EX2 R137, R137 ;  /* 0x0000008900897308 */ /* 0x000ea20000000800 */
[----:B-1----:R-:W-:Y:S01]  /*5dc0*/  @!P1 FMUL R133, R133, R133 ;  /* 0x0000008585859220 */ /* 0x002fe20000400000 */
[----:B------:R-:W-:Y:S01]  /*5dd0*/  FSETP.GEU.AND P1, PT, R144, -126, PT ;  /* 0xc2fc00009000780b */ /* 0x000fe20003f2e000 */
[----:B------:R-:W-:Y:S01]  /*5de0*/  FADD R162, R29, R72 ;  /* 0x000000481da27221 */ /* 0x000fe20000000000 */
[----:B------:R-:W-:Y:S01]  /*5df0*/  FADD R29, R16, R67 ;  /* 0x00000043101d7221 */ /* 0x000fe20000000000 */
[----:B------:R-:W-:Y:S01]  /*5e00*/  FADD R72, R42, R107 ;  /* 0x0000006b2a487221 */ /* 0x000fe20000000000 */
[----:B------:R-:W-:Y:S01]  /*5e10*/  FADD R73, R25, R60 ;  /* 0x0000003c19497221 */ /* 0x000fe20000000000 */
[----:B------:R-:W-:Y:S01]  /*5e20*/  FADD R25, R15, R78 ;  /* 0x0000004e0f197221 */ /* 0x000fe20000000000 */
[----:B------:R-:W1:Y:S01]  /*5e30*/  MUFU.EX2 R136, R141 ;  /* 0x0000008d00887308 */ /* 0x000e620000000800 */
[----:B---3--:R-:W-:Y:S01]  /*5e40*/  @!P5 FMUL R134, R134, R134 ;  /* 0x000000868686d220 */ /* 0x008fe20000400000 */
[----:B------:R-:W-:Y:S01]  /*5e50*/  FSETP.GEU.AND P5, PT, R138, -126, PT ;  /* 0xc2fc00008a00780b */ /* 0x000fe20003fae000 */
[----:B------:R-:W-:Y:S01]  /*5e60*/  FADD R75, R29, R72 ;  /* 0x000000481d4b7221 */ /* 0x000fe20000000000 */
[----:B------:R-:W-:Y:S01]  /*5e70*/  FADD R29, R26, R91 ;  /* 0x0000005b1a1d7221 */ /* 0x000fe20000000000 */
[----:B------:R-:W-:Y:S01]  /*5e80*/  FADD R72, R58, R127 ;  /* 0x0000007f3a487221 */ /* 0x000fe20000000000 */
[----:B------:R-:W-:Y:S01]  /*5e90*/  FADD R60, R35, R110 ;  /* 0x0000006e233c7221 */ /* 0x000fe20000000000 */
[----:B------:R-:W-:Y:S01]  /*5ea0*/  @!P1 FMUL R144, R144, 0.5 ;  /* 0x3f00000090909820 */ /* 0x000fe20000400000 */
[----:B------:R-:W-:Y:S01]  /*5eb0*/  FADD R80, R165, R134 ;  /* 0x00000086a5507221 */ /* 0x000fe20000000000 */
[----:B--2---:R-:W-:Y:S01]  /*5ec0*/  @!P2 FMUL R137, R137, R137 ;  /* 0x000000898989a220 */ /* 0x004fe20000400000 */
[----:B------:R-:W-:Y:S01]  /*5ed0*/  FSETP.GEU.AND P2, PT, R33, -126, PT ;  /* 0xc2fc00002100780b */ /* 0x000fe20003f4e000 */
[----:B------:R-:W2:Y:S01]  /*5ee0*/  MUFU.EX2 R141, R144 ;  /* 0x00000090008d7308 */ /* 0x000ea20000000800 */
[----:B------:R-:W-:Y:S01]  /*5ef0*/  FADD R166, R29, R72 ;  /* 0x000000481da67221 */ /* 0x000fe20000000000 */
[----:B------:R-:W-:Y:S01]  /*5f00*/  FADD R77, R25, R60 ;  /* 0x0000003c194d7221 */ /* 0x000fe20000000000 */
[----:B------:R-:W-:Y:S01]  /*5f10*/  FADD R29, R27, R94 ;  /* 0x0000005e1b1d7221 */ /* 0x000fe20000000000 */
[----:B------:R-:W-:Y:S01]  /*5f20*/  @!P5 FMUL R138, R138, 0.5 ;  /* 0x3f0000008a8ad820 */ /* 0x000fe20000400000 */
[----:B------:R-:W-:Y:S01]  /*5f30*/  FADD R72, R62, R111 ;  /* 0x0000006f3e487221 */ /* 0x000fe20000000000 */
[----:B-1----:R-:W-:Y:S01]  /*5f40*/  @!P4 FMUL R136, R136, R136 ;  /* 0x000000888888c220 */ /* 0x002fe20000400000 */
[----:B------:R-:W-:Y:S01]  /*5f50*/  FSETP.GEU.AND P4, PT, R37, -126, PT ;  /* 0xc2fc00002500780b */ /* 0x000fe20003f8e000 */
[----:B------:R-:W-:Y:S01]  /*5f60*/  FADD R25, R18, R71 ;  /* 0x0000004712197221 */ /* 0x000fe20000000000 */
[----:B------:R-:W-:Y:S01]  /*5f70*/  FADD R60, R46, R115 ;  /* 0x000000732e3c7221 */ /* 0x000fe20000000000 */
[----:B------:R-:W1:Y:S01]  /*5f80*/  MUFU.EX2 R138, R138 ;  /* 0x0000008a008a7308 */ /* 0x000e620000000800 */
[----:B------:R-:W-:Y:S01]  /*5f90*/  FADD R168, R29, R72 ;  /* 0x000000481da87221 */ /* 0x000fe20000000000 */
[----:B------:R-:W-:Y:S01]  /*5fa0*/  @!P2 FMUL R33, R33, 0.5 ;  /* 0x3f0000002121a820 */ /* 0x000fe20000400000 */
[----:B------:R-:W-:Y:S01]  /*5fb0*/  FADD R81, R25, R60 ;  /* 0x0000003c19517221 */ /* 0x000fe20000000000 */
[----:B------:R-:W-:Y:S01]  /*5fc0*/  FADD R25, R24, R169 ;  /* 0x000000a918197221 */ /* 0x000fe20000000000 */
[----:B------:R-:W-:Y:S01]  /*5fd0*/  FADD R60, R56, R173 ;  /* 0x000000ad383c7221 */ /* 0x000fe20000000000 */
[----:B------:R-:W-:Y:S01]  /*5fe0*/  FADD R29, R40, R105 ;  /* 0x00000069281d7221 */ /* 0x000fe20000000000 */
[----:B--2---:R-:W-:Y:S01]  /*5ff0*/  @!P1 FMUL R141, R141, R141 ;  /* 0x0000008d8d8d9220 */ /* 0x004fe20000400000 */
[----:B------:R-:W-:Y:S01]  /*6000*/  FSETP.GEU.AND P1, PT, R148, -126, PT ;  /* 0xc2fc00009400780b */ /* 0x000fe20003f2e000 */
[----:B------:R2:W3:Y:S01]  /*6010*/  MUFU.EX2 R145, R33 ;  /* 0x0000002100917308 */ /* 0x0004e20000000800 */
[----:B------:R-:W-:Y:S01]  /*6020*/  @!P4 FMUL R37, R37, 0.5 ;  /* 0x3f0000002525c820 */ /* 0x000fe20000400000 */
[----:B------:R-:W-:Y:S01]  /*6030*/  FADD R72, R76, R133 ;  /* 0x000000854c487221 */ /* 0x000fe20000000000 */
[----:B------:R-:W-:Y:S01]  /*6040*/  FADD R41, R25, R60 ;  /* 0x0000003c19297221 */ /* 0x000fe20000000000 */
[----:B------:R-:W-:Y:S01]  /*6050*/  FADD R25, R131, R92 ;  /* 0x0000005c83197221 */ /* 0x000fe20000000000 */
[----:B------:R-:W-:Y:S01]  /*6060*/  FADD R60, R157, R120 ;  /* 0x000000789d3c7221 */ /* 0x000fe20000000000 */
[----:B------:R-:W-:Y:S01]  /*6070*/  FADD R146, R29, R72 ;  /* 0x000000481d927221 */ /* 0x000fe20000000000 */
[----:B------:R-:W-:Y:S01]  /*6080*/  FADD R29, R28, R93 ;  /* 0x0000005d1c1d7221 */ /* 0x000fe20000000000 */
[----:B-1----:R-:W-:Y:S01]  /*6090*/  @!P5 FMUL R138, R138, R138 ;  /* 0x0000008a8a8ad220 */ /* 0x002fe20000400000 */
[----:B------:R-:W-:Y:S01]  /*60a0*/  FSETP.GEU.AND P5, PT, R6, -126, PT ;  /* 0xc2fc00000600780b */ /* 0x000fe20003fae000 */
[----:B------:R1:W4:Y:S01]  /*60b0*/  MUFU.EX2 R140, R37 ;  /* 0x00000025008c7308 */ /* 0x0003220000000800 */
[----:B--2---:R-:W-:Y:S01]  /*60c0*/  FADD R33, R147, R108 ;  /* 0x0000006c93217221 */ /* 0x004fe20000000000 */
[----:B------:R-:W-:Y:S01]  /*60d0*/  @!P1 FMUL R148, R148, 0.5 ;  /* 0x3f00000094949820 */ /* 0x000fe20000400000 */
[----:B------:R-:W-:Y:S01]  /*60e0*/  FADD R72, R64, R117 ;  /* 0x0000007540487221 */ /* 0x000fe20000000000 */
[----:B------:R-:W-:Y:S01]  /*60f0*/  FADD R45, R25, R60 ;  /* 0x0000003c192d7221 */ /* 0x000fe20000000000 */
[----:B------:R-:W-:Y:S01]  /*6100*/  FADD R150, R33, R80 ;  /* 0x0000005021967221 */ /* 0x000fe20000000000 */
[----:B------:R-:W-:Y:S01]  /*6110*/  FADD R25, R135, R96 ;  /* 0x0000006087197221 */ /* 0x000fe20000000000 */
[----:B------:R-:W-:Y:S01]  /*6120*/  FADD R49, R29, R72 ;  /* 0x000000481d317221 */ /* 0x000fe20000000000 */
[----:B------:R-:W2:Y:S01]  /*6130*/  MUFU.EX2 R149, R148 ;  /* 0x0000009400957308 */ /* 0x000ea20000000800 */
[----:B------:R-:W-:Y:S01]  /*6140*/  FADD R29, R44, R171 ;  /* 0x000000ab2c1d7221 */ /* 0x000fe20000000000 */
[----:B------:R-:W-:Y:S01]  /*6150*/  FADD R72, R130, R137 ;  /* 0x0000008982487221 */ /* 0x000fe20000000000 */
[----:B------:R-:W-:Y:S01]  /*6160*/  FADD R60, R159, R128 ;  /* 0x000000809f3c7221 */ /* 0x000fe20000000000 */
[----:B------:R-:W-:Y:S01]  /*6170*/  @!P5 FMUL R6, R6, 0.5 ;  /* 0x3f0000000606d820 */ /* 0x000fe20000400000 */
[----:B------:R-:W-:Y:S01]  /*6180*/  FADD R33, R151, R112 ;  /* 0x0000007097217221 */ /* 0x000fe20000000000 */
[----:B------:R-:W-:Y:S01]  /*6190*/  FADD R80, R167, R136 ;  /* 0x00000088a7507221 */ /* 0x000fe20000000000 */
[----:B------:R-:W-:Y:S01]  /*61a0*/  FADD R152, R29, R72 ;  /* 0x000000481d987221 */ /* 0x000fe20000000000 */
[----:B------:R-:W5:Y:S01]  /*61b0*/  MUFU.EX2 R142, R6 ;  /* 0x00000006008e7308 */ /* 0x000f620000000800 */
[----:B------:R-:W-:Y:S01]  /*61c0*/  FADD R53, R25, R60 ;  /* 0x0000003c19357221 */ /* 0x000fe20000000000 */
[----:B------:R-:W-:Y:S01]  /*61d0*/  FADD R154, R33, R80 ;  /* 0x00000050219a7221 */ /* 0x000fe20000000000 */
[----:B------:R-:W-:Y:S01]  /*61e0*/  FADD R25, R32, R97 ;  /* 0x0000006120197221 */ /* 0x000fe20000000000 */
[----:B------:R-:W-:Y:S01]  /*61f0*/  FADD R60, R68, R125 ;  /* 0x0000007d443c7221 */ /* 0x000fe20000000000 */
[----:B------:R-:W-:Y:S01]  /*6200*/  FADD R33, R48, R113 ;  /* 0x0000007130217221 */ /* 0x000fe20000000000 */
[----:B------:R-:W-:Y:S01]  /*6210*/  FADD R80, R84, R141 ;  /* 0x0000008d54507221 */ /* 0x000fe20000000000 */
[----:B------:R-:W-:Y:S01]  /*6220*/  FADD R29, R139, R100 ;  /* 0x000000648b1d7221 */ /* 0x000fe20000000000 */
[----:B------:R-:W-:Y:S01]  /*6230*/  FADD R72, R161, R132 ;  /* 0x00000084a1487221 */ /* 0x000fe20000000000 */
[----:B-1----:R-:W-:Y:S01]  /*6240*/  FADD R37, R153, R116 ;  /* 0x0000007499257221 */ /* 0x002fe20000000000 */
[----:B------:R-:W-:Y:S01]  /*6250*/  FADD R144, R85, R138 ;  /* 0x0000008a55907221 */ /* 0x000fe20000000000 */
[----:B---3--:R-:W-:Y:S01]  /*6260*/  @!P2 FMUL R145, R145, R145 ;  /* 0x000000919191a220 */ /* 0x008fe20000400000 */
[----:B----4-:R-:W-:Y:S01]  /*6270*/  @!P4 FMUL R140, R140, R140 ;  /* 0x0000008c8c8cc220 */ /* 0x010fe20000400000 */
[----:B--2---:R-:W-:Y:S01]  /*6280*/  @!P1 FMUL R149, R149, R149 ;  /* 0x0000009595959220 */ /* 0x004fe20000400000 */
[----:B------:R-:W-:Y:S01]  /*6290*/  FADD R57, R25, R60 ;  /* 0x0000003c19397221 */ /* 0x000fe20000000000 */
[----:B------:R-:W-:Y:S01]  /*62a0*/  FADD R148, R33, R80 ;  /* 0x0000005021947221 */ /* 0x000fe20000000000 */
[----:B------:R-:W-:Y:S01]  /*62b0*/  FADD R61, R29, R72 ;  /* 0x000000481d3d7221 */ /* 0x000fe20000000000 */
[----:B-----5:R-:W-:Y:S01]  /*62c0*/  @!P5 FMUL R142, R142, R142 ;  /* 0x0000008e8e8ed220 */ /* 0x020fe20000400000 */
        /* <DEDUP_REMOVED lines=37> */
[----:B------:R-:W-:Y:S01]  /*6520*/  MOV R25, UR7 ;  /* 0x0000000700197c02 */ /* 0x000fe20008000f00 */
[----:B------:R-:W-:Y:S01]  /*6530*/  FADD R45, R45, R80 ;  /* 0x000000502d2d7221 */ /* 0x000fe20000000000 */
[----:B------:R-:W-:Y:S01]  /*6540*/  FADD R6, R41, R6 ;  /* 0x0000000629067221 */ /* 0x000fe20000000000 */
[----:B------:R-:W-:Y:S01]  /*6550*/  F2FP.F16.F32.PACK_AB R37, R50, R39 ;  /* 0x000000273225723e */ /* 0x000fe200000000ff */
[----:B------:R-:W-:Y:S01]  /*6560*/  FADD R5, R5, R168 ;  /* 0x000000a805057221 */ /* 0x000fe20000000000 */
[----:B------:R-:W-:Y:S01]  /*6570*/  FADD R170, R63, R170 ;  /* 0x000000aa3faa7221 */ /* 0x000fe20000000000 */
[----:B------:R1:W-:Y:S01]  /*6580*/  SYNCS.ARRIVE.TRANS64.A1T0 RZ, [R25+UR4], RZ ;  /* 0x000000ff19ff79a7 */ /* 0x0003e20008100004 */
[----:B------:R-:W-:Y:S01]  /*6590*/  F2FP.F16.F32.PACK_AB R39, R54, R43 ;  /* 0x0000002b3627723e */ /* 0x000fe200000000ff */
[----:B------:R-:W-:Y:S01]  /*65a0*/  FADD R6, R6, R45 ;  /* 0x0000002d06067221 */ /* 0x000fe20000000000 */
[----:B------:R-:W-:Y:S01]  /*65b0*/  F2FP.F16.F32.PACK_AB R43, R51, R62 ;  /* 0x0000003e332b723e */ /* 0x000fe200000000ff */
[----:B------:R-:W-:Y:S01]  /*65c0*/  FADD R5, R5, R170 ;  /* 0x000000aa05057221 */ /* 0x000fe20000000000 */
[----:B------:R-:W-:-:S02]  /*65d0*/  F2FP.F16.F32.PACK_AB R49, R67, R74 ;  /* 0x0000004a4331723e */ /* 0x000fc400000000ff */
[----:B------:R-:W-:Y:S02]  /*65e0*/  F2FP.F16.F32.PACK_AB R27, R30, R27 ;  /* 0x0000001b1e1b723e */ /* 0x000fe400000000ff */
[----:B-1----:R-:W-:Y:S02]  /*65f0*/  F2FP.F16.F32.PACK_AB R25, R26, R19 ;  /* 0x000000131a19723e */ /* 0x002fe400000000ff */
[----:B------:R-:W-:Y:S02]  /*6600*/  F2FP.F16.F32.PACK_AB R41, R58, R47 ;  /* 0x0000002f3a29723e */ /* 0x000fe400000000ff */
[----:B------:R-:W-:Y:S02]  /*6610*/  F2FP.F16.F32.PACK_AB R51, R71, R78 ;  /* 0x0000004e4733723e */ /* 0x000fe400000000ff */
[----:B------:R-:W-:Y:S02]  /*6620*/  F2FP.F16.F32.PACK_AB R53, R79, R82 ;  /* 0x000000524f35723e */ /* 0x000fe400000000ff */
[----:B------:R-:W-:-:S02]  /*6630*/  F2FP.F16.F32.PACK_AB R60, R131, R24 ;  /* 0x00000018833c723e */ /* 0x000fc400000000ff */
[----:B------:R-:W-:Y:S02]  /*6640*/  F2FP.F16.F32.PACK_AB R62, R135, R28 ;  /* 0x0000001c873e723e */ /* 0x000fe400000000ff */
[----:B------:R-:W-:Y:S02]  /*6650*/  F2FP.F16.F32.PACK_AB R72, R139, R32 ;  /* 0x000000208b48723e */ /* 0x000fe400000000ff */
        /* <DEDUP_REMOVED lines=47> */
[----:B------:R-:W-:Y:S01]  /*6950*/  F2FP.F16.F32.PACK_AB R110, R142, R149 ;  /* 0x000000958e6e723e */ /* 0x000fe200000000ff */
[----:B------:R-:W-:Y:S06]  /*6960*/  @!P0 BRA `(.L_x_19) ;  /* 0x0000000000048947 */ /* 0x000fec0003800000 */
[----:B------:R-:W-:Y:S01]  /*6970*/  BPT.TRAP 0x1 ;  /* 0x000000040000795c */ /* 0x000fe20000300000 */
.L_x_19:
[----:B------:R-:W1:Y:S01]  /*6980*/  SYNCS.PHASECHK.TRANS64.TRYWAIT P1, [UR38+0x58008], R4 ;  /* 0x05800804ff0075a7 */ /* 0x000e620008020166 */
[----:B------:R-:W-:Y:S01]  /*6990*/  ULOP3.LUT UR39, UR39, 0x8000000, URZ, 0xfc, !UPT ;  /* 0x0800000027277892 */ /* 0x000fe2000f8efc3f */
[----:B-1----:R-:W-:Y:S11]  /*69a0*/  @!P1 BRA `(.L_x_20) ;  /* 0x000000e400989947 */ /* 0x002ff60003800000 */
.L_x_108:
[----:B------:R-:W-:Y:S01]  /*69b0*/  UIADD3 UR4, UR39, 0x1000, URZ ;  /* 0x0000100027047890 */ /* 0x000fe2000fffe03f */
[----:B------:R-:W-:Y:S01]  /*69c0*/  WARPGROUP.ARRIVE ;  /* 0x00000000000079c5 */ /* 0x000fe20000000000 */
[----:B------:R-:W-:Y:S01]  /*69d0*/  UMOV UR7, 0x40000040 ;  /* 0x4000004000077882 */ /* 0x000fe20000000000 */
[----:B------:R-:W-:-:S04]  /*69e0*/  F2FP.F16.F32.PACK_AB R111, R10, R111 ;  /* 0x0000006f0a6f723e */ /* 0x000fc800000000ff */
[----:B------:R-:W-:Y:S01]  /*69f0*/  UMOV UR6, UR4 ;  /* 0x0000000400067c82 */ /* 0x000fe20008000000 */
[----:B------:R-:W-:-:S09]  /*6a00*/  UIADD3 UR4, UR39, 0x1080, URZ ;  /* 0x0000108027047890 */ /* 0x000fd2000fffe03f */
[----:B------:R-:W-:Y:S01]  /*6a10*/  HGMMA.64x128x16.F32 R152, R60, gdesc[UR4].tnspB, RZ, !UPT, gsb0 ;  /* 0x41e000043c987df0 */ /* 0x000fe2000c0008ff */
[----:B------:R-:W-:Y:S01]  /*6a20*/  UMOV UR7, 0x40000040 ;  /* 0x4000004000077882 */ /* 0x000fe20000000000 */
[----:B------:R-:W-:Y:S01]  /*6a30*/  UMOV UR6, UR4 ;  /* 0x0000000400067c82 */ /* 0x000fe20008000000 */
[----:B------:R-:W-:Y:S01]  /*6a40*/  UIADD3 UR4, UR39, 0x1100, URZ ;  /* 0x0000110027047890 */ /* 0x000fe2000fffe03f */
[----:B------:R-:W-:Y:S02]  /*6a50*/  WARPGROUP.DEPBAR.LE gsb0, 0x0 ;  /* 0x00008000000079c5 */ /* 0x000fe40000010000 */
[----:B------:R-:W-:-:S06]  /*6a60*/  WARPGROUP.ARRIVE ;  /* 0x00000000000079c5 */ /* 0x000fcc0000000000 */
[----:B------:R-:W-:Y:S01]  /*6a70*/  HGMMA.64x128x16.F32 R152, R72, gdesc[UR4].tnspB, R152, gsb0 ;  /* 0x41e0000448987df0 */ /* 0x000fe20008000898 */
[----:B------:R-:W-:Y:S01]  /*6a80*/  UMOV UR6, UR4 ;  /* 0x0000000400067c82 */ /* 0x000fe20008000000 */
[----:B------:R-:W-:Y:S01]  /*6a90*/  UMOV UR7, 0x40000040 ;  /* 0x4000004000077882 */ /* 0x000fe20000000000 */
        /* <DEDUP_REMOVED lines=78> */
[----:B------:R-:W-:Y:S02]  /*6f80*/  WARPGROUP.DEPBAR.LE gsb0, 0x0 ;  /* 0x00008000000079c5 */ /* 0x000fe40000010000 */
[----:B------:R-:W-:-:S07]  /*6f90*/  WARPGROUP.ARRIVE ;  /* 0x00000000000079c5 */ /* 0x000fce0000000000 */
[----:B------:R-:W-:Y:S03]  /*6fa0*/  HGMMA.64x128x16.F32 R152, R108, gdesc[UR4].tnspB, R152, gsb0 ;  /* 0x41e000046c987df0 */ /* 0x000fe60008000898 */
[----:B------:R-:W-:Y:S02]  /*6fb0*/  WARPGROUP.DEPBAR.LE gsb0, 0x0 ;  /* 0x00008000000079c5 */ /* 0x000fe40000010000 */
[----:B------:R-:W-:Y:S05]  /*6fc0*/  @!P0 BRA `(.L_x_21) ;  /* 0x0000000000048947 */ /* 0x000fea0003800000 */
[----:B------:R-:W-:Y:S01]  /*6fd0*/  BPT.TRAP 0x1 ;  /* 0x000000040000795c */ /* 0x000fe20000300000 */
.L_x_21:
[----:B------:R-:W-:Y:S01]  /*6fe0*/  UISETP.GT.U32.AND UP0, UPT, UR5, 0x1, UPT ;  /* 0x000000010500788c */ /* 0x000fe2000bf04070 */
[----:B-1----:R-:W-:Y:S01]  /*6ff0*/  MOV R4, RZ ;  /* 0x000000ff00047202 */ /* 0x002fe20000000f00 */
[----:B------:R-:W-:-:S04]  /*7000*/  UIADD3 UR4, UR38, 0x58028, URZ ;  /* 0x0005802826047890 */ /* 0x000fc8000fffe03f */
[----:B------:R-:W-:Y:S01]  /*7010*/  PLOP3.LUT P1, PT, PT, PT, UP0, 0x80, 0x0 ;  /* 0x000000000000781c */ /* 0x000fe20003f2f008 */
[----:B------:R-:W-:-:S09]  /*7020*/  UPRMT UR4, URZ, 0x654, UR4 ;  /* 0x000006543f047896 */ /* 0x000fd20008000004 */
[----:B------:R-:W-:Y:S03]  /*7030*/  SYNCS.ARRIVE.TRANS64.RED.A1T0 RZ, [UR4], RZ ;  /* 0x000000ffffff79a7 */ /* 0x000fe60008100404 */
[----:B------:R-:W-:Y:S05]  /*7040*/  @P1 BRA `(.L_x_22) ;  /* 0x0000000000041947 */ /* 0x000fea0003800000 */
[----:B------:R-:W-:Y:S01]  /*7050*/  BPT.TRAP 0x1 ;  /* 0x000000040000795c */ /* 0x000fe20000300000 */
.L_x_22:
[C---:B------:R-:W-:Y:S01]  /*7060*/  ISETP.GE.AND P2, PT, R8.reuse, 0x3, PT ;  /* 0x000000030800780c */ /* 0x040fe20003f46270 */
[----:B------:R-:W-:Y:S01]  /*7070*/  UMOV UR46, 0x1 ;  /* 0x00000001002e7882 */ /* 0x000fe20000000000 */
[----:B------:R-:W-:Y:S01]  /*7080*/  UMOV UR45, 0x2 ;  /* 0x00000002002d7882 */ /* 0x000fe20000000000 */
[----:B------:R-:W-:Y:S02]  /*7090*/  IADD3 R3, R3, 0x100, RZ ;  /* 0x0000010003037810 */ /* 0x000fe40007ffe0ff */
[----:B------:R-:W-:-:S08]  /*70a0*/  IADD3 R8, R8, -0x1, RZ ;  /* 0xffffffff08087810 */ /* 0x000fd00007ffe0ff */
[----:B------:R-:W-:Y:S05]  /*70b0*/  @!P2 BRA `(.L_x_23) ;  /* 0x0000004c0054a947 */ /* 0x000fea0003800000 */
[----:B------:R-:W-:Y:S01]  /*70c0*/  IMAD.MOV.U32 R11, RZ, RZ, R7 ;  /* 0x000000ffff0b7224 */ /* 0x000fe200078e0007 */
[----:B------:R-:W-:Y:S01]  /*70d0*/  MOV R9, R129 ;  /* 0x0000008100097202 */ /* 0x000fe20000000f00 */
[----:B------:R-:W-:Y:S01]  /*70e0*/  UMOV UR45, 0x2 ;  /* 0x00000002002d7882 */ /* 0x000fe20000000000 */
[----:B------:R-:W-:Y:S01]  /*70f0*/  MOV R4, RZ ;  /* 0x000000ff00047202 */ /* 0x000fe20000000f00 */
[----:B------:R-:W-:Y:S01]  /*7100*/  UMOV UR46, 0x1 ;  /* 0x00000001002e7882 */ /* 0x000fe20000000000 */
[----:B------:R-:W-:-:S05]  /*7110*/  ULDC UR5, c[0x0][0x604] ;  /* 0x0001810000057ab9 */ /* 0x000fca0000000800 */
.L_x_34:
[----:B------:R-:W-:-:S13]  /*7120*/  PLOP3.LUT P3, PT, PT, PT, UP1, 0x80, 0x0 ;  /* 0x000000000000781c */ /* 0x000fda0003f6f018 */
[----:B-1----:R-:W-:Y:S05]  /*7130*/  @!P3 BRA `(.L_x_24) ;  /* 0x000000000004b947 */ /* 0x002fea0003800000 */
[----:B------:R-:W-:Y:S01]  /*7140*/  BPT.TRAP 0x1 ;  /* 0x000000040000795c */ /* 0x000fe20000300000 */
.L_x_24:
[----:B------:R-:W-:Y:S01]  /*7150*/  ULEA UR4, UR45, UR38, 0x3 ;  /* 0x000000262d047291 */ /* 0x000fe2000f8e183f */
[----:B------:R-:W-:-:S08]  /*7160*/  SHF.L.U32 R7, R4, 0x1f, RZ ;  /* 0x0000001f04077819 */ /* 0x000fd000000006ff */
[----:B------:R-:W1:Y:S02]  /*7170*/  SYNCS.PHASECHK.TRANS64.TRYWAIT P2, [UR4+0x58000], R7 ;  /* 0x05800007ff0075a7 */ /* 0x000e640008040144 */
[----:B-1----:R-:W-:Y:S05]  /*7180*/  @!P2 BRA `(.L_x_25) ;  /* 0x000000dc00b8a947 */ /* 0x002fea0003800000 */
.L_x_109:
[----:B------:R-:W-:Y:S01]  /*7190*/  ULEA UR30, UR45, UR44, 0xc ;  /* 0x0000002c2d1e7291 */ /* 0x000fe2000f8e603f */
[----:B------:R-:W-:Y:S01]  /*71a0*/  WARPGROUP.ARRIVE ;  /* 0x00000000000079c5 */ /* 0x000fe20000000000 */
[----:B------:R-:W-:Y:S01]  /*71b0*/  UMOV UR31, 0x40000040 ;  /* 0x40000040001f7882 */ /* 0x000fe20000000000 */
[----:B------:R-:W-:Y:S01]  /*71c0*/  UMOV UR35, 0x40000040 ;  /* 0x4000004000237882 */ /* 0x000fe20000000000 */
[----:B------:R-:W-:Y:S02]  /*71d0*/  UIADD3 UR34, UR30, 0x2, URZ ;  /* 0x000000021e227890 */ /* 0x000fe4000fffe03f */
[----:B------:R-:W-:Y:S01]  /*71e0*/  UIADD3 UR42, UR30, 0x4, URZ ;  /* 0x000000041e2a7890 */ /* 0x000fe2000fffe03f */
[----:B------:R-:W-:Y:S02]  /*71f0*/  UMOV UR43, 0x40000040 ;  /* 0x40000040002b7882 */ /* 0x000fe40000000000 */
[----:B------:R-:W-:Y:S01]  /*7200*/  HGMMA.64x256x16.F32 R24, gdesc[UR28], RZ, !UPT, gsb0 ;  /* 0x03e000001c1879f0 */ /* 0x000fe2000c0008ff */
[----:B------:R-:W-:Y:S01]  /*7210*/  UIADD3 UR10, UR30, 0x6, URZ ;  /* 0x000000061e0a7890 */ /* 0x000fe2000fffe03f */
[----:B------:R-:W-:Y:S01]  /*7220*/  UMOV UR11, 0x40000040 ;  /* 0x40000040000b7882 */ /* 0x000fe20000000000 */
        /* <DEDUP_REMOVED lines=8> */
[----:B------:R-:W-:-:S04]  /*72b0*/  UIADD3 UR4, UR45, 0x1, URZ ;  /* 0x000000012d047890 */ /* 0x000fc8000fffe03f */
[----:B------:R-:W-:-:S04]  /*72c0*/  UISETP.NE.AND UP0, UPT, UR4, 0x5, UPT ;  /* 0x000000050400788c */ /* 0x000fc8000bf05270 */
[----:B------:R-:W-:Y:S02]  /*72d0*/  USEL UR6, URZ, 0x1, UP0 ;  /* 0x000000013f067887 */ /* 0x000fe40008000000 */
[----:B------:R-:W-:-:S04]  /*72e0*/  USEL UR4, UR4, URZ, UP0 ;  /* 0x0000003f04047287 */ /* 0x000fc80008000000 */
[----:B------:R-:W-:Y:S01]  /*72f0*/  LOP3.LUT R4, R4, UR6, RZ, 0x3c, !PT ;  /* 0x0000000604047c12 */ /* 0x000fe2000f8e3cff */
        /* <DEDUP_REMOVED lines=28> */
[----:B------:R-:W-:Y:S05]  /*74c0*/  @!P3 BRA `(.L_x_26) ;  /* 0x000000000004b947 */ /* 0x000fea0003800000 */
[----:B------:R-:W-:Y:S01]  /*74d0*/  BPT.TRAP 0x1 ;  /* 0x000000040000795c */ /* 0x000fe20000300000 */
.L_x_26:
[----:B-1----:R-:W-:Y:S01]  /*74e0*/  FMNMX R10, R24, R11, !PT ;  /* 0x0000000b180a7209 */ /* 0x002fe20007800000 */
[----:B------:R-:W-:-:S03]  /*74f0*/  ULEA UR6, UR4, UR38, 0x3 ;  /* 0x0000002604067291 */ /* 0x000fc6000f8e183f */
[----:B------:R-:W-:-:S04]  /*7500*/  FMNMX R7, R25, R10, !PT ;  /* 0x0000000a19077209 */ /* 0x000fc80007800000 */
        /* <DEDUP_REMOVED lines=61> */
[----:B------:R-:W-:-:S05]  /*78e0*/  FMNMX R13, R149, R10, !PT ;  /* 0x0000000a950d7209 */ /* 0x000fca0007800000 */
[----:B------:R-:W1:Y:S02]  /*78f0*/  SHFL.BFLY PT, R10, R13, 0x1, 0x1f ;  /* 0x0c201f000d0a7f89 */ /* 0x000e6400000e0000 */
[----:B-1----:R-:W-:-:S05]  /*7900*/  FMNMX R14, R13, R10, !PT ;  /* 0x0000000a0d0e7209 */ /* 0x002fca0007800000 */
[----:B------:R-:W1:Y:S02]  /*7910*/  SHFL.BFLY PT, R7, R14, 0x2, 0x1f ;  /* 0x0c401f000e077f89 */ /* 0x000e6400000e0000 */
[----:B-1----:R-:W-:-:S04]  /*7920*/  FMNMX R7, R14, R7, !PT ;  /* 0x000000070e077209 */ /* 0x002fc80007800000 */
[----:B------:R-:W-:-:S04]  /*7930*/  FSETP.NEU.AND P2, PT, R7, -INF , PT ;  /* 0xff8000000700780b */ /* 0x000fc80003f4d000 */
[----:B------:R-:W-:-:S05]  /*7940*/  FSEL R10, R7, RZ, P2 ;  /* 0x000000ff070a7208 */ /* 0x000fca0001000000 */
[----:B------:R-:W-:-:S04]  /*7950*/  FMUL R12, R10, UR5 ;  /* 0x000000050a0c7c20 */ /* 0x000fc80008400000 */
[--C-:B------:R-:W-:Y:S01]  /*7960*/  FFMA R28, R28, UR5, -R12.reuse ;  /* 0x000000051c1c7c23 */ /* 0x100fe2000800080c */
[--C-:B------:R-:W-:Y:S01]  /*7970*/  FFMA R24, R24, UR5, -R12.reuse ;  /* 0x0000000518187c23 */ /* 0x100fe2000800080c */
[--C-:B------:R-:W-:Y:S01]  /*7980*/  FFMA R15, R29, UR5, -R12.reuse ;  /* 0x000000051d0f7c23 */ /* 0x100fe2000800080c */
[--C-:B------:R-:W-:Y:S01]  /*7990*/  FFMA R16, R25, UR5, -R12.reuse ;  /* 0x0000000519107c23 */ /* 0x100fe2000800080c */
[--C-:B------:R-:W-:Y:S01]  /*79a0*/  FFMA R17, R32, UR5, -R12.reuse ;  /* 0x0000000520117c23 */ /* 0x100fe2000800080c */
[----:B------:R-:W-:Y:S01]  /*79b0*/  FSETP.GEU.AND P6, PT, R28, -126, PT ;  /* 0xc2fc00001c00780b */ /* 0x000fe20003fce000 */
        /* <DEDUP_REMOVED lines=9> */
[--C-:B------:R-:W-:Y:S01]  /*7a50*/  FFMA R23, R45, UR5, -R12.reuse ;  /* 0x000000052d177c23 */ /* 0x100fe2000800080c */
[----:B------:R-:W-:-:S02]  /*7a60*/  FFMA R148, R148, UR5, -R12 ;  /* 0x0000000594947c23 */ /* 0x000fc4000800080c */
[----:B------:R-:W-:Y:S02]  /*7a70*/  @!P6 FMUL R28, R28, 0.5 ;  /* 0x3f0000001c1ce820 */ /* 0x000fe40000400000 */
[----:B------:R-:W-:Y:S02]  /*7a80*/  @!P5 FMUL R24, R24, 0.5 ;  /* 0x3f0000001818d820 */ /* 0x000fe40000400000 */
[----:B------:R1:W2:Y:S01]  /*7a90*/  MUFU.EX2 R14, R28 ;  /* 0x0000001c000e7308 */ /* 0x0002a20000000800 */
[----:B------:R-:W-:Y:S01]  /*7aa0*/  @!P3 FMUL R15, R15, 0.5 ;  /* 0x3f0000000f0fb820 */ /* 0x000fe20000400000 */
[----:B------:R-:W-:Y:S02]  /*7ab0*/  @!P2 FMUL R16, R16, 0.5 ;  /* 0x3f0000001010a820 */ /* 0x000fe40000400000 */
[----:B------:R-:W-:-:S04]  /*7ac0*/  @!P4 FMUL R17, R17, 0.5 ;  /* 0x3f0000001111c820 */ /* 0x000fc80000400000 */
[----:B------:R3:W4:Y:S01]  /*7ad0*/  MUFU.EX2 R13, R24 ;  /* 0x00000018000d7308 */ /* 0x0007220000000800 */
[----:B-1----:R-:W-:-:S04]  /*7ae0*/  FMNMX R28, R26, R9, !PT ;  /* 0x000000091a1c7209 */ /* 0x002fc80007800000 */
[----:B------:R-:W-:-:S03]  /*7af0*/  FMNMX R25, R27, R28, !PT ;  /* 0x0000001c1b197209 */ /* 0x000fc60007800000 */
[----:B------:R-:W1:Y:S01]  /*7b00*/  MUFU.EX2 R15, R15 ;  /* 0x0000000f000f7308 */ /* 0x000e620000000800 */
[----:B--2---:R-:W-:Y:S01]  /*7b10*/  @!P6 FMUL R14, R14, R14 ;  /* 0x0000000e0e0ee220 */ /* 0x004fe20000400000 */
[----:B------:R-:W-:Y:S01]  /*7b20*/  FSETP.GEU.AND P6, PT, R19, -126, PT ;  /* 0xc2fc00001300780b */ /* 0x000fe20003fce000 */
[----:B---3--:R-:W-:Y:S01]  /*7b30*/  FFMA R24, R44, UR5, -R12 ;  /* 0x000000052c187c23 */ /* 0x008fe2000800080c */
[----:B------:R-:W-:-:S04]  /*7b40*/  FMNMX R28, R30, R25, !PT ;  /* 0x000000191e1c7209 */ /* 0x000fc80007800000 */
[----:B------:R-:W2:Y:S01]  /*7b50*/  MUFU.EX2 R16, R16 ;  /* 0x0000001000107308 */ /* 0x000ea20000000800 */
[----:B----4-:R-:W-:Y:S01]  /*7b60*/  @!P5 FMUL R13, R13, R13 ;  /* 0x0000000d0d0dd220 */ /* 0x010fe20000400000 */
[----:B------:R-:W-:Y:S02]  /*7b70*/  FSETP.GEU.AND P5, PT, R18, -126, PT ;  /* 0xc2fc00001200780b */ /* 0x000fe40003fae000 */
[----:B------:R-:W-:Y:S01]  /*7b80*/  FMNMX R25, R31, R28, !PT ;  /* 0x0000001c1f197209 */ /* 0x000fe20007800000 */
[----:B------:R-:W-:Y:S02]  /*7b90*/  FFMA R28, R48, UR5, -R12 ;  /* 0x00000005301c7c23 */ /* 0x000fe4000800080c */
[----:B------:R-:W-:Y:S01]  /*7ba0*/  @!P6 FMUL R19, R19, 0.5 ;  /* 0x3f0000001313e820 */ /* 0x000fe20000400000 */
[----:B------:R-:W3:Y:S01]  /*7bb0*/  MUFU.EX2 R17, R17 ;  /* 0x0000001100117308 */ /* 0x000ee20000000800 */
[----:B-1----:R-:W-:Y:S01]  /*7bc0*/  @!P3 FMUL R15, R15, R15 ;  /* 0x0000000f0f0fb220 */ /* 0x002fe20000400000 */
[----:B------:R-:W-:-:S02]  /*7bd0*/  FSETP.GEU.AND P3, PT, R22, -126, PT ;  /* 0xc2fc00001600780b */ /* 0x000fc40003f6e000 */
[----:B------:R-:W-:Y:S01]  /*7be0*/  FMNMX R32, R34, R25, !PT ;  /* 0x0000001922207209 */ /* 0x000fe20007800000 */
[----:B------:R-:W-:Y:S02]  /*7bf0*/  FFMA R25, R49, UR5, -R12 ;  /* 0x0000000531197c23 */ /* 0x000fe4000800080c */
[----:B------:R-:W-:Y:S01]  /*7c00*/  @!P5 FMUL R18, R18, 0.5 ;  /* 0x3f0000001212d820 */ /* 0x000fe20000400000 */
[----:B------:R-:W1:Y:S01]  /*7c10*/  MUFU.EX2 R19, R19 ;  /* 0x0000001300137308 */ /* 0x000e620000000800 */
[----:B--2---:R-:W-:Y:S01]  /*7c20*/  @!P2 FMUL R16, R16, R16 ;  /* 0x000000101010a220 */ /* 0x004fe20000400000 */
[----:B------:R-:W-:Y:S02]  /*7c30*/  FSETP.GEU.AND P2, PT, R20, -126, PT ;  /* 0xc2fc00001400780b */ /* 0x000fe40003f4e000 */
[----:B------:R-:W-:-:S03]  /*7c40*/  FMNMX R29, R35, R32, !PT ;  /* 0x00000020231d7209 */ /* 0x000fc60007800000 */
[----:B------:R-:W-:Y:S01]  /*7c50*/  @!P3 FMUL R22, R22, 0.5 ;  /* 0x3f0000001616b820 */ /* 0x000fe20000400000 */
[----:B------:R-:W2:Y:S01]  /*7c60*/  MUFU.EX2 R18, R18 ;  /* 0x0000001200127308 */ /* 0x000ea20000000800 */
[----:B---3--:R-:W-:Y:S01]  /*7c70*/  @!P4 FMUL R17, R17, R17 ;  /* 0x000000111111c220 */ /* 0x008fe20000400000 */
        /* <DEDUP_REMOVED lines=8> */
[--C-:B------:R-:W-:Y:S02]  /*7d00*/  FFMA R32, R53, UR5, -R12.reuse ;  /* 0x0000000535207c23 */ /* 0x100fe4000800080c */
[----:B------:R-:W-:Y:S01]  /*7d10*/  @!P4 FMUL R21, R21, 0.5 ;  /* 0x3f0000001515c820 */ /* 0x000fe20000400000 */
[----:B------:R-:W1:Y:S01]  /*7d20*/  MUFU.EX2 R20, R20 ;  /* 0x0000001400147308 */ /* 0x000e620000000800 */
[----:B--2---:R-:W-:Y:S01]  /*7d30*/  @!P5 FMUL R18, R18, R18 ;  /* 0x000000121212d220 */ /* 0x004fe20000400000 */
[----:B------:R-:W-:Y:S02]  /*7d40*/  FSETP.GEU.AND P5, PT, R24, -126, PT ;  /* 0xc2fc00001800780b */ /* 0x000fe40003fae000 */
[----:B------:R-:W-:Y:S01]  /*7d50*/  FMNMX R36, R42, R33, !PT ;  /* 0x000000212a247209 */ /* 0x000fe20007800000 */
[----:B------:R-:W-:Y:S02]  /*7d60*/  FFMA R33, R56, UR5, -R12 ;  /* 0x0000000538217c23 */ /* 0x000fe4000800080c */
[----:B------:R-:W-:Y:S01]  /*7d70*/  @!P6 FMUL R28, R28, 0.5 ;  /* 0x3f0000001c1ce820 */ /* 0x000fe20000400000 */
[----:B------:R-:W2:Y:S01]  /*7d80*/  MUFU.EX2 R21, R21 ;  /* 0x0000001500157308 */ /* 0x000ea20000000800 */
[----:B---3--:R-:W-:Y:S01]  /*7d90*/  @!P3 FMUL R22, R22, R22 ;  /* 0x000000161616b220 */ /* 0x008fe20000400000 */
[----:B------:R-:W-:-:S02]  /*7da0*/  FSETP.GEU.AND P3, PT, R25, -126, PT ;  /* 0xc2fc00001900780b */ /* 0x000fc40003f6e000 */
[----:B------:R-:W-:Y:S01]  /*7db0*/  FMNMX R37, R43, R36, !PT ;  /* 0x000000242b257209 */ /* 0x000fe20007800000 */
[----:B------:R-:W-:Y:S02]  /*7dc0*/  FFMA R36, R57, UR5, -R12 ;  /* 0x0000000539247c23 */ /* 0x000fe4000800080c */
[----:B------:R-:W-:Y:S01]  /*7dd0*/  @!P5 FMUL R24, R24, 0.5 ;  /* 0x3f0000001818d820 */ /* 0x000fe20000400000 */
[----:B------:R-:W3:Y:S01]  /*7de0*/  MUFU.EX2 R28, R28 ;  /* 0x0000001c001c7308 */ /* 0x000ee20000000800 */
[----:B-1----:R-:W-:Y:S01]  /*7df0*/  @!P2 FMUL R20, R20, R20 ;  /* 0x000000141414a220 */ /* 0x002fe20000400000 */
[----:B------:R-:W-:Y:S02]  /*7e00*/  FSETP.GEU.AND P2, PT, R23, -126, PT ;  /* 0xc2fc00001700780b */ /* 0x000fe40003f4e000 */
[----:B------:R-:W-:-:S03]  /*7e10*/  FMNMX R40, R46, R37, !PT ;  /* 0x000000252e287209 */ /* 0x000fc60007800000 */
        /* <DEDUP_REMOVED lines=18> */
[----:B------:R-:W-:Y:S01]  /*7f40*/  FMNMX R44, R54, R41, !PT ;  /* 0x00000029362c7209 */ /* 0x000fe20007800000 */
[----:B--2---:R-:W-:Y:S01]  /*7f50*/  @!P3 FMUL R25, R25, R25 ;  /* 0x000000191919b220 */ /* 0x004fe20000400000 */
[----:B------:R-:W-:Y:S01]  /*7f60*/  FSETP.GEU.AND P3, PT, R40, -126, PT ;  /* 0xc2fc00002800780b */ /* 0x000fe20003f6e000 */
[----:B------:R-:W1:Y:S01]  /*7f70*/  MUFU.EX2 R29, R29 ;  /* 0x0000001d001d7308 */ /* 0x000e620000000800 */
[----:B------:R-:W-:Y:S01]  /*7f80*/  FMNMX R45, R55, R44, !PT ;  /* 0x0000002c372d7209 */ /* 0x000fe20007800000 */
[--C-:B------:R-:W-:Y:S01]  /*7f90*/  FFMA R41, R64, UR5, -R12.reuse ;  /* 0x0000000540297c23 */ /* 0x100fe2000800080c */
[--C-:B------:R-:W-:Y:S01]  /*7fa0*/  FFMA R44, R65, UR5, -R12.reuse ;  /* 0x00000005412c7c23 */ /* 0x100fe2000800080c */
[----:B------:R-:W-:Y:S01]  /*7fb0*/  @!P5 FMUL R32, R32, 0.5 ;  /* 0x3f0000002020d820 */ /* 0x000fe20000400000 */
[----:B------:R-:W-:Y:S01]  /*7fc0*/  FMNMX R48, R58, R45, !PT ;  /* 0x0000002d3a307209 */ /* 0x000fe20007800000 */
[----:B---3--:R-:W-:Y:S01]  /*7fd0*/  @!P2 FMUL R23, R23, R23 ;  /* 0x000000171717a220 */ /* 0x008fe20000400000 */
[----:B------:R-:W-:Y:S01]  /*7fe0*/  FSETP.GEU.AND P2, PT, R33, -126, PT ;  /* 0xc2fc00002100780b */ /* 0x000fe20003f4e000 */
[----:B------:R-:W2:Y:S01]  /*7ff0*/  MUFU.EX2 R36, R36 ;  /* 0x0000002400247308 */ /* 0x000ea20000000800 */
[----:B------:R-:W-:Y:S01]  /*8000*/  FMNMX R45, R59, R48, !PT ;  /* 0x000000303b2d7209 */ /* 0x000fe20007800000 */
[--C-:B------:R-:W-:Y:S01]  /*8010*/  FFMA R64, R81, UR5, -R12.reuse ;  /* 0x0000000551407c23 */ /* 0x100fe2000800080c */
[--C-:B------:R-:W-:Y:S01]  /*8020*/  FFMA R65, R84, UR5, -R12.reuse ;  /* 0x0000000554417c23 */ /* 0x100fe2000800080c */
[----:B------:R-:W-:Y:S01]  /*8030*/  @!P3 FMUL R40, R40, 0.5 ;  /* 0x3f0000002828b820 */ /* 0x000fe20000400000 */
[----:B------:R-:W-:Y:S01]  /*8040*/  FMNMX R48, R62, R45, !PT ;  /* 0x0000002d3e307209 */ /* 0x000fe20007800000 */
[--C-:B------:R-:W-:Y:S01]  /*8050*/  FFMA R45, R68, UR5, -R12.reuse ;  /* 0x00000005442d7c23 */ /* 0x100fe2000800080c */
[--C-:B------:R-:W-:Y:S01]  /*8060*/  FFMA R68, R85, UR5, -R12.reuse ;  /* 0x0000000555447c23 */ /* 0x100fe2000800080c */
[----:B------:R-:W3:Y:S01]  /*8070*/  MUFU.EX2 R32, R32 ;  /* 0x0000002000207308 */ /* 0x000ee20000000800 */
[----:B-1----:R-:W-:Y:S01]  /*8080*/  @!P4 FMUL R29, R29, R29 ;  /* 0x0000001d1d1dc220 */ /* 0x002fe20000400000 */
[----:B------:R-:W-:Y:S01]  /*8090*/  FSETP.GEU.AND P4, PT, R37, -126, PT ;  /* 0xc2fc00002500780b */ /* 0x000fe20003f8e000 */
[--C-:B------:R-:W-:Y:S01]  /*80a0*/  FFMA R85, R97, UR5, -R12.reuse ;  /* 0x0000000561557c23 */ /* 0x100fe2000800080c */
[----:B------:R-:W-:Y:S01]  /*80b0*/  @!P2 FMUL R33, R33, 0.5 ;  /* 0x3f0000002121a820 */ /* 0x000fe20000400000 */
[----:B------:R-:W-:Y:S01]  /*80c0*/  FMNMX R49, R63, R48, !PT ;  /* 0x000000303f317209 */ /* 0x000fe20007800000 */
[--C-:B------:R-:W-:Y:S01]  /*80d0*/  FFMA R48, R69, UR5, -R12.reuse ;  /* 0x0000000545307c23 */ /* 0x100fe2000800080c */
[--C-:B------:R-:W-:Y:S01]  /*80e0*/  FFMA R69, R89, UR5, -R12.reuse ;  /* 0x0000000559457c23 */ /* 0x100fe2000800080c */
[----:B------:R-:W1:Y:S01]  /*80f0*/  MUFU.EX2 R40, R40 ;  /* 0x0000002800287308 */ /* 0x000e620000000800 */
[----:B--2---:R-:W-:Y:S01]  /*8100*/  @!P6 FMUL R36, R36, R36 ;  /* 0x000000242424e220 */ /* 0x004fe20000400000 */
[----:B------:R-:W-:Y:S01]  /*8110*/  FSETP.GEU.AND P6, PT, R45, -126, PT ;  /* 0xc2fc00002d00780b */ /* 0x000fe20003fce000 */
[--C-:B------:R-:W-:Y:S01]  /*8120*/  FFMA R84, R93, UR5, -R12.reuse ;  /* 0x000000055d547c23 */ /* 0x100fe2000800080c */
[----:B------:R-:W-:Y:S01]  /*8130*/  FMNMX R52, R66, R49, !PT ;  /* 0x0000003142347209 */ /* 0x000fe20007800000 */
[--C-:B------:R-:W-:Y:S01]  /*8140*/  FFMA R89, R100, UR5, -R12.reuse ;  /* 0x0000000564597c23 */ /* 0x100fe2000800080c */
[--C-:B------:R-:W-:Y:S01]  /*8150*/  FFMA R97, R108, UR5, -R12.reuse ;  /* 0x000000056c617c23 */ /* 0x100fe2000800080c */
[----:B------:R-:W-:Y:S01]  /*8160*/  @!P4 FMUL R37, R37, 0.5 ;  /* 0x3f0000002525c820 */ /* 0x000fe20000400000 */
[----:B------:R-:W2:Y:S01]  /*8170*/  MUFU.EX2 R33, R33 ;  /* 0x0000002100217308 */ /* 0x000ea20000000800 */
[----:B---3--:R-:W-:Y:S01]  /*8180*/  @!P5 FMUL R32, R32, R32 ;  /* 0x000000202020d220 */ /* 0x008fe20000400000 */
[----:B------:R-:W-:Y:S01]  /*8190*/  FSETP.GEU.AND P5, PT, R41, -126, PT ;  /* 0xc2fc00002900780b */ /* 0x000fe20003fae000 */
[--C-:B------:R-:W-:Y:S01]  /*81a0*/  FFMA R93, R104, UR5, -R12.reuse ;  /* 0x00000005685d7c23 */ /* 0x100fe2000800080c */
[----:B------:R-:W-:Y:S01]  /*81b0*/  FMNMX R49, R67, R52, !PT ;  /* 0x0000003443317209 */ /* 0x000fe20007800000 */
[--C-:B------:R-:W-:Y:S01]  /*81c0*/  FFMA R52, R72, UR5, -R12.reuse ;  /* 0x0000000548347c23 */ /* 0x100fe2000800080c */
[--C-:B------:R-:W-:Y:S01]  /*81d0*/  FFMA R100, R109, UR5, -R12.reuse ;  /* 0x000000056d647c23 */ /* 0x100fe2000800080c */
[----:B------:R-:W-:Y:S01]  /*81e0*/  @!P6 FMUL R45, R45, 0.5 ;  /* 0x3f0000002d2de820 */ /* 0x000fe20000400000 */
[----:B------:R-:W3:Y:S01]  /*81f0*/  MUFU.EX2 R37, R37 ;  /* 0x0000002500257308 */ /* 0x000ee20000000800 */
[----:B-1----:R-:W-:Y:S01]  /*8200*/  @!P3 FMUL R40, R40, R40 ;  /* 0x000000282828b220 */ /* 0x002fe20000400000 */
[----:B------:R-:W-:Y:S01]  /*8210*/  FSETP.GEU.AND P3, PT, R48, -126, PT ;  /* 0xc2fc00003000780b */ /* 0x000fe20003f6e000 */
[--C-:B------:R-:W-:Y:S01]  /*8220*/  FFMA R104, R113, UR5, -R12.reuse ;  /* 0x0000000571687c23 */ /* 0x100fe2000800080c */
[----:B------:R-:W-:Y:S01]  /*8230*/  FMNMX R56, R70, R49, !PT ;  /* 0x0000003146387209 */ /* 0x000fe20007800000 */
[--C-:B------:R-:W-:Y:S01]  /*8240*/  FFMA R49, R73, UR5, -R12.reuse ;  /* 0x0000000549317c23 */ /* 0x100fe2000800080c */
[--C-:B------:R-:W-:Y:S01]  /*8250*/  FFMA R108, R116, UR5, -R12.reuse ;  /* 0x00000005746c7c23 */ /* 0x100fe2000800080c */
[----:B------:R-:W-:Y:S01]  /*8260*/  @!P5 FMUL R41, R41, 0.5 ;  /* 0x3f0000002929d820 */ /* 0x000fe20000400000 */
        /* <DEDUP_REMOVED lines=9> */
[----:B------:R-:W-:Y:S01]  /*8300*/  FMNMX R60, R74, R53, !PT ;  /* 0x000000354a3c7209 */ /* 0x000fe20007800000 */
[--C-:B------:R-:W-:Y:S01]  /*8310*/  FFMA R53, R77, UR5, -R12.reuse ;  /* 0x000000054d357c23 */ /* 0x100fe2000800080c */
[----:B---3--:R-:W-:Y:S01]  /*8320*/  @!P4 FMUL R37, R37, R37 ;  /* 0x000000252525c220 */ /* 0x008fe20000400000 */
[----:B------:R-:W-:Y:S01]  /*8330*/  FSETP.GEU.AND P4, PT, R52, -126, PT ;  /* 0xc2fc00003400780b */ /* 0x000fe20003f8e000 */
[--C-:B------:R-:W-:Y:S01]  /*8340*/  FFMA R77, R92, UR5, -R12.reuse ;  /* 0x000000055c4d7c23 */ /* 0x100fe2000800080c */
[----:B------:R-:W-:Y:S01]  /*8350*/  FMNMX R57, R75, R60, !PT ;  /* 0x0000003c4b397209 */ /* 0x000fe20007800000 */
        /* <DEDUP_REMOVED lines=8> */
[--C-:B------:R-:W-:Y:S01]  /*83e0*/  FFMA R96, R105, UR5, -R12.reuse ;  /* 0x0000000569607c23 */ /* 0x100fe2000800080c */
[----:B------:R-:W1:Y:S01]  /*83f0*/  MUFU.EX2 R44, R44 ;  /* 0x0000002c002c7308 */ /* 0x000e620000000800 */
[----:B--2---:R-:W-:Y:S01]  /*8400*/  @!P5 FMUL R41, R41, R41 ;  /* 0x000000292929d220 */ /* 0x004fe20000400000 */
[----:B------:R-:W-:Y:S01]  /*8410*/  FSETP.GEU.AND P5, PT, R49, -126, PT ;  /* 0xc2fc00003100780b */ /* 0x000fe20003fae000 */
[----:B------:R-:W-:Y:S01]  /*8420*/  @!P4 FMUL R52, R52, 0.5 ;  /* 0x3f0000003434c820 */ /* 0x000fe20000400000 */
        /* <DEDUP_REMOVED lines=13> */
[----:B-1----:R-:W-:Y:S01]  /*8500*/  @!P2 FMUL R44, R44, R44 ;  /* 0x0000002c2c2ca220 */ /* 0x002fe20000400000 */
[----:B------:R-:W-:Y:S01]  /*8510*/  FSETP.GEU.AND P2, PT, R56, -126, PT ;  /* 0xc2fc00003800780b */ /* 0x000fe20003f4e000 */
[----:B------:R-:W1:Y:S01]  /*8520*/  MUFU.EX2 R53, R53 ;  /* 0x0000003500357308 */ /* 0x000e620000000800 */
        /* <DEDUP_REMOVED lines=8> */
[----:B--2---:R-:W-:Y:S01]  /*85b0*/  @!P4 FMUL R52, R52, R52 ;  /* 0x000000343434c220 */ /* 0x004fe20000400000 */
[----:B------:R-:W-:Y:S01]  /*85c0*/  FSETP.GEU.AND P4, PT, R64, -126, PT ;  /* 0xc2fc00004000780b */ /* 0x000fe20003f8e000 */
[--C-:B------:R-:W-:Y:S01]  /*85d0*/  FFMA R128, R137, UR5, -R12.reuse ;  /* 0x0000000589807c23 */ /* 0x100fe2000800080c */
[----:B------:R-:W-:Y:S01]  /*85e0*/  @!P2 FMUL R56, R56, 0.5 ;  /* 0x3f0000003838a820 */ /* 0x000fe20000400000 */
[----:B------:R-:W-:Y:S01]  /*85f0*/  FMNMX R61, R91, R60, !PT ;  /* 0x0000003c5b3d7209 */ /* 0x000fe20007800000 */
[--C-:B------:R-:W-:Y:S01]  /*8600*/  FFMA R121, R133, UR5, -R12.reuse ;  /* 0x0000000585797c23 */ /* 0x100fe2000800080c */
[--C-:B------:R-:W-:Y:S01]  /*8610*/  FFMA R133, R140, UR5, -R12.reuse ;  /* 0x000000058c857c23 */ /* 0x100fe2000800080c */
[----:B------:R-:W2:Y:S01]  /*8620*/  MUFU.EX2 R57, R57 ;  /* 0x0000003900397308 */ /* 0x000ea20000000800 */
        /* <DEDUP_REMOVED lines=8> */
[----:B---3--:R-:W-:Y:S01]  /*86b0*/  @!P5 FMUL R49, R49, R49 ;  /* 0x000000313131d220 */ /* 0x008fe20000400000 */
[----:B------:R-:W-:Y:S01]  /*86c0*/  FSETP.GEU.AND P5, PT, R65, -126, PT ;  /* 0xc2fc00004100780b */ /* 0x000fe20003fae000 */
[--C-:B------:R-:W-:Y:S01]  /*86d0*/  FFMA R136, R144, UR5, -R12.reuse ;  /* 0x0000000590887c23 */ /* 0x100fe2000800080c */
[----:B------:R-:W-:Y:S01]  /*86e0*/  FMNMX R61, R95, R60, !PT ;  /* 0x0000003c5f3d7209 */ /* 0x000fe20007800000 */
[----:B------:R-:W-:-:S02]  /*86f0*/  FFMA R141, R149, UR5, -R12 ;  /* 0x00000005958d7c23 */ /* 0x000fc4000800080c */
[----:B------:R-:W-:Y:S01]  /*8700*/  @!P6 FMUL R76, R76, 0.5 ;  /* 0x3f0000004c4ce820 */ /* 0x000fe20000400000 */
[----:B------:R-:W3:Y:S01]  /*8710*/  MUFU.EX2 R64, R64 ;  /* 0x0000004000407308 */ /* 0x000ee20000000800 */
[----:B--2---:R-:W-:Y:S01]  /*8720*/  @!P3 FMUL R57, R57, R57 ;  /* 0x000000393939b220 */ /* 0x004fe20000400000 */
[----:B------:R-:W-:Y:S02]  /*8730*/  FSETP.GEU.AND P3, PT, R69, -126, PT ;  /* 0xc2fc00004500780b */ /* 0x000fe40003f6e000 */
[----:B------:R-:W-:-:S03]  /*8740*/  FMNMX R60, R98, R61, !PT ;  /* 0x0000003d623c7209 */ /* 0x000fc60007800000 */
[----:B------:R-:W-:Y:S01]  /*8750*/  @!P5 FMUL R65, R65, 0.5 ;  /* 0x3f0000004141d820 */ /* 0x000fe20000400000 */
[----:B------:R-:W2:Y:S01]  /*8760*/  MUFU.EX2 R76, R76 ;  /* 0x0000004c004c7308 */ /* 0x000ea20000000800 */
[----:B-1----:R-:W-:Y:S01]  /*8770*/  @!P2 FMUL R56, R56, R56 ;  /* 0x000000383838a220 */ /* 0x002fe20000400000 */
[----:B------:R-:W-:Y:S02]  /*8780*/  FSETP.GEU.AND P2, PT, R68, -126, PT ;  /* 0xc2fc00004400780b */ /* 0x000fe40003f4e000 */
[----:B------:R-:W-:-:S03]  /*8790*/  FMNMX R61, R99, R60, !PT ;  /* 0x0000003c633d7209 */ /* 0x000fc60007800000 */
[----:B------:R-:W-:Y:S01]  /*87a0*/  @!P3 FMUL R69, R69, 0.5 ;  /* 0x3f0000004545b820 */ /* 0x000fe20000400000 */
[----:B------:R-:W1:Y:S01]  /*87b0*/  MUFU.EX2 R65, R65 ;  /* 0x0000004100417308 */ /* 0x000e620000000800 */
[----:B---3--:R-:W-:Y:S01]  /*87c0*/  @!P4 FMUL R64, R64, R64 ;  /* 0x000000404040c220 */ /* 0x008fe20000400000 */
[----:B------:R-:W-:Y:S02]  /*87d0*/  FSETP.GEU.AND P4, PT, R77, -126, PT ;  /* 0xc2fc00004d00780b */ /* 0x000fe40003f8e000 */
[----:B------:R-:W-:-:S03]  /*87e0*/  FMNMX R60, R102, R61, !PT ;  /* 0x0000003d663c7209 */ /* 0x000fc60007800000 */
        /* <DEDUP_REMOVED lines=64> */
[----:B------:R-:W-:Y:S01]  /*8bf0*/  FMNMX R61, R127, R60, !PT ;  /* 0x0000003c7f3d7209 */ /* 0x000fe20007800000 */
[----:B------:R-:W-:Y:S02]  /*8c00*/  FADD R222, R23, R100 ;  /* 0x0000006417de7221 */ /* 0x000fe40000000000 */
[----:B------:R-:W-:Y:S01]  /*8c10*/  @!P5 FMUL R104, R104, 0.5 ;  /* 0x3f0000006868d820 */ /* 0x000fe20000400000 */
[----:B------:R-:W2:Y:S01]  /*8c20*/  MUFU.EX2 R105, R105 ;  /* 0x0000006900697308 */ /* 0x000ea20000000800 */
[----:B-1----:R-:W-:Y:S01]  /*8c30*/  @!P2 FMUL R96, R96, R96 ;  /* 0x000000606060a220 */ /* 0x002fe20000400000 */
[----:B------:R-:W-:-:S02]  /*8c40*/  FSETP.GEU.AND P2, PT, R108, -126, PT ;  /* 0xc2fc00006c00780b */ /* 0x000fc40003f4e000 */
[----:B------:R-:W-:-:S03]  /*8c50*/  FMNMX R60, R130, R61, !PT ;  /* 0x0000003d823c7209 */ /* 0x000fc60007800000 */
[----:B------:R-:W-:Y:S01]  /*8c60*/  @!P3 FMUL R112, R112, 0.5 ;  /* 0x3f0000007070b820 */ /* 0x000fe20000400000 */
[----:B------:R-:W-:Y:S01]  /*8c70*/  FMNMX R61, R131, R60, !PT ;  /* 0x0000003c833d7209 */ /* 0x000fe20007800000 */
[----:B------:R-:W1:Y:S01]  /*8c80*/  MUFU.EX2 R104, R104 ;  /* 0x0000006800687308 */ /* 0x000e620000000800 */
[----:B---3--:R-:W-:Y:S01]  /*8c90*/  @!P4 FMUL R101, R101, R101 ;  /* 0x000000656565c220 */ /* 0x008fe20000400000 */
[----:B------:R-:W-:Y:S02]  /*8ca0*/  FSETP.GEU.AND P4, PT, R109, -126, PT ;  /* 0xc2fc00006d00780b */ /* 0x000fe40003f8e000 */
[----:B------:R-:W-:Y:S02]  /*8cb0*/  FMNMX R60, R134, R61, !PT ;  /* 0x0000003d863c7209 */ /* 0x000fe40007800000 */
[----:B------:R-:W-:Y:S02]  /*8cc0*/  @!P2 FMUL R108, R108, 0.5 ;  /* 0x3f0000006c6ca820 */ /* 0x000fe40000400000 */
[----:B------:R-:W3:Y:S01]  /*8cd0*/  MUFU.EX2 R112, R112 ;  /* 0x0000007000707308 */ /* 0x000ee20000000800 */
[----:B------:R-:W-:Y:S01]  /*8ce0*/  FMNMX R61, R135, R60, !PT ;  /* 0x0000003c873d7209 */ /* 0x000fe20007800000 */
[----:B--2---:R-:W-:Y:S01]  /*8cf0*/  @!P6 FMUL R105, R105, R105 ;  /* 0x000000696969e220 */ /* 0x004fe20000400000 */
[----:B------:R-:W-:-:S02]  /*8d00*/  FSETP.GEU.AND P6, PT, R120, -126, PT ;  /* 0xc2fc00007800780b */ /* 0x000fc40003fce000 */
[----:B------:R-:W-:Y:S02]  /*8d10*/  FMNMX R60, R138, R61, !PT ;  /* 0x0000003d8a3c7209 */ /* 0x000fe40007800000 */
[----:B------:R-:W-:Y:S01]  /*8d20*/  @!P4 FMUL R109, R109, 0.5 ;  /* 0x3f0000006d6dc820 */ /* 0x000fe20000400000 */
[----:B------:R-:W2:Y:S01]  /*8d30*/  MUFU.EX2 R108, R108 ;  /* 0x0000006c006c7308 */ /* 0x000ea20000000800 */
[----:B------:R-:W-:Y:S01]  /*8d40*/  FMNMX R61, R139, R60, !PT ;  /* 0x0000003c8b3d7209 */ /* 0x000fe20007800000 */
[----:B-1----:R-:W-:Y:S01]  /*8d50*/  @!P5 FMUL R104, R104, R104 ;  /* 0x000000686868d220 */ /* 0x002fe20000400000 */
[----:B------:R-:W-:Y:S02]  /*8d60*/  FSETP.GEU.AND P5, PT, R113, -126, PT ;  /* 0xc2fc00007100780b */ /* 0x000fe40003fae000 */
[----:B------:R-:W-:-:S03]  /*8d70*/  FMNMX R60, R142, R61, !PT ;  /* 0x0000003d8e3c7209 */ /* 0x000fc60007800000 */
[----:B------:R-:W-:Y:S01]  /*8d80*/  @!P6 FMUL R120, R120, 0.5 ;  /* 0x3f0000007878e820 */ /* 0x000fe20000400000 */
[----:B---3--:R-:W-:Y:S01]  /*8d90*/  @!P3 FMUL R112, R112, R112 ;  /* 0x000000707070b220 */ /* 0x008fe20000400000 */
[----:B------:R-:W-:Y:S01]  /*8da0*/  FSETP.GEU.AND P3, PT, R117, -126, PT ;  /* 0xc2fc00007500780b */ /* 0x000fe20003f6e000 */
[----:B------:R-:W1:Y:S01]  /*8db0*/  MUFU.EX2 R109, R109 ;  /* 0x0000006d006d7308 */ /* 0x000e620000000800 */
[----:B------:R-:W-:-:S04]  /*8dc0*/  FMNMX R61, R143, R60, !PT ;  /* 0x0000003c8f3d7209 */ /* 0x000fc80007800000 */
[----:B------:R-:W-:Y:S01]  /*8dd0*/  FMNMX R60, R146, R61, !PT ;  /* 0x0000003d923c7209 */ /* 0x000fe20007800000 */
[----:B--2---:R-:W-:Y:S01]  /*8de0*/  @!P2 FMUL R108, R108, R108 ;  /* 0x0000006c6c6ca220 */ /* 0x004fe20000400000 */
[----:B------:R-:W-:Y:S01]  /*8df0*/  FSETP.GEU.AND P2, PT, R116, -126, PT ;  /* 0xc2fc00007400780b */ /* 0x000fe20003f4e000 */
[----:B------:R-:W2:Y:S01]  /*8e00*/  MUFU.EX2 R120, R120 ;  /* 0x0000007800787308 */ /* 0x000ea20000000800 */
[----:B------:R-:W-:Y:S01]  /*8e10*/  FMNMX R61, R147, R60, !PT ;  /* 0x0000003c933d7209 */ /* 0x000fe20007800000 */
[----:B------:R-:W-:Y:S02]  /*8e20*/  @!P5 FMUL R113, R113, 0.5 ;  /* 0x3f0000007171d820 */ /* 0x000fe40000400000 */
[----:B------:R-:W-:Y:S01]  /*8e30*/  @!P3 FMUL R117, R117, 0.5 ;  /* 0x3f0000007575b820 */ /* 0x000fe20000400000 */
[----:B------:R-:W-:-:S03]  /*8e40*/  FMNMX R60, R150, R61, !PT ;  /* 0x0000003d963c7209 */ /* 0x000fc60007800000 */
[----:B------:R-:W3:Y:S01]  /*8e50*/  MUFU.EX2 R113, R113 ;  /* 0x0000007100717308 */ /* 0x000ee20000000800 */
[----:B------:R-:W-:Y:S01]  /*8e60*/  FMNMX R60, R151, R60, !PT ;  /* 0x0000003c973c7209 */ /* 0x000fe20007800000 */
[----:B-1----:R-:W-:Y:S01]  /*8e70*/  @!P4 FMUL R109, R109, R109 ;  /* 0x0000006d6d6dc220 */ /* 0x002fe20000400000 */
[----:B------:R-:W-:Y:S01]  /*8e80*/  FSETP.GEU.AND P4, PT, R124, -126, PT ;  /* 0xc2fc00007c00780b */ /* 0x000fe20003f8e000 */
[----:B------:R-:W-:Y:S02]  /*8e90*/  @!P2 FMUL R116, R116, 0.5 ;  /* 0x3f0000007474a820 */ /* 0x000fe40000400000 */
[----:B------:R-:W1:Y:S02]  /*8ea0*/  SHFL.BFLY PT, R61, R60, 0x1, 0x1f ;  /* 0x0c201f003c3d7f89 */ /* 0x000e6400000e0000 */
[----:B------:R-:W4:Y:S01]  /*8eb0*/  MUFU.EX2 R117, R117 ;  /* 0x0000007500757308 */ /* 0x000f220000000800 */
[----:B--2---:R-:W-:Y:S01]  /*8ec0*/  @!P6 FMUL R120, R120, R120 ;  /* 0x000000787878e220 */ /* 0x004fe20000400000 */
[----:B------:R-:W-:-:S06]  /*8ed0*/  FSETP.GEU.AND P6, PT, R128, -126, PT ;  /* 0xc2fc00008000780b */ /* 0x000fcc0003fce000 */
[----:B------:R-:W2:Y:S01]  /*8ee0*/  MUFU.EX2 R116, R116 ;  /* 0x0000007400747308 */ /* 0x000ea20000000800 */
[----:B---3--:R-:W-:Y:S01]  /*8ef0*/  @!P5 FMUL R113, R113, R113 ;  /* 0x000000717171d220 */ /* 0x008fe20000400000 */
[----:B------:R-:W-:Y:S01]  /*8f00*/  FSETP.GEU.AND P5, PT, R121, -126, PT ;  /* 0xc2fc00007900780b */ /* 0x000fe20003fae000 */
[----:B------:R-:W-:-:S04]  /*8f10*/  @!P4 FMUL R124, R124, 0.5 ;  /* 0x3f0000007c7cc820 */ /* 0x000fc80000400000 */
[----:B------:R-:W-:Y:S01]  /*8f20*/  @!P6 FMUL R128, R128, 0.5 ;  /* 0x3f0000008080e820 */ /* 0x000fe20000400000 */
[----:B----4-:R-:W-:Y:S01]  /*8f30*/  @!P3 FMUL R117, R117, R117 ;  /* 0x000000757575b220 */ /* 0x010fe20000400000 */
[----:B------:R-:W-:Y:S01]  /*8f40*/  FSETP.GEU.AND P3, PT, R133, -126, PT ;  /* 0xc2fc00008500780b */ /* 0x000fe20003f6e000 */
[----:B------:R-:W3:Y:S01]  /*8f50*/  MUFU.EX2 R124, R124 ;  /* 0x0000007c007c7308 */ /* 0x000ee20000000800 */
[----:B-1----:R-:W-:-:S04]  /*8f60*/  FMNMX R61, R60, R61, !PT ;  /* 0x0000003d3c3d7209 */ /* 0x002fc80007800000 */
[----:B------:R-:W-:Y:S01]  /*8f70*/  @!P5 FMUL R121, R121, 0.5 ;  /* 0x3f0000007979d820 */ /* 0x000fe20000400000 */
[----:B--2---:R-:W-:Y:S01]  /*8f80*/  @!P2 FMUL R116, R116, R116 ;  /* 0x000000747474a220 */ /* 0x004fe20000400000 */
[----:B------:R-:W-:Y:S01]  /*8f90*/  FSETP.GEU.AND P2, PT, R125, -126, PT ;  /* 0xc2fc00007d00780b */ /* 0x000fe20003f4e000 */
[----:B------:R-:W1:Y:S01]  /*8fa0*/  MUFU.EX2 R128, R128 ;  /* 0x0000008000807308 */ /* 0x000e620000000800 */
[----:B------:R-:W2:Y:S03]  /*8fb0*/  SHFL.BFLY PT, R60, R61, 0x2, 0x1f ;  /* 0x0c401f003d3c7f89 */ /* 0x000ea600000e0000 */
[----:B------:R-:W-:-:S04]  /*8fc0*/  @!P3 FMUL R133, R133, 0.5 ;  /* 0x3f0000008585b820 */ /* 0x000fc80000400000 */
[----:B------:R-:W4:Y:S01]  /*8fd0*/  MUFU.EX2 R121, R121 ;  /* 0x0000007900797308 */ /* 0x000f220000000800 */
[----:B---3--:R-:W-:Y:S01]  /*8fe0*/  @!P4 FMUL R124, R124, R124 ;  /* 0x0000007c7c7cc220 */ /* 0x008fe20000400000 */
[----:B------:R-:W-:Y:S02]  /*8ff0*/  FSETP.GEU.AND P4, PT, R132, -126, PT ;  /* 0xc2fc00008400780b */ /* 0x000fe40003f8e000 */
[----:B------:R-:W-:-:S04]  /*9000*/  @!P2 FMUL R125, R125, 0.5 ;  /* 0x3f0000007d7da820 */ /* 0x000fc80000400000 */
[----:B------:R-:W3:Y:S01]  /*9010*/  MUFU.EX2 R133, R133 ;  /* 0x0000008500857308 */ /* 0x000ee20000000800 */
[----:B-1----:R-:W-:Y:S01]  /*9020*/  @!P6 FMUL R128, R128, R128 ;  /* 0x000000808080e220 */ /* 0x002fe20000400000 */
[----:B------:R-:W-:-:S05]  /*9030*/  FSETP.GEU.AND P6, PT, R137, -126, PT ;  /* 0xc2fc00008900780b */ /* 0x000fca0003fce000 */
[----:B------:R-:W-:Y:S01]  /*9040*/  @!P4 FMUL R132, R132, 0.5 ;  /* 0x3f0000008484c820 */ /* 0x000fe20000400000 */
[----:B------:R-:W1:Y:S01]  /*9050*/  MUFU.EX2 R125, R125 ;  /* 0x0000007d007d7308 */ /* 0x000e620000000800 */
[----:B----4-:R-:W-:Y:S01]  /*9060*/  @!P5 FMUL R121, R121, R121 ;  /* 0x000000797979d220 */ /* 0x010fe20000400000 */
[----:B------:R-:W-:Y:S02]  /*9070*/  FSETP.GEU.AND P5, PT, R136, -126, PT ;  /* 0xc2fc00008800780b */ /* 0x000fe40003fae000 */
[----:B--2---:R-:W-:-:S03]  /*9080*/  FMNMX R129, R61, R60, !PT ;  /* 0x0000003c3d817209 */ /* 0x004fc60007800000 */
[----:B------:R-:W-:Y:S01]  /*9090*/  @!P6 FMUL R137, R137, 0.5 ;  /* 0x3f0000008989e820 */ /* 0x000fe20000400000 */
[----:B------:R-:W2:Y:S01]  /*90a0*/  MUFU.EX2 R132, R132 ;  /* 0x0000008400847308 */ /* 0x000ea20000000800 */
[----:B---3--:R-:W-:Y:S01]  /*90b0*/  @!P3 FMUL R133, R133, R133 ;  /* 0x000000858585b220 */ /* 0x008fe20000400000 */
[----:B------:R-:W-:-:S05]  /*90c0*/  FSETP.GEU.AND P3, PT, R141, -126, PT ;  /* 0xc2fc00008d00780b */ /* 0x000fca0003f6e000 */
[----:B------:R-:W-:Y:S01]  /*90d0*/  @!P5 FMUL R136, R136, 0.5 ;  /* 0x3f0000008888d820 */ /* 0x000fe20000400000 */
[----:B------:R-:W3:Y:S01]  /*90e0*/  MUFU.EX2 R137, R137 ;  /* 0x0000008900897308 */ /* 0x000ee20000000800 */
[----:B-1----:R-:W-:Y:S01]  /*90f0*/  @!P2 FMUL R125, R125, R125 ;  /* 0x0000007d7d7da220 */ /* 0x002fe20000400000 */
[----:B------:R-:W-:-:S04]  /*9100*/  FSETP.NEU.AND P2, PT, R129, -INF , PT ;  /* 0xff8000008100780b */ /* 0x000fc80003f4d000 */
[----:B------:R-:W-:Y:S01]  /*9110*/  FSEL R218, R129, RZ, P2 ;  /* 0x000000ff81da7208 */ /* 0x000fe20001000000 */
[----:B------:R-:W-:Y:S01]  /*9120*/  @!P3 FMUL R141, R141, 0.5 ;  /* 0x3f0000008d8db820 */ /* 0x000fe20000400000 */
[----:B------:R-:W1:Y:S01]  /*9130*/  MUFU.EX2 R136, R136 ;  /* 0x0000008800887308 */ /* 0x000e620000000800 */
[----:B--2---:R-:W-:Y:S01]  /*9140*/  @!P4 FMUL R132, R132, R132 ;  /* 0x000000848484c220 */ /* 0x004fe20000400000 */
[----:B------:R-:W-:Y:S01]  /*9150*/  FSETP.GEU.AND P2, PT, R148, -126, PT ;  /* 0xc2fc00009400780b */ /* 0x000fe20003f4e000 */
[C---:B------:R-:W-:Y:S01]  /*9160*/  FMUL R60, R218.reuse, UR5 ;  /* 0x00000005da3c7c20 */ /* 0x040fe20008400000 */
[----:B------:R-:W-:-:S03]  /*9170*/  FADD R218, -R218, R9 ;  /* 0x00000009dada7221 */ /* 0x000fc60000000100 */
[--C-:B------:R-:W-:Y:S01]  /*9180*/  FFMA R61, R26, UR5, -R60.reuse ;  /* 0x000000051a3d7c23 */ /* 0x100fe2000800083c */
[----:B------:R-:W2:Y:S01]  /*9190*/  MUFU.EX2 R141, R141 ;  /* 0x0000008d008d7308 */ /* 0x000ea20000000800 */
[--C-:B------:R-:W-:Y:S01]  /*91a0*/  FFMA R30, R30, UR5, -R60.reuse ;  /* 0x000000051e1e7c23 */ /* 0x100fe2000800083c */
[----:B---3--:R-:W-:Y:S01]  /*91b0*/  @!P6 FMUL R137, R137, R137 ;  /* 0x000000898989e220 */ /* 0x008fe20000400000 */
[--C-:B------:R-:W-:Y:S01]  /*91c0*/  FFMA R26, R27, UR5, -R60.reuse ;  /* 0x000000051b1a7c23 */ /* 0x100fe2000800083c */
[----:B------:R-:W-:Y:S01]  /*91d0*/  FSETP.GEU.AND P4, PT, R61, -126, PT ;  /* 0xc2fc00003d00780b */ /* 0x000fe20003f8e000 */
[--C-:B------:R-:W-:Y:S01]  /*91e0*/  FFMA R34, R34, UR5, -R60.reuse ;  /* 0x0000000522227c23 */ /* 0x100fe2000800083c */
[----:B------:R-:W-:Y:S01]  /*91f0*/  FSETP.GEU.AND P6, PT, R30, -126, PT ;  /* 0xc2fc00001e00780b */ /* 0x000fe20003fce000 */
[----:B------:R-:W-:Y:S01]  /*9200*/  @!P2 FMUL R148, R148, 0.5 ;  /* 0x3f0000009494a820 */ /* 0x000fe20000400000 */
[--C-:B------:R-:W-:Y:S01]  /*9210*/  FFMA R31, R31, UR5, -R60.reuse ;  /* 0x000000051f1f7c23 */ /* 0x100fe2000800083c */
[----:B-1----:R-:W-:Y:S01]  /*9220*/  @!P5 FMUL R136, R136, R136 ;  /* 0x000000888888d220 */ /* 0x002fe20000400000 */
[----:B------:R-:W-:Y:S01]  /*9230*/  FSETP.GEU.AND P5, PT, R26, -126, PT ;  /* 0xc2fc00001a00780b */ /* 0x000fe20003fae000 */
[----:B------:R-:W1:Y:S01]  /*9240*/  MUFU.EX2 R12, R148 ;  /* 0x00000094000c7308 */ /* 0x000e620000000800 */
[--C-:B------:R-:W-:Y:S01]  /*9250*/  FFMA R35, R35, UR5, -R60.reuse ;  /* 0x0000000523237c23 */ /* 0x100fe2000800083c */
[--C-:B------:R-:W-:Y:S01]  /*9260*/  FFMA R39, R39, UR5, -R60.reuse ;  /* 0x0000000527277c23 */ /* 0x100fe2000800083c */
[--C-:B------:R-:W-:Y:S01]  /*9270*/  FFMA R38, R38, UR5, -R60.reuse ;  /* 0x0000000526267c23 */ /* 0x100fe2000800083c */
[--C-:B------:R-:W-:Y:S01]  /*9280*/  FFMA R43, R43, UR5, -R60.reuse ;  /* 0x000000052b2b7c23 */ /* 0x100fe2000800083c */
[--C-:B------:R-:W-:Y:S01]  /*9290*/  FFMA R42, R42, UR5, -R60.reuse ;  /* 0x000000052a2a7c23 */ /* 0x100fe2000800083c */
[----:B--2---:R-:W-:Y:S01]  /*92a0*/  @!P3 FMUL R141, R141, R141 ;  /* 0x0000008d8d8db220 */ /* 0x004fe20000400000 */
[----:B------:R-:W-:Y:S01]  /*92b0*/  @!P4 FMUL R61, R61, 0.5 ;  /* 0x3f0000003d3dc820 */ /* 0x000fe20000400000 */
[----:B------:R-:W-:Y:S01]  /*92c0*/  FSETP.GEU.AND P3, PT, R34, -126, PT ;  /* 0xc2fc00002200780b */ /* 0x000fe20003f6e000 */
[----:B------:R-:W-:Y:S01]  /*92d0*/  @!P6 FMUL R30, R30, 0.5 ;  /* 0x3f0000001e1ee820 */ /* 0x000fe20000400000 */
[--C-:B------:R-:W-:Y:S01]  /*92e0*/  FFMA R46, R46, UR5, -R60.reuse ;  /* 0x000000052e2e7c23 */ /* 0x100fe2000800083c */
[--C-:B------:R-:W-:Y:S01]  /*92f0*/  FFMA R50, R50, UR5, -R60.reuse ;  /* 0x0000000532327c23 */ /* 0x100fe2000800083c */
[----:B------:R-:W-:Y:S01]  /*9300*/  @!P5 FMUL R26, R26, 0.5 ;  /* 0x3f0000001a1ad820 */ /* 0x000fe20000400000 */
[----:B------:R-:W2:Y:S01]  /*9310*/  MUFU.EX2 R61, R61 ;  /* 0x0000003d003d7308 */ /* 0x000ea20000000800 */
[--C-:B------:R-:W-:Y:S01]  /*9320*/  FFMA R47, R47, UR5, -R60.reuse ;  /* 0x000000052f2f7c23 */ /* 0x100fe2000800083c */
[--C-:B------:R-:W-:Y:S01]  /*9330*/  FFMA R27, R54, UR5, -R60.reuse ;  /* 0x00000005361b7c23 */ /* 0x100fe2000800083c */
[--C-:B------:R-:W-:Y:S01]  /*9340*/  FFMA R51, R51, UR5, -R60.reuse ;  /* 0x0000000533337c23 */ /* 0x100fe2000800083c */
[----:B-1----:R-:W-:Y:S01]  /*9350*/  @!P2 FMUL R12, R12, R12 ;  /* 0x0000000c0c0ca220 */ /* 0x002fe20000400000 */
[----:B------:R-:W-:Y:S01]  /*9360*/  FSETP.GEU.AND P2, PT, R31, -126, PT ;  /* 0xc2fc00001f00780b */ /* 0x000fe20003f4e000 */
[--C-:B------:R-:W-:Y:S01]  /*9370*/  FFMA R55, R55, UR5, -R60.reuse ;  /* 0x0000000537377c23 */ /* 0x100fe2000800083c */
[--C-:B------:R-:W-:Y:S01]  /*9380*/  FFMA R59, R59, UR5, -R60.reuse ;  /* 0x000000053b3b7c23 */ /* 0x100fe2000800083c */
[----:B------:R1:W3:Y:S01]  /*9390*/  MUFU.EX2 R72, R30 ;  /* 0x0000001e00487308 */ /* 0x0002e20000000800 */
[----:B------:R-:W-:Y:S01]  /*93a0*/  @!P3 FMUL R34, R34, 0.5 ;  /* 0x3f0000002222b820 */ /* 0x000fe20000400000 */
[--C-:B------:R-:W-:Y:S01]  /*93b0*/  FFMA R63, R63, UR5, -R60.reuse ;  /* 0x000000053f3f7c23 */ /* 0x100fe2000800083c */
[--C-:B------:R-:W-:Y:S01]  /*93c0*/  FFMA R67, R67, UR5, -R60.reuse ;  /* 0x0000000543437c23 */ /* 0x100fe2000800083c */
[--C-:B------:R-:W-:Y:S01]  /*93d0*/  FFMA R54, R95, UR5, -R60.reuse ;  /* 0x000000055f367c23 */ /* 0x100fe2000800083c */
[--C-:B------:R-:W-:Y:S01]  /*93e0*/  FFMA R102, R102, UR5, -R60.reuse ;  /* 0x0000000566667c23 */ /* 0x100fe2000800083c */
[--C-:B------:R-:W-:Y:S01]  /*93f0*/  FFMA R220, R114, UR5, -R60.reuse ;  /* 0x0000000572dc7c23 */ /* 0x100fe2000800083c */
[--C-:B------:R-:W-:Y:S01]  /*9400*/  FFMA R114, R126, UR5, -R60.reuse ;  /* 0x000000057e727c23 */ /* 0x100fe2000800083c */
[----:B------:R-:W4:Y:S01]  /*9410*/  MUFU.EX2 R26, R26 ;  /* 0x0000001a001a7308 */ /* 0x000f220000000800 */
[----:B--2---:R-:W-:Y:S01]  /*9420*/  @!P4 FMUL R61, R61, R61 ;  /* 0x0000003d3d3dc220 */ /* 0x004fe20000400000 */
[----:B------:R-:W-:Y:S01]  /*9430*/  FSETP.GEU.AND P4, PT, R35, -126, PT ;  /* 0xc2fc00002300780b */ /* 0x000fe20003f8e000 */
[----:B------:R-:W-:Y:S01]  /*9440*/  @!P2 FMUL R31, R31, 0.5 ;  /* 0x3f0000001f1fa820 */ /* 0x000fe20000400000 */
[--C-:B-1----:R-:W-:Y:S01]  /*9450*/  FFMA R30, R58, UR5, -R60.reuse ;  /* 0x000000053a1e7c23 */ /* 0x102fe2000800083c */
[----:B------:R-:W-:Y:S01]  /*9460*/  FFMA R95, R135, UR5, -R60 ;  /* 0x00000005875f7c23 */ /* 0x000fe2000800083c */
[----:B------:R-:W-:Y:S01]  /*9470*/  FADD R135, R17, R88 ;  /* 0x0000005811877221 */ /* 0x000fe20000000000 */
[----:B------:R-:W-:Y:S01]  /*9480*/  FFMA R150, R150, UR5, -R60 ;  /* 0x0000000596967c23 */ /* 0x000fe2000800083c */
[----:B------:R1:W2:Y:S01]  /*9490*/  MUFU.EX2 R73, R34 ;  /* 0x0000002200497308 */ /* 0x0002a20000000800 */
[----:B---3--:R-:W-:Y:S01]  /*94a0*/  @!P6 FMUL R72, R72, R72 ;  /* 0x000000484848e220 */ /* 0x008fe20000400000 */
[----:B------:R-:W-:Y:S01]  /*94b0*/  FSETP.GEU.AND P6, PT, R39, -126, PT ;  /* 0xc2fc00002700780b */ /* 0x000fe20003fce000 */
[----:B------:R-:W-:Y:S01]  /*94c0*/  FADD R224, R68, R141 ;  /* 0x0000008d44e07221 */ /* 0x000fe20000000000 */
[----:B------:R-:W-:-:S03]  /*94d0*/  FMUL R218, R218, UR5 ;  /* 0x00000005dada7c20 */ /* 0x000fc60008400000 */
[----:B------:R-:W-:Y:S01]  /*94e0*/  @!P4 FMUL R35, R35, 0.5 ;  /* 0x3f0000002323c820 */ /* 0x000fe20000400000 */
[----:B------:R3:W5:Y:S01]  /*94f0*/  MUFU.EX2 R219, R31 ;  /* 0x0000001f00db7308 */ /* 0x0007620000000800 */
[----:B----4-:R-:W-:Y:S01]  /*9500*/  @!P5 FMUL R26, R26, R26 ;  /* 0x0000001a1a1ad220 */ /* 0x010fe20000400000 */
[----:B------:R-:W-:Y:S01]  /*9510*/  FSETP.GEU.AND P5, PT, R38, -126, PT ;  /* 0xc2fc00002600780b */ /* 0x000fe20003fae000 */
[----:B-1----:R-:W-:-:S04]  /*9520*/  FFMA R34, R66, UR5, -R60 ;  /* 0x0000000542227c23 */ /* 0x002fc8000800083c */
[----:B------:R-:W-:Y:S01]  /*9530*/  @!P6 FMUL R39, R39, 0.5 ;  /* 0x3f0000002727e820 */ /* 0x000fe20000400000 */
[----:B------:R1:W4:Y:S01]  /*9540*/  MUFU.EX2 R216, R35 ;  /* 0x0000002300d87308 */ /* 0x0003220000000800 */
[----:B--2---:R-:W-:Y:S01]  /*9550*/  @!P3 FMUL R73, R73, R73 ;  /* 0x000000494949b220 */ /* 0x004fe20000400000 */
[----:B------:R-:W-:Y:S01]  /*9560*/  FSETP.GEU.AND P3, PT, R43, -126, PT ;  /* 0xc2fc00002b00780b */ /* 0x000fe20003f6e000 */
[--C-:B---3--:R-:W-:Y:S01]  /*9570*/  FFMA R31, R62, UR5, -R60.reuse ;  /* 0x000000053e1f7c23 */ /* 0x108fe2000800083c */
[----:B------:R-:W-:Y:S01]  /*9580*/  FADD R62, -R10, R11 ;  /* 0x0000000b0a3e7221 */ /* 0x000fe20000000100 */
[----:B------:R-:W-:Y:S01]  /*9590*/  FFMA R11, R146, UR5, -R60 ;  /* 0x00000005920b7c23 */ /* 0x000fe2000800083c */
[----:B------:R-:W-:Y:S01]  /*95a0*/  FADD R146, R21, R96 ;  /* 0x0000006015927221 */ /* 0x000fe20000000000 */
[----:B------:R-:W-:Y:S01]  /*95b0*/  @!P5 FMUL R38, R38, 0.5 ;  /* 0x3f0000002626d820 */ /* 0x000fe20000400000 */
[----:B------:R2:W3:Y:S01]  /*95c0*/  MUFU.EX2 R145, R39 ;  /* 0x0000002700917308 */ /* 0x0004e20000000800 */
[----:B-----5:R-:W-:Y:S01]  /*95d0*/  @!P2 FMUL R219, R219, R219 ;  /* 0x000000dbdbdba220 */ /* 0x020fe20000400000 */
[----:B------:R-:W-:Y:S01]  /*95e0*/  FSETP.GEU.AND P2, PT, R42, -126, PT ;  /* 0xc2fc00002a00780b */ /* 0x000fe20003f4e000 */
[--C-:B-1----:R-:W-:Y:S01]  /*95f0*/  FFMA R35, R70, UR5, -R60.reuse ;  /* 0x0000000546237c23 */ /* 0x102fe2000800083c */
[--C-:B------:R-:W-:Y:S01]  /*9600*/  FFMA R70, R71, UR5, -R60.reuse ;  /* 0x0000000547467c23 */ /* 0x100fe2000800083c */
[----:B------:R-:W-:Y:S01]  /*9610*/  FFMA R71, R75, UR5, -R60 ;  /* 0x000000054b477c23 */ /* 0x000fe2000800083c */
[----:B------:R-:W-:Y:S01]  /*9620*/  FADD R75, R33, R112 ;  /* 0x00000070214b7221 */ /* 0x000fe20000000000 */
[----:B------:R-:W-:Y:S01]  /*9630*/  @!P3 FMUL R43, R43, 0.5 ;  /* 0x3f0000002b2bb820 */ /* 0x000fe20000400000 */
[----:B------:R1:W5:Y:S01]  /*9640*/  MUFU.EX2 R80, R38 ;  /* 0x0000002600507308 */ /* 0x0003620000000800 */
[----:B----4-:R-:W-:Y:S01]  /*9650*/  @!P4 FMUL R216, R216, R216 ;  /* 0x000000d8d8d8c220 */ /* 0x010fe20000400000 */
[----:B------:R-:W-:Y:S01]  /*9660*/  FSETP.GEU.AND P4, PT, R46, -126, PT ;  /* 0xc2fc00002e00780b */ /* 0x000fe20003f8e000 */
[--C-:B--2---:R-:W-:Y:S01]  /*9670*/  FFMA R39, R78, UR5, -R60.reuse ;  /* 0x000000054e277c23 */ /* 0x104fe2000800083c */
[--C-:B------:R-:W-:Y:S01]  /*9680*/  FFMA R78, R79, UR5, -R60.reuse ;  /* 0x000000054f4e7c23 */ /* 0x100fe2000800083c */
[--C-:B------:R-:W-:Y:S01]  /*9690*/  FFMA R79, R83, UR5, -R60.reuse ;  /* 0x00000005534f7c23 */ /* 0x100fe2000800083c */
[--C-:B------:R-:W-:Y:S01]  /*96a0*/  FFMA R83, R111, UR5, -R60.reuse ;  /* 0x000000056f537c23 */ /* 0x100fe2000800083c */
[----:B------:R-:W-:Y:S01]  /*96b0*/  @!P2 FMUL R42, R42, 0.5 ;  /* 0x3f0000002a2aa820 */ /* 0x000fe20000400000 */
[----:B------:R-:W2:Y:S01]  /*96c0*/  MUFU.EX2 R144, R43 ;  /* 0x0000002b00907308 */ /* 0x000ea20000000800 */
[----:B---3--:R-:W-:Y:S01]  /*96d0*/  @!P6 FMUL R145, R145, R145 ;  /* 0x000000919191e220 */ /* 0x008fe20000400000 */
[----:B------:R-:W-:Y:S01]  /*96e0*/  FSETP.GEU.AND P6, PT, R50, -126, PT ;  /* 0xc2fc00003200780b */ /* 0x000fe20003fce000 */
[--C-:B-1----:R-:W-:Y:S01]  /*96f0*/  FFMA R38, R74, UR5, -R60.reuse ;  /* 0x000000054a267c23 */ /* 0x102fe2000800083c */
[--C-:B------:R-:W-:Y:S01]  /*9700*/  FFMA R74, R110, UR5, -R60.reuse ;  /* 0x000000056e4a7c23 */ /* 0x100fe2000800083c */
[--C-:B------:R-:W-:Y:S01]  /*9710*/  FFMA R111, R115, UR5, -R60.reuse ;  /* 0x00000005736f7c23 */ /* 0x100fe2000800083c */
[--C-:B------:R-:W-:Y:S01]  /*9720*/  FFMA R110, R131, UR5, -R60.reuse ;  /* 0x00000005836e7c23 */ /* 0x100fe2000800083c */
[----:B------:R-:W-:Y:S01]  /*9730*/  @!P4 FMUL R46, R46, 0.5 ;  /* 0x3f0000002e2ec820 */ /* 0x000fe20000400000 */
[----:B------:R1:W3:Y:S01]  /*9740*/  MUFU.EX2 R81, R42 ;  /* 0x0000002a00517308 */ /* 0x0002e20000000800 */
[----:B-----5:R-:W-:Y:S01]  /*9750*/  @!P5 FMUL R80, R80, R80 ;  /* 0x000000505050d220 */ /* 0x020fe20000400000 */
[----:B------:R-:W-:Y:S01]  /*9760*/  FSETP.GEU.AND P5, PT, R47, -126, PT ;  /* 0xc2fc00002f00780b */ /* 0x000fe20003fae000 */
[--C-:B------:R-:W-:Y:S01]  /*9770*/  FFMA R10, R87, UR5, -R60.reuse ;  /* 0x00000005570a7c23 */ /* 0x100fe2000800083c */
[--C-:B------:R-:W-:Y:S01]  /*9780*/  FFMA R87, R143, UR5, -R60.reuse ;  /* 0x000000058f577c23 */ /* 0x100fe2000800083c */
[----:B------:R-:W-:Y:S01]  /*9790*/  FADD R131, R56, R133 ;  /* 0x0000008538837221 */ /* 0x000fe20000000000 */
[----:B------:R-:W-:Y:S01]  /*97a0*/  FADD R143, R64, R137 ;  /* 0x00000089408f7221 */ /* 0x000fe20000000000 */
[----:B------:R-:W-:Y:S01]  /*97b0*/  @!P6 FMUL R50, R50, 0.5 ;  /* 0x3f0000003232e820 */ /* 0x000fe20000400000 */
[----:B------:R4:W5:Y:S01]  /*97c0*/  MUFU.EX2 R140, R46 ;  /* 0x0000002e008c7308 */ /* 0x0009620000000800 */
[----:B--2---:R-:W-:Y:S01]  /*97d0*/  @!P3 FMUL R144, R144, R144 ;  /* 0x000000909090b220 */ /* 0x004fe20000400000 */
[----:B------:R-:W-:Y:S01]  /*97e0*/  FSETP.GEU.AND P3, PT, R27, -126, PT ;  /* 0xc2fc00001b00780b */ /* 0x000fe20003f6e000 */
[--C-:B-1----:R-:W-:Y:S01]  /*97f0*/  FFMA R42, R82, UR5, -R60.reuse ;  /* 0x00000005522a7c23 */ /* 0x102fe2000800083c */
[--C-:B------:R-:W-:Y:S01]  /*9800*/  FFMA R82, R118, UR5, -R60.reuse ;  /* 0x0000000576527c23 */ /* 0x100fe2000800083c */
[--C-:B------:R-:W-:Y:S01]  /*9810*/  FFMA R118, R123, UR5, -R60.reuse ;  /* 0x000000057b767c23 */ /* 0x100fe2000800083c */
[----:B------:R-:W-:Y:S01]  /*9820*/  FADD R123, R22, R93 ;  /* 0x0000005d167b7221 */ /* 0x000fe20000000000 */
[----:B------:R-:W-:Y:S01]  /*9830*/  @!P5 FMUL R47, R47, 0.5 ;  /* 0x3f0000002f2fd820 */ /* 0x000fe20000400000 */
[----:B------:R1:W2:Y:S01]  /*9840*/  MUFU.EX2 R43, R50 ;  /* 0x00000032002b7308 */ /* 0x0002a20000000800 */
[----:B---3--:R-:W-:Y:S01]  /*9850*/  @!P2 FMUL R81, R81, R81 ;  /* 0x000000515151a220 */ /* 0x008fe20000400000 */
[----:B------:R-:W-:Y:S01]  /*9860*/  FSETP.GEU.AND P2, PT, R51, -126, PT ;  /* 0xc2fc00003300780b */ /* 0x000fe20003f4e000 */
[--C-:B----4-:R-:W-:Y:S01]  /*9870*/  FFMA R46, R90, UR5, -R60.reuse ;  /* 0x000000055a2e7c23 */ /* 0x110fe2000800083c */
[--C-:B------:R-:W-:Y:S01]  /*9880*/  FFMA R90, R103, UR5, -R60.reuse ;  /* 0x00000005675a7c23 */ /* 0x100fe2000800083c */
[--C-:B------:R-:W-:Y:S01]  /*9890*/  FFMA R103, R130, UR5, -R60.reuse ;  /* 0x0000000582677c23 */ /* 0x100fe2000800083c */
[----:B------:R-:W-:Y:S01]  /*98a0*/  FMUL R62, R62, UR5 ;  /* 0x000000053e3e7c20 */ /* 0x000fe20008400000 */
[----:B------:R-:W-:Y:S01]  /*98b0*/  @!P3 FMUL R27, R27, 0.5 ;  /* 0x3f0000001b1bb820 */ /* 0x000fe20000400000 */
[----:B------:R3:W4:Y:S01]  /*98c0*/  MUFU.EX2 R149, R47 ;  /* 0x0000002f00957308 */ /* 0x0007220000000800 */
[----:B-----5:R-:W-:Y:S01]  /*98d0*/  @!P4 FMUL R140, R140, R140 ;  /* 0x0000008c8c8cc220 */ /* 0x020fe20000400000 */
[----:B------:R-:W-:Y:S01]  /*98e0*/  FSETP.GEU.AND P4, PT, R55, -126, PT ;  /* 0xc2fc00003700780b */ /* 0x000fe20003f8e000 */
[--C-:B-1----:R-:W-:Y:S01]  /*98f0*/  FFMA R50, R98, UR5, -R60.reuse ;  /* 0x0000000562327c23 */ /* 0x102fe2000800083c */
[--C-:B------:R-:W-:Y:S01]  /*9900*/  FFMA R98, R106, UR5, -R60.reuse ;  /* 0x000000056a627c23 */ /* 0x100fe2000800083c */
[--C-:B------:R-:W-:Y:S01]  /*9910*/  FFMA R106, R134, UR5, -R60.reuse ;  /* 0x00000005866a7c23 */ /* 0x100fe2000800083c */
[----:B------:R-:W-:Y:S01]  /*9920*/  FADD R134, R52, R125 ;  /* 0x0000007d34867221 */ /* 0x000fe20000000000 */
[----:B------:R-:W-:Y:S01]  /*9930*/  @!P2 FMUL R51, R51, 0.5 ;  /* 0x3f0000003333a820 */ /* 0x000fe20000400000 */
[----:B------:R-:W1:Y:S01]  /*9940*/  MUFU.EX2 R27, R27 ;  /* 0x0000001b001b7308 */ /* 0x000e620000000800 */
[----:B--2---:R-:W-:Y:S01]  /*9950*/  @!P6 FMUL R43, R43, R43 ;  /* 0x0000002b2b2be220 */ /* 0x004fe20000400000 */
[----:B------:R-:W-:Y:S01]  /*9960*/  FSETP.GEU.AND P6, PT, R59, -126, PT ;  /* 0xc2fc00003b00780b */ /* 0x000fe20003fce000 */
[--C-:B---3--:R-:W-:Y:S01]  /*9970*/  FFMA R47, R94, UR5, -R60.reuse ;  /* 0x000000055e2f7c23 */ /* 0x108fe2000800083c */
[----:B------:R-:W-:Y:S01]  /*9980*/  FFMA R94, R142, UR5, -R60 ;  /* 0x000000058e5e7c23 */ /* 0x000fe2000800083c */
[----:B------:R-:W-:Y:S01]  /*9990*/  FADD R142, R24, R97 ;  /* 0x00000061188e7221 */ /* 0x000fe20000000000 */
[----:B------:R-:W-:Y:S01]  /*99a0*/  FADD R123, R123, R134 ;  /* 0x000000867b7b7221 */ /* 0x000fe20000000000 */
[----:B------:R-:W-:Y:S01]  /*99b0*/  @!P4 FMUL R55, R55, 0.5 ;  /* 0x3f0000003737c820 */ /* 0x000fe20000400000 */
[----:B------:R2:W3:Y:S01]  /*99c0*/  MUFU.EX2 R148, R51 ;  /* 0x0000003300947308 */ /* 0x0004e20000000800 */
[----:B----4-:R-:W-:Y:S01]  /*99d0*/  @!P5 FMUL R149, R149, R149 ;  /* 0x000000959595d220 */ /* 0x010fe20000400000 */
[----:B------:R-:W-:Y:S01]  /*99e0*/  FSETP.GEU.AND P5, PT, R30, -126, PT ;  /* 0xc2fc00001e00780b */ /* 0x000fe20003fae000 */
[----:B------:R-:W-:Y:S01]  /*99f0*/  FADD R142, R142, R131 ;  /* 0x000000838e8e7221 */ /* 0x000fe20000000000 */
[----:B------:R-:W-:Y:S01]  /*9a00*/  FADD R131, R15, R84 ;  /* 0x000000540f837221 */ /* 0x000fe20000000000 */
[----:B------:R-:W-:-:S02]  /*9a10*/  FADD R134, R37, R116 ;  /* 0x0000007425867221 */ /* 0x000fc40000000000 */
[----:B------:R-:W-:Y:S01]  /*9a20*/  @!P6 FMUL R59, R59, 0.5 ;  /* 0x3f0000003b3be820 */ /* 0x000fe20000400000 */
[----:B------:R4:W5:Y:S01]  /*9a30*/  MUFU.EX2 R58, R55 ;  /* 0x00000037003a7308 */ /* 0x0009620000000800 */
[----:B-1----:R-:W-:Y:S01]  /*9a40*/  @!P3 FMUL R27, R27, R27 ;  /* 0x0000001b1b1bb220 */ /* 0x002fe20000400000 */
[----:B------:R-:W-:Y:S01]  /*9a50*/  FSETP.GEU.AND P3, PT, R63, -126, PT ;  /* 0xc2fc00003f00780b */ /* 0x000fe20003f6e000 */
[--C-:B--2---:R-:W-:Y:S01]  /*9a60*/  FFMA R51, R86, UR5, -R60.reuse ;  /* 0x0000000556337c23 */ /* 0x104fe2000800083c */
[----:B------:R-:W-:Y:S01]  /*9a70*/  FFMA R86, R147, UR5, -R60 ;  /* 0x0000000593567c23 */ /* 0x000fe2000800083c */
[----:B------:R-:W-:Y:S01]  /*9a80*/  FADD R131, R131, R134 ;  /* 0x0000008683837221 */ /* 0x000fe20000000000 */
[----:B------:R-:W-:Y:S01]  /*9a90*/  FADD R134, R28, R101 ;  /* 0x000000651c867221 */ /* 0x000fe20000000000 */
[----:B------:R-:W-:Y:S01]  /*9aa0*/  @!P5 FMUL R30, R30, 0.5 ;  /* 0x3f0000001e1ed820 */ /* 0x000fe20000400000 */
[----:B------:R1:W2:Y:S01]  /*9ab0*/  MUFU.EX2 R217, R59 ;  /* 0x0000003b00d97308 */ /* 0x0002a20000000800 */
[----:B---3--:R-:W-:Y:S01]  /*9ac0*/  @!P2 FMUL R148, R148, R148 ;  /* 0x000000949494a220 */ /* 0x008fe20000400000 */
[----:B------:R-:W-:Y:S01]  /*9ad0*/  FSETP.GEU.AND P2, PT, R31, -126, PT ;  /* 0xc2fc00001f00780b */ /* 0x000fe20003f4e000 */
[--C-:B----4-:R-:W-:Y:S01]  /*9ae0*/  FFMA R55, R91, UR5, -R60.reuse ;  /* 0x000000055b377c23 */ /* 0x110fe2000800083c */
[----:B------:R-:W-:Y:S01]  /*9af0*/  FFMA R91, R138, UR5, -R60 ;  /* 0x000000058a5b7c23 */ /* 0x000fe2000800083c */
[----:B------:R-:W-:Y:S01]  /*9b00*/  FADD R138, R41, R120 ;  /* 0x00000078298a7221 */ /* 0x000fe20000000000 */
[----:B------:R-:W-:Y:S01]  /*9b10*/  FADD R147, R65, R12 ;  /* 0x0000000c41937221 */ /* 0x000fe20000000000 */
[----:B------:R-:W-:Y:S01]  /*9b20*/  @!P3 FMUL R63, R63, 0.5 ;  /* 0x3f0000003f3fb820 */ /* 0x000fe20000400000 */
[----:B------:R-:W3:Y:S01]  /*9b30*/  MUFU.EX2 R30, R30 ;  /* 0x0000001e001e7308 */ /* 0x000ee20000000800 */
[----:B-----5:R-:W-:Y:S01]  /*9b40*/  @!P4 FMUL R58, R58, R58 ;  /* 0x0000003a3a3ac220 */ /* 0x020fe20000400000 */
[----:B------:R-:W-:Y:S01]  /*9b50*/  FSETP.GEU.AND P4, PT, R34, -126, PT ;  /* 0xc2fc00002200780b */ /* 0x000fe20003f8e000 */
[--C-:B-1----:R-:W-:Y:S01]  /*9b60*/  FFMA R59, R99, UR5, -R60.reuse ;  /* 0x00000005633b7c23 */ /* 0x102fe2000800083c */
[--C-:B------:R-:W-:Y:S01]  /*9b70*/  FFMA R99, R107, UR5, -R60.reuse ;  /* 0x000000056b637c23 */ /* 0x100fe2000800083c */
[----:B------:R-:W-:Y:S01]  /*9b80*/  FFMA R107, R127, UR5, -R60 ;  /* 0x000000057f6b7c23 */ /* 0x000fe2000800083c */
[----:B------:R-:W-:Y:S01]  /*9b90*/  FADD R135, R135, R138 ;  /* 0x0000008a87877221 */ /* 0x000fe20000000000 */
[----:B------:R-:W-:Y:S01]  /*9ba0*/  @!P2 FMUL R31, R31, 0.5 ;  /* 0x3f0000001f1fa820 */ /* 0x000fe20000400000 */
[----:B------:R1:W4:Y:S01]  /*9bb0*/  MUFU.EX2 R66, R63 ;  /* 0x0000003f00427308 */ /* 0x0003220000000800 */
[----:B--2---:R-:W-:Y:S01]  /*9bc0*/  @!P6 FMUL R217, R217, R217 ;  /* 0x000000d9d9d9e220 */ /* 0x004fe20000400000 */
[----:B------:R-:W-:Y:S01]  /*9bd0*/  FSETP.GEU.AND P6, PT, R35, -126, PT ;  /* 0xc2fc00002300780b */ /* 0x000fe20003fce000 */
[----:B------:R-:W-:-:S04]  /*9be0*/  FADD R138, R45, R124 ;  /* 0x0000007c2d8a7221 */ /* 0x000fc80000000000 */
[----:B------:R-:W-:Y:S01]  /*9bf0*/  @!P4 FMUL R34, R34, 0.5 ;  /* 0x3f0000002222c820 */ /* 0x000fe20000400000 */
[----:B------:R-:W2:Y:S01]  /*9c00*/  MUFU.EX2 R31, R31 ;  /* 0x0000001f001f7308 */ /* 0x000ea20000000800 */
[----:B---3--:R-:W-:Y:S01]  /*9c10*/  @!P5 FMUL R30, R30, R30 ;  /* 0x0000001e1e1ed220 */ /* 0x008fe20000400000 */
[----:B------:R-:W-:Y:S01]  /*9c20*/  FSETP.GEU.AND P5, PT, R67, -126, PT ;  /* 0xc2fc00004300780b */ /* 0x000fe20003fae000 */
[--C-:B-1----:R-:W-:Y:S01]  /*9c30*/  FFMA R63, R119, UR5, -R60.reuse ;  /* 0x00000005773f7c23 */ /* 0x102fe2000800083c */
[----:B------:R-:W-:Y:S01]  /*9c40*/  FFMA R119, R122, UR5, -R60 ;  /* 0x000000057a777c23 */ /* 0x000fe2000800083c */
[----:B------:R-:W-:Y:S02]  /*9c50*/  FADD R122, R36, R109 ;  /* 0x0000006d247a7221 */ /* 0x000fe40000000000 */
[----:B------:R-:W-:Y:S01]  /*9c60*/  @!P6 FMUL R35, R35, 0.5 ;  /* 0x3f0000002323e820 */ /* 0x000fe20000400000 */
[----:B------:R-:W1:Y:S01]  /*9c70*/  MUFU.EX2 R34, R34 ;  /* 0x0000002200227308 */ /* 0x000e620000000800 */
[----:B----4-:R-:W-:Y:S01]  /*9c80*/  @!P3 FMUL R66, R66, R66 ;  /* 0x000000424242b220 */ /* 0x010fe20000400000 */
[----:B------:R-:W-:-:S05]  /*9c90*/  FSETP.GEU.AND P3, PT, R38, -126, PT ;  /* 0xc2fc00002600780b */ /* 0x000fca0003f6e000 */
[----:B------:R-:W-:Y:S01]  /*9ca0*/  @!P5 FMUL R67, R67, 0.5 ;  /* 0x3f0000004343d820 */ /* 0x000fe20000400000 */
[----:B------:R-:W3:Y:S01]  /*9cb0*/  MUFU.EX2 R35, R35 ;  /* 0x0000002300237308 */ /* 0x000ee20000000800 */
[----:B--2---:R-:W-:Y:S01]  /*9cc0*/  @!P2 FMUL R31, R31, R31 ;  /* 0x0000001f1f1fa220 */ /* 0x004fe20000400000 */
[----:B------:R-:W-:-:S05]  /*9cd0*/  FSETP.GEU.AND P2, PT, R70, -126, PT ;  /* 0xc2fc00004600780b */ /* 0x000fca0003f4e000 */
[----:B------:R-:W-:Y:S01]  /*9ce0*/  @!P3 FMUL R38, R38, 0.5 ;  /* 0x3f0000002626b820 */ /* 0x000fe20000400000 */
[----:B------:R-:W2:Y:S01]  /*9cf0*/  MUFU.EX2 R67, R67 ;  /* 0x0000004300437308 */ /* 0x000ea20000000800 */
[----:B-1----:R-:W-:Y:S01]  /*9d00*/  @!P4 FMUL R34, R34, R34 ;  /* 0x000000222222c220 */ /* 0x002fe20000400000 */
[----:B------:R-:W-:-:S05]  /*9d10*/  FSETP.GEU.AND P4, PT, R71, -126, PT ;  /* 0xc2fc00004700780b */ /* 0x000fca0003f8e000 */
[----:B------:R-:W-:Y:S01]  /*9d20*/  @!P2 FMUL R70, R70, 0.5 ;  /* 0x3f0000004646a820 */ /* 0x000fe20000400000 */
[----:B------:R-:W1:Y:S01]  /*9d30*/  MUFU.EX2 R38, R38 ;  /* 0x0000002600267308 */ /* 0x000e620000000800 */
[----:B---3--:R-:W-:Y:S01]  /*9d40*/  @!P6 FMUL R35, R35, R35 ;  /* 0x000000232323e220 */ /* 0x008fe20000400000 */
        /* <DEDUP_REMOVED lines=50> */
[----:B------:R3:W4:Y:S01]  /*a070*/  MUFU.EX2 R9, R102 ;  /* 0x0000006600097308 */ /* 0x0007220000000800 */
[----:B--2---:R-:W-:Y:S01]  /*a080*/  @!P2 FMUL R47, R47, R47 ;  /* 0x0000002f2f2fa220 */ /* 0x004fe20000400000 */
[----:B------:R-:W-:-:S05]  /*a090*/  FSETP.GEU.AND P2, PT, R90, -126, PT ;  /* 0xc2fc00005a00780b */ /* 0x000fca0003f4e000 */
[----:B------:R-:W-:Y:S01]  /*a0a0*/  @!P3 FMUL R98, R98, 0.5 ;  /* 0x3f0000006262b820 */ /* 0x000fe20000400000 */
[----:B------:R-:W2:Y:S01]  /*a0b0*/  MUFU.EX2 R59, R59 ;  /* 0x0000003b003b7308 */ /* 0x000ea20000000800 */
[----:B-1----:R-:W-:Y:S01]  /*a0c0*/  @!P4 FMUL R50, R50, R50 ;  /* 0x000000323232c220 */ /* 0x002fe20000400000 */
[----:B------:R-:W-:Y:S01]  /*a0d0*/  FSETP.GEU.AND P4, PT, R99, -126, PT ;  /* 0xc2fc00006300780b */ /* 0x000fe20003f8e000 */
[--C-:B---3--:R-:W-:Y:S01]  /*a0e0*/  FFMA R102, R139, UR5, -R60.reuse ;  /* 0x000000058b667c23 */ /* 0x108fe2000800083c */
[----:B------:R-:W-:Y:S01]  /*a0f0*/  FADD R139, R18, R85 ;  /* 0x00000055128b7221 */ /* 0x000fe20000000000 */
[----:B------:R-:W-:Y:S02]  /*a100*/  FFMA R60, R151, UR5, -R60 ;  /* 0x00000005973c7c23 */ /* 0x000fe4000800083c */
        /* <DEDUP_REMOVED lines=13> */
[----:B------:R1:W4:Y:S01]  /*a1e0*/  MUFU.EX2 R130, R83 ;  /* 0x0000005300827308 */ /* 0x0003220000000800 */
[----:B---3--:R-:W-:Y:S01]  /*a1f0*/  @!P2 FMUL R90, R90, R90 ;  /* 0x0000005a5a5aa220 */ /* 0x008fe20000400000 */
[----:B------:R-:W-:-:S05]  /*a200*/  FSETP.GEU.AND P2, PT, R220, -126, PT ;  /* 0xc2fc0000dc00780b */ /* 0x000fca0003f4e000 */
[----:B------:R-:W-:Y:S01]  /*a210*/  @!P3 FMUL R111, R111, 0.5 ;  /* 0x3f0000006f6fb820 */ /* 0x000fe20000400000 */
[----:B------:R3:W5:Y:S01]  /*a220*/  MUFU.EX2 R115, R74 ;  /* 0x0000004a00737308 */ /* 0x0007620000000800 */
[----:B--2---:R-:W-:Y:S01]  /*a230*/  @!P4 FMUL R99, R99, R99 ;  /* 0x000000636363c220 */ /* 0x004fe20000400000 */
[----:B------:R-:W-:Y:S01]  /*a240*/  FSETP.GEU.AND P4, PT, R82, -126, PT ;  /* 0xc2fc00005200780b */ /* 0x000fe20003f8e000 */
[----:B-1----:R-:W-:-:S04]  /*a250*/  FADD R83, R49, R128 ;  /* 0x0000008031537221 */ /* 0x002fc80000000000 */
[----:B------:R-:W-:Y:S01]  /*a260*/  @!P2 FMUL R220, R220, 0.5 ;  /* 0x3f000000dcdca820 */ /* 0x000fe20000400000 */
[----:B------:R1:W2:Y:S01]  /*a270*/  MUFU.EX2 R127, R111 ;  /* 0x0000006f007f7308 */ /* 0x0002a20000000800 */
[----:B----4-:R-:W-:Y:S01]  /*a280*/  @!P6 FMUL R130, R130, R130 ;  /* 0x000000828282e220 */ /* 0x010fe20000400000 */
[----:B------:R-:W-:Y:S01]  /*a290*/  FSETP.GEU.AND P6, PT, R118, -126, PT ;  /* 0xc2fc00007600780b */ /* 0x000fe20003fce000 */
[----:B---3--:R-:W-:Y:S01]  /*a2a0*/  FADD R74, R13, R76 ;  /* 0x0000004c0d4a7221 */ /* 0x008fe20000000000 */
[----:B------:R-:W-:Y:S01]  /*a2b0*/  FADD R146, R146, R83 ;  /* 0x0000005392927221 */ /* 0x000fe20000000000 */
[----:B------:R-:W-:Y:S02]  /*a2c0*/  FADD R83, R14, R77 ;  /* 0x0000004d0e537221 */ /* 0x000fe40000000000 */
[----:B------:R-:W-:Y:S01]  /*a2d0*/  FADD R74, R74, R75 ;  /* 0x0000004b4a4a7221 */ /* 0x000fe20000000000 */
[----:B------:R-:W-:Y:S01]  /*a2e0*/  FADD R75, R16, R69 ;  /* 0x00000045104b7221 */ /* 0x000fe20000000000 */
[----:B-----5:R-:W-:Y:S01]  /*a2f0*/  @!P5 FMUL R115, R115, R115 ;  /* 0x000000737373d220 */ /* 0x020fe20000400000 */
[----:B------:R-:W-:Y:S01]  /*a300*/  FSETP.GEU.AND P5, PT, R119, -126, PT ;  /* 0xc2fc00007700780b */ /* 0x000fe20003fae000 */
[----:B------:R-:W-:Y:S01]  /*a310*/  @!P4 FMUL R82, R82, 0.5 ;  /* 0x3f0000005252c820 */ /* 0x000fe20000400000 */
[----:B------:R-:W-:Y:S01]  /*a320*/  FADD R75, R75, R122 ;  /* 0x0000007a4b4b7221 */ /* 0x000fe20000000000 */
[----:B------:R-:W-:Y:S01]  /*a330*/  FADD R122, R40, R113 ;  /* 0x00000071287a7221 */ /* 0x000fe20000000000 */
[----:B------:R3:W4:Y:S01]  /*a340*/  MUFU.EX2 R126, R220 ;  /* 0x000000dc007e7308 */ /* 0x0007220000000800 */
[----:B------:R-:W-:Y:S01]  /*a350*/  @!P6 FMUL R118, R118, 0.5 ;  /* 0x3f0000007676e820 */ /* 0x000fe20000400000 */
[----:B-1----:R-:W-:Y:S01]  /*a360*/  FADD R111, R53, R132 ;  /* 0x00000084356f7221 */ /* 0x002fe20000000000 */
[----:B--2---:R-:W-:Y:S01]  /*a370*/  @!P3 FMUL R127, R127, R127 ;  /* 0x0000007f7f7fb220 */ /* 0x004fe20000400000 */
[----:B------:R-:W-:Y:S01]  /*a380*/  FSETP.GEU.AND P3, PT, R91, -126, PT ;  /* 0xc2fc00005b00780b */ /* 0x000fe20003f6e000 */
[----:B------:R-:W-:Y:S01]  /*a390*/  FADD R83, R83, R122 ;  /* 0x0000007a53537221 */ /* 0x000fe20000000000 */
[----:B------:R-:W-:Y:S01]  /*a3a0*/  FADD R222, R222, R111 ;  /* 0x0000006fdede7221 */ /* 0x000fe20000000000 */
[----:B------:R-:W-:Y:S01]  /*a3b0*/  FADD R111, R57, R136 ;  /* 0x00000088396f7221 */ /* 0x000fe20000000000 */
[----:B------:R-:W1:Y:S01]  /*a3c0*/  MUFU.EX2 R118, R118 ;  /* 0x0000007600767308 */ /* 0x000e620000000800 */
[----:B------:R-:W-:Y:S01]  /*a3d0*/  @!P5 FMUL R119, R119, 0.5 ;  /* 0x3f0000007777d820 */ /* 0x000fe20000400000 */
[----:B---3--:R-:W-:Y:S01]  /*a3e0*/  FADD R220, R25, R104 ;  /* 0x0000006819dc7221 */ /* 0x008fe20000000000 */
[----:B------:R-:W-:Y:S01]  /*a3f0*/  FADD R134, R134, R111 ;  /* 0x0000006f86867221 */ /* 0x000fe20000000000 */
[----:B------:R-:W-:Y:S01]  /*a400*/  FADD R111, R20, R89 ;  /* 0x00000059146f7221 */ /* 0x000fe20000000000 */
[----:B------:R-:W-:Y:S01]  /*a410*/  FADD R75, R75, R146 ;  /* 0x000000924b4b7221 */ /* 0x000fe20000000000 */
[----:B------:R-:W-:Y:S01]  /*a420*/  FADD R220, R220, R143 ;  /* 0x0000008fdcdc7221 */ /* 0x000fe20000000000 */
[----:B------:R-:W-:Y:S01]  /*a430*/  FADD R146, R81, R98 ;  /* 0x0000006251927221 */ /* 0x000fe20000000000 */
[----:B------:R2:W3:Y:S01]  /*a440*/  MUFU.EX2 R122, R82 ;  /* 0x00000052007a7308 */ /* 0x0004e20000000800 */
[----:B------:R-:W-:Y:S01]  /*a450*/  @!P3 FMUL R91, R91, 0.5 ;  /* 0x3f0000005b5bb820 */ /* 0x000fe20000400000 */
[----:B----4-:R-:W-:Y:S01]  /*a460*/  @!P2 FMUL R126, R126, R126 ;  /* 0x0000007e7e7ea220 */ /* 0x010fe20000400000 */
[----:B------:R-:W-:Y:S01]  /*a470*/  FSETP.GEU.AND P2, PT, R114, -126, PT ;  /* 0xc2fc00007200780b */ /* 0x000fe20003f4e000 */
[----:B------:R-:W-:Y:S01]  /*a480*/  FADD R111, R111, R138 ;  /* 0x0000008a6f6f7221 */ /* 0x000fe20000000000 */
[----:B------:R-:W-:Y:S01]  /*a490*/  FADD R138, R29, R108 ;  /* 0x0000006c1d8a7221 */ /* 0x000fe20000000000 */
[----:B------:R-:W-:Y:S01]  /*a4a0*/  FADD R143, R48, R121 ;  /* 0x00000079308f7221 */ /* 0x000fe20000000000 */
[----:B------:R-:W-:Y:S01]  /*a4b0*/  FADD R74, R74, R123 ;  /* 0x0000007b4a4a7221 */ /* 0x000fe20000000000 */
[----:B------:R-:W4:Y:S01]  /*a4c0*/  MUFU.EX2 R119, R119 ;  /* 0x0000007700777308 */ /* 0x000f220000000800 */
[----:B-1----:R-:W-:Y:S01]  /*a4d0*/  @!P6 FMUL R118, R118, R118 ;  /* 0x000000767676e220 */ /* 0x002fe20000400000 */
[----:B------:R-:W-:Y:S01]  /*a4e0*/  FSETP.GEU.AND P6, PT, R94, -126, PT ;  /* 0xc2fc00005e00780b */ /* 0x000fe20003fce000 */
[----:B--2---:R-:W-:Y:S01]  /*a4f0*/  FADD R82, R44, R117 ;  /* 0x000000752c527221 */ /* 0x004fe20000000000 */
[----:B------:R-:W-:Y:S01]  /*a500*/  FADD R138, R138, R147 ;  /* 0x000000938a8a7221 */ /* 0x000fe20000000000 */
[----:B------:R-:W-:Y:S01]  /*a510*/  FADD R123, R61, R46 ;  /* 0x0000002e3d7b7221 */ /* 0x000fe20000000000 */
[----:B------:R-:W-:Y:S01]  /*a520*/  FADD R83, R83, R142 ;  /* 0x0000008e53537221 */ /* 0x000fe20000000000 */
[----:B------:R-:W-:Y:S01]  /*a530*/  FADD R139, R139, R82 ;  /* 0x000000528b8b7221 */ /* 0x000fe20000000000 */
[----:B------:R-:W1:Y:S01]  /*a540*/  MUFU.EX2 R91, R91 ;  /* 0x0000005b005b7308 */ /* 0x000e620000000800 */
[----:B---3--:R-:W-:Y:S01]  /*a550*/  @!P4 FMUL R122, R122, R122 ;  /* 0x0000007a7a7ac220 */ /* 0x008fe20000400000 */
[----:B------:R-:W-:Y:S01]  /*a560*/  FSETP.GEU.AND P4, PT, R102, -126, PT ;  /* 0xc2fc00006600780b */ /* 0x000fe20003f8e000 */
[----:B------:R-:W-:Y:S01]  /*a570*/  @!P2 FMUL R114, R114, 0.5 ;  /* 0x3f0000007272a820 */ /* 0x000fe20000400000 */
[----:B------:R-:W-:Y:S01]  /*a580*/  FADD R82, R19, R92 ;  /* 0x0000005c13527221 */ /* 0x000fe20000000000 */
[----:B------:R-:W-:Y:S01]  /*a590*/  FADD R131, R131, R222 ;  /* 0x000000de83837221 */ /* 0x000fe20000000000 */
[----:B------:R-:W-:Y:S01]  /*a5a0*/  FADD R142, R26, R55 ;  /* 0x000000371a8e7221 */ /* 0x000fe20000000000 */
[----:B------:R-:W-:Y:S01]  /*a5b0*/  @!P6 FMUL R94, R94, 0.5 ;  /* 0x3f0000005e5ee820 */ /* 0x000fe20000400000 */
[----:B------:R-:W-:Y:S01]  /*a5c0*/  FADD R82, R82, R143 ;  /* 0x0000008f52527221 */ /* 0x000fe20000000000 */
[----:B----4-:R-:W-:Y:S01]  /*a5d0*/  @!P5 FMUL R119, R119, R119 ;  /* 0x000000777777d220 */ /* 0x010fe20000400000 */
        /* <DEDUP_REMOVED lines=9> */
[----:B------:R-:W1:Y:S01]  /*a670*/  MUFU.EX2 R94, R94 ;  /* 0x0000005e005e7308 */ /* 0x000e620000000800 */
[----:B------:R-:W-:Y:S01]  /*a680*/  FADD R220, R139, R220 ;  /* 0x000000dc8bdc7221 */ /* 0x000fe20000000000 */
[----:B------:R-:W-:Y:S01]  /*a690*/  FADD R147, R38, R91 ;  /* 0x0000005b26937221 */ /* 0x000fe20000000000 */
[----:B------:R-:W-:Y:S01]  /*a6a0*/  FADD R134, R140, R115 ;  /* 0x000000738c867221 */ /* 0x000fe20000000000 */
[----:B------:R-:W-:Y:S01]  /*a6b0*/  @!P5 FMUL R107, R107, 0.5 ;  /* 0x3f0000006b6bd820 */ /* 0x000fe20000400000 */
[----:B------:R-:W-:Y:S01]  /*a6c0*/  FADD R123, R123, R226 ;  /* 0x000000e27b7b7221 */ /* 0x000fe20000000000 */
[----:B------:R-:W-:Y:S01]  /*a6d0*/  FADD R146, R146, R147 ;  /* 0x0000009392927221 */ /* 0x000fe20000000000 */
[----:B------:R-:W-:Y:S01]  /*a6e0*/  FADD R147, R144, R99 ;  /* 0x0000006390937221 */ /* 0x000fe20000000000 */
[----:B------:R-:W3:Y:S01]  /*a6f0*/  MUFU.EX2 R102, R102 ;  /* 0x0000006600667308 */ /* 0x000ee20000000800 */
[----:B--2---:R-:W-:Y:S01]  /*a700*/  @!P2 FMUL R114, R114, R114 ;  /* 0x000000727272a220 */ /* 0x004fe20000400000 */
[----:B------:R-:W-:Y:S01]  /*a710*/  FSETP.GEU.AND P2, PT, R103, -126, PT ;  /* 0xc2fc00006700780b */ /* 0x000fe20003f4e000 */
[----:B------:R-:W-:Y:S01]  /*a720*/  FADD R142, R142, R151 ;  /* 0x000000978e8e7221 */ /* 0x000fe20000000000 */
[----:B------:R-:W-:Y:S01]  /*a730*/  @!P3 FMUL R110, R110, 0.5 ;  /* 0x3f0000006e6eb820 */ /* 0x000fe20000400000 */
[----:B------:R-:W-:Y:S01]  /*a740*/  FADD R143, R143, R224 ;  /* 0x000000e08f8f7221 */ /* 0x000fe20000000000 */
[----:B------:R-:W-:Y:S01]  /*a750*/  FADD R151, R72, R47 ;  /* 0x0000002f48977221 */ /* 0x000fe20000000000 */
[----:B------:R-:W-:Y:S01]  /*a760*/  FADD R138, R111, R138 ;  /* 0x0000008a6f8a7221 */ /* 0x000fe20000000000 */
[----:B------:R-:W2:Y:S01]  /*a770*/  MUFU.EX2 R107, R107 ;  /* 0x0000006b006b7308 */ /* 0x000ea20000000800 */
[----:B-1----:R-:W-:Y:S01]  /*a780*/  @!P6 FMUL R94, R94, R94 ;  /* 0x0000005e5e5ee220 */ /* 0x002fe20000400000 */
[----:B------:R-:W-:Y:S01]  /*a790*/  FSETP.GEU.AND P6, PT, R11, -126, PT ;  /* 0xc2fc00000b00780b */ /* 0x000fe20003fce000 */
[----:B------:R-:W-:Y:S01]  /*a7a0*/  FADD R82, R82, R143 ;  /* 0x0000008f52527221 */ /* 0x000fe20000000000 */
[----:B------:R-:W-:Y:S01]  /*a7b0*/  FADD R111, R219, R54 ;  /* 0x00000036db6f7221 */ /* 0x000fe20000000000 */
[----:B------:R-:W-:Y:S01]  /*a7c0*/  FADD R139, R39, R94 ;  /* 0x0000005e278b7221 */ /* 0x000fe20000000000 */
[----:B------:R-:W-:Y:S01]  /*a7d0*/  FADD R143, R149, R130 ;  /* 0x00000082958f7221 */ /* 0x000fe20000000000 */
[----:B------:R-:W-:Y:S01]  /*a7e0*/  @!P2 FMUL R103, R103, 0.5 ;  /* 0x3f0000006767a820 */ /* 0x000fe20000400000 */
        /* <DEDUP_REMOVED lines=8> */
[----:B------:R-:W3:Y:S01]  /*a870*/  MUFU.EX2 R103, R103 ;  /* 0x0000006700677308 */ /* 0x000ee20000000800 */
[----:B--2---:R-:W-:Y:S01]  /*a880*/  @!P5 FMUL R107, R107, R107 ;  /* 0x0000006b6b6bd220 */ /* 0x004fe20000400000 */
[----:B------:R-:W-:Y:S01]  /*a890*/  FSETP.GEU.AND P5, PT, R106, -126, PT ;  /* 0xc2fc00006a00780b */ /* 0x000fe20003fae000 */
[----:B------:R-:W-:Y:S01]  /*a8a0*/  FADD R147, R147, R222 ;  /* 0x000000de93937221 */ /* 0x000fe20000000000 */
[----:B------:R-:W-:Y:S01]  /*a8b0*/  FADD R222, R31, R114 ;  /* 0x000000721fde7221 */ /* 0x000fe20000000000 */
[----:B------:R-:W-:Y:S01]  /*a8c0*/  FADD R134, R66, R107 ;  /* 0x0000006b42867221 */ /* 0x000fe20000000000 */
[----:B------:R-:W-:Y:S01]  /*a8d0*/  FADD R74, R74, R135 ;  /* 0x000000874a4a7221 */ /* 0x000fe20000000000 */
        /* <DEDUP_REMOVED lines=15> */
[----:B------:R-:W-:Y:S01]  /*a9d0*/  F2FP.F16.F32.PACK_AB R61, R26, R61 ;  /* 0x0000003d1a3d723e */ /* 0x000fe200000000ff */
        /* <DEDUP_REMOVED lines=15> */
[----:B------:R-:W-:Y:S01]  /*aad0*/  F2FP.F16.F32.PACK_AB R82, R23, R24 ;  /* 0x000000181752723e */ /* 0x000fe200000000ff */
        /* <DEDUP_REMOVED lines=17> */
[----:B------:R2:W4:Y:S01]  /*abf0*/  MUFU.EX2 R10, R150 ;  /* 0x00000096000a7308 */ /* 0x0005220000000800 */
[----:B-1----:R-:W-:Y:S01]  /*ac00*/  @!P2 FMUL R134, R134, R134 ;  /* 0x000000868686a220 */ /* 0x002fe20000400000 */
[----:B------:R-:W-:Y:S01]  /*ac10*/  FADD R74, R74, R75 ;  /* 0x0000004b4a4a7221 */ /* 0x000fe20000000000 */
[----:B------:R-:W-:-:S02]  /*ac20*/  F2FP.F16.F32.PACK_AB R24, R25, R28 ;  /* 0x0000001c1918723e */ /* 0x000fc400000000ff */
[----:B------:R-:W-:Y:S02]  /*ac30*/  F2FP.F16.F32.PACK_AB R26, R32, R29 ;  /* 0x0000001d201a723e */ /* 0x000fe400000000ff */
[----:B------:R-:W-:Y:S01]  /*ac40*/  @!P3 FMUL R60, R60, 0.5 ;  /* 0x3f0000003c3cb820 */ /* 0x000fe20000400000 */
[----:B------:R1:W5:Y:S01]  /*ac50*/  MUFU.EX2 R123, R63 ;  /* 0x0000003f007b7308 */ /* 0x0003620000000800 */
[----:B--2---:R-:W-:Y:S01]  /*ac60*/  FADD R150, R79, R86 ;  /* 0x000000564f967221 */ /* 0x004fe20000000000 */
[----:B---3--:R-:W-:Y:S01]  /*ac70*/  @!P6 FMUL R95, R95, R95 ;  /* 0x0000005f5f5fe220 */ /* 0x008fe20000400000 */
[----:B------:R-:W-:Y:S02]  /*ac80*/  FSETP.GEU.AND P6, PT, R218, -126, PT ;  /* 0xc2fc0000da00780b */ /* 0x000fe40003fce000 */
[----:B------:R-:W-:Y:S01]  /*ac90*/  FADD R226, R111, R150 ;  /* 0x000000966fe27221 */ /* 0x000fe20000000000 */
[----:B------:R-:W-:Y:S01]  /*aca0*/  FADD R111, R80, R9 ;  /* 0x00000009506f7221 */ /* 0x000fe20000000000 */
[----:B------:R-:W-:Y:S01]  /*acb0*/  FADD R150, R221, R224 ;  /* 0x000000e0dd967221 */ /* 0x000fe20000000000 */
[----:B------:R-:W-:Y:S01]  /*acc0*/  F2FP.F16.F32.PACK_AB R28, R36, R33 ;  /* 0x00000021241c723e */ /* 0x000fe200000000ff */
[----:B----4-:R-:W-:Y:S01]  /*acd0*/  @!P4 FMUL R10, R10, R10 ;  /* 0x0000000a0a0ac220 */ /* 0x010fe20000400000 */
[----:B------:R-:W-:Y:S01]  /*ace0*/  FADD R151, R111, R222 ;  /* 0x000000de6f977221 */ /* 0x000fe20000000000 */
[----:B------:R-:W-:Y:S01]  /*acf0*/  FSETP.GEU.AND P4, PT, R62, -126, PT ;  /* 0xc2fc00003e00780b */ /* 0x000fe20003f8e000 */
[----:B------:R2:W3:Y:S01]  /*ad00*/  MUFU.EX2 R111, R60 ;  /* 0x0000003c006f7308 */ /* 0x0004e20000000800 */
[----:B-1----:R-:W-:Y:S01]  /*ad10*/  FADD R63, R27, R122 ;  /* 0x0000007a1b3f7221 */ /* 0x002fe20000000000 */
[----:B------:R-:W-:Y:S01]  /*ad20*/  FADD R222, R51, R10 ;  /* 0x0000000a33de7221 */ /* 0x000fe20000000000 */
[----:B------:R-:W-:Y:S01]  /*ad30*/  FADD R221, R147, R226 ;  /* 0x000000e293dd7221 */ /* 0x000fe20000000000 */
[----:B------:R-:W-:Y:S01]  /*ad40*/  @!P6 FMUL R218, R218, 0.5 ;  /* 0x3f000000dadae820 */ /* 0x000fe20000400000 */
[----:B-----5:R-:W-:Y:S01]  /*ad50*/  @!P5 FMUL R123, R123, R123 ;  /* 0x0000007b7b7bd220 */ /* 0x020fe20000400000 */
[----:B------:R-:W-:Y:S01]  /*ad60*/  FADD R222, R63, R222 ;  /* 0x000000de3fde7221 */ /* 0x000fe20000000000 */
[----:B------:R-:W-:Y:S01]  /*ad70*/  FADD R63, R145, R90 ;  /* 0x0000005a913f7221 */ /* 0x000fe20000000000 */
[----:B------:R-:W-:Y:S01]  /*ad80*/  FADD R139, R139, R150 ;  /* 0x000000968b8b7221 */ /* 0x000fe20000000000 */
[----:B--2---:R-:W-:Y:S01]  /*ad90*/  FADD R60, R70, R95 ;  /* 0x0000005f463c7221 */ /* 0x004fe20000000000 */
[----:B------:R-:W-:Y:S01]  /*ada0*/  FADD R222, R151, R222 ;  /* 0x000000de97de7221 */ /* 0x000fe20000000000 */
[----:B------:R-:W1:Y:S01]  /*adb0*/  MUFU.EX2 R218, R218 ;  /* 0x000000da00da7308 */ /* 0x000e620000000800 */
[----:B------:R-:W-:Y:S01]  /*adc0*/  @!P4 FMUL R62, R62, 0.5 ;  /* 0x3f0000003e3ec820 */ /* 0x000fe20000400000 */
[----:B------:R-:W-:Y:S01]  /*add0*/  FADD R151, R63, R60 ;  /* 0x0000003c3f977221 */ /* 0x000fe20000000000 */
[----:B------:R-:W-:Y:S01]  /*ade0*/  FADD R60, R58, R123 ;  /* 0x0000007b3a3c7221 */ /* 0x000fe20000000000 */
[----:B------:R-:W-:Y:S01]  /*adf0*/  FADD R142, R142, R221 ;  /* 0x000000dd8e8e7221 */ /* 0x000fe20000000000 */
[----:B------:R-:W-:Y:S01]  /*ae00*/  FADD R222, R143, R222 ;  /* 0x000000de8fde7221 */ /* 0x000fe20000000000 */
[----:B---3--:R-:W-:Y:S01]  /*ae10*/  @!P3 FMUL R111, R111, R111 ;  /* 0x0000006f6f6fb220 */ /* 0x008fe20000400000 */
[----:B------:R-:W-:Y:S01]  /*ae20*/  F2FP.F16.F32.PACK_AB R29, R217, R30 ;  /* 0x0000001ed91d723e */ /* 0x000fe200000000ff */
[----:B------:R-:W2:Y:S01]  /*ae30*/  MUFU.EX2 R63, R62 ;  /* 0x0000003e003f7308 */ /* 0x000ea20000000800 */
[----:B------:R-:W-:Y:S01]  /*ae40*/  FADD R139, R139, R222 ;  /* 0x000000de8b8b7221 */ /* 0x000fe20000000000 */
[----:B------:R-:W-:Y:S01]  /*ae50*/  FADD R147, R134, R111 ;  /* 0x0000006f86937221 */ /* 0x000fe20000000000 */
[----:B------:R-:W-:-:S02]  /*ae60*/  F2FP.F16.F32.PACK_AB R33, R67, R34 ;  /* 0x000000224321723e */ /* 0x000fc400000000ff */
[----:B------:R-:W-:Y:S01]  /*ae70*/  F2FP.F16.F32.PACK_AB R30, R37, R40 ;  /* 0x00000028251e723e */ /* 0x000fe200000000ff */
[----:B------:R-:W-:Y:S01]  /*ae80*/  FADD R60, R60, R147 ;  /* 0x000000933c3c7221 */ /* 0x000fe20000000000 */
[----:B------:R-:W-:Y:S01]  /*ae90*/  F2FP.F16.F32.PACK_AB R32, R44, R41 ;  /* 0x000000292c20723e */ /* 0x000fe200000000ff */
[----:B-1----:R-:W-:Y:S02]  /*aea0*/  @!P6 FMUL R218, R218, R218 ;  /* 0x000000dadadae220 */ /* 0x002fe40000400000 */
[----:B------:R-:W-:Y:S01]  /*aeb0*/  FADD R151, R151, R60 ;  /* 0x0000003c97977221 */ /* 0x000fe20000000000 */
[----:B------:R-:W-:Y:S02]  /*aec0*/  F2FP.F16.F32.PACK_AB R60, R16, R13 ;  /* 0x0000000d103c723e */ /* 0x000fe400000000ff */
[----:B------:R-:W-:Y:S01]  /*aed0*/  SHF.L.U32 R13, R4, 0x1f, RZ ;  /* 0x0000001f040d7819 */ /* 0x000fe200000006ff */
[----:B------:R-:W-:Y:S01]  /*aee0*/  FADD R151, R146, R151 ;  /* 0x0000009792977221 */ /* 0x000fe20000000000 */
[----:B------:R-:W-:Y:S01]  /*aef0*/  F2FP.F16.F32.PACK_AB R34, R48, R45 ;  /* 0x0000002d3022723e */ /* 0x000fe200000000ff */
[----:B------:R-:W-:Y:S01]  /*af00*/  FMUL R154, R154, R218 ;  /* 0x000000da9a9a7220 */ /* 0x000fe20000400000 */
[----:B--2---:R-:W-:Y:S01]  /*af10*/  @!P4 FMUL R63, R63, R63 ;  /* 0x0000003f3f3fc220 */ /* 0x004fe20000400000 */
[----:B------:R-:W-:Y:S01]  /*af20*/  FADD R142, R142, R151 ;  /* 0x000000978e8e7221 */ /* 0x000fe20000000000 */
[----:B------:R1:W2:Y:S01]  /*af30*/  SYNCS.PHASECHK.TRANS64.TRYWAIT P2, [UR6+0x58000], R13 ;  /* 0x0580000dff0075a7 */ /* 0x0002a20008040146 */
[----:B------:R-:W-:Y:S01]  /*af40*/  F2FP.F16.F32.PACK_AB R25, R148, R43 ;  /* 0x0000002b9419723e */ /* 0x000fe200000000ff */
[----:B------:R-:W-:Y:S01]  /*af50*/  FFMA R6, R63, R6, R74 ;  /* 0x000000063f067223 */ /* 0x000fe2000000004a */
[----:B------:R-:W-:Y:S01]  /*af60*/  FADD R139, R139, R142 ;  /* 0x0000008e8b8b7221 */ /* 0x000fe20000000000 */
[-C--:B------:R-:W-:Y:S01]  /*af70*/  FMUL R152, R152, R63.reuse ;  /* 0x0000003f98987220 */ /* 0x080fe20000400000 */
        /* <DEDUP_REMOVED lines=30> */
[----:B------:R-:W-:Y:S01]  /*b160*/  FMUL R213, R213, R63 ;  /* 0x0000003fd5d57220 */ /* 0x000fe20000400000 */
[----:B------:R-:W-:Y:S01]  /*b170*/  F2FP.F16.F32.PACK_AB R27, R58, R27 ;  /* 0x0000001b3a1b723e */ /* 0x000fe200000000ff */
[----:B------:R-:W-:Y:S01]  /*b180*/  FFMA R5, R218, R5, R139 ;  /* 0x00000005da057223 */ /* 0x000fe2000000008b */
[----:B------:R-:W-:Y:S01]  /*b190*/  F2FP.F16.F32.PACK_AB R36, R49, R52 ;  /* 0x000000343124723e */ /* 0x000fe200000000ff */
[----:B------:R-:W-:Y:S01]  /*b1a0*/  FMUL R155, R155, R218 ;  /* 0x000000da9b9b7220 */ /* 0x000fe20000400000 */
[----:B------:R-:W-:Y:S01]  /*b1b0*/  F2FP.F16.F32.PACK_AB R37, R71, R38 ;  /* 0x000000264725723e */ /* 0x000fe200000000ff */
[-C--:B------:R-:W-:Y:S01]  /*b1c0*/  FMUL R158, R158, R218.reuse ;  /* 0x000000da9e9e7220 */ /* 0x080fe20000400000 */
[----:B------:R-:W-:Y:S01]  /*b1d0*/  F2FP.F16.F32.PACK_AB R40, R64, R57 ;  /* 0x000000394028723e */ /* 0x000fe200000000ff */
[----:B------:R-:W-:Y:S01]  /*b1e0*/  FMUL R159, R159, R218 ;  /* 0x000000da9f9f7220 */ /* 0x000fe20000400000 */
        /* <DEDUP_REMOVED lines=9> */
[-C--:B------:R-:W-:Y:S01]  /*b280*/  FMUL R170, R170, R218.reuse ;  /* 0x000000daaaaa7220 */ /* 0x080fe20000400000 */
[----:B------:R-:W-:Y:S01]  /*b290*/  F2FP.F16.F32.PACK_AB R31, R66, R31 ;  /* 0x0000001f421f723e */ /* 0x000fe200000000ff */
[-C--:B------:R-:W-:Y:S01]  /*b2a0*/  FMUL R171, R171, R218.reuse ;  /* 0x000000daabab7220 */ /* 0x080fe20000400000 */
[----:B------:R-:W-:Y:S01]  /*b2b0*/  F2FP.F16.F32.PACK_AB R35, R70, R35 ;  /* 0x000000234623723e */ /* 0x000fe200000000ff */
[----:B------:R-:W-:Y:S01]  /*b2c0*/  FMUL R174, R174, R218 ;  /* 0x000000daaeae7220 */ /* 0x000fe20000400000 */
[----:B------:R-:W-:Y:S01]  /*b2d0*/  F2FP.F16.F32.PACK_AB R38, R53, R56 ;  /* 0x000000383526723e */ /* 0x000fe200000000ff */
[-C--:B------:R-:W-:Y:S01]  /*b2e0*/  FMUL R175, R175, R218.reuse ;  /* 0x000000daafaf7220 */ /* 0x080fe20000400000 */
        /* <DEDUP_REMOVED lines=17> */
[----:B------:R-:W-:Y:S01]  /*b400*/  FMUL R194, R194, R218 ;  /* 0x000000dac2c27220 */ /* 0x000fe20000400000 */
[----:B------:R-:W-:Y:S01]  /*b410*/  F2FP.F16.F32.PACK_AB R62, R15, R14 ;  /* 0x0000000e0f3e723e */ /* 0x000fe200000000ff */
        /* <DEDUP_REMOVED lines=39> */
[----:B------:R-:W-:Y:S01]  /*b690*/  F2FP.F16.F32.PACK_AB R110, R141, R12 ;  /* 0x0000000c8d6e723e */ /* 0x000fe200000000ff */
[----:B-12---:R-:W-:Y:S06]  /*b6a0*/  @!P0 BRA `(.L_x_27) ;  /* 0x0000000000048947 */ /* 0x006fec0003800000 */
[----:B------:R-:W-:Y:S01]  /*b6b0*/  BPT.TRAP 0x1 ;  /* 0x000000040000795c */ /* 0x000fe20000300000 */
.L_x_27:
[----:B------:R-:W-:Y:S05]  /*b6c0*/  @P2 BRA `(.L_x_28) ;  /* 0x0000000000082947 */ /* 0x000fea0003800000 */
[----:B------:R-:W1:Y:S02]  /*b6d0*/  SYNCS.PHASECHK.TRANS64.TRYWAIT P2, [UR6+0x58000], R13 ;  /* 0x0580000dff0075a7 */ /* 0x000e640008040146 */
[----:B-1----:R-:W-:Y:S05]  /*b6e0*/  @!P2 BRA `(.L_x_29) ;  /* 0x000000980078a947 */ /* 0x002fea0003800000 */
.L_x_28:
[----:B------:R-:W-:Y:S01]  /*b6f0*/  ULEA UR6, UR4, UR39, 0xc ;  /* 0x0000002704067291 */ /* 0x000fe2000f8e603f */
[----:B------:R-:W-:Y:S01]  /*b700*/  WARPGROUP.ARRIVE ;  /* 0x00000000000079c5 */ /* 0x000fe20000000000 */
[----:B------:R-:W-:Y:S01]  /*b710*/  UMOV UR7, 0x40000040 ;  /* 0x4000004000077882 */ /* 0x000fe20000000000 */
[----:B------:R-:W-:Y:S01]  /*b720*/  UMOV UR11, 0x40000040 ;  /* 0x40000040000b7882 */ /* 0x000fe20000000000 */
[----:B------:R-:W-:Y:S01]  /*b730*/  UIADD3 UR10, UR6, 0x80, URZ ;  /* 0x00000080060a7890 */ /* 0x000fe2000fffe03f */
[----:B------:R-:W-:-:S04]  /*b740*/  F2FP.F16.F32.PACK_AB R111, R111, R10 ;  /* 0x0000000a6f6f723e */ /* 0x000fc800000000ff */
[----:B------:R-:W-:Y:S01]  /*b750*/  HGMMA.64x128x16.F32 R152, R60, gdesc[UR4].tnspB, R152, gsb0 ;  /* 0x41e000043c987df0 */ /* 0x000fe20008000898 */
[----:B------:R-:W-:Y:S02]  /*b760*/  UMOV UR7, 0x40000040 ;  /* 0x4000004000077882 */ /* 0x000fe40000000000 */
[----:B------:R-:W-:Y:S02]  /*b770*/  WARPGROUP.DEPBAR.LE gsb0, 0x0 ;  /* 0x00008000000079c5 */ /* 0x000fe40000010000 */
[----:B------:R-:W-:-:S07]  /*b780*/  WARPGROUP.ARRIVE ;  /* 0x00000000000079c5 */ /* 0x000fce0000000000 */
[----:B------:R-:W-:Y:S01]  /*b790*/  HGMMA.64x128x16.F32 R152, R72, gdesc[UR8].tnspB, R152, gsb0 ;  /* 0x41e0000848987df0 */ /* 0x000fe20008000898 */
[----:B------:R-:W-:Y:S01]  /*b7a0*/  UIADD3 UR10, UR6, 0x100, URZ ;  /* 0x00000100060a7890 */ /* 0x000fe2000fffe03f */
[----:B------:R-:W-:Y:S01]  /*b7b0*/  UMOV UR11, 0x40000040 ;  /* 0x40000040000b7882 */ /* 0x000fe20000000000 */
        /* <DEDUP_REMOVED lines=60> */
[----:B------:R-:W-:Y:S01]  /*bb80*/  UIADD3 UR6, UR6, 0x780, URZ ;  /* 0x0000078006067890 */ /* 0x000fe2000fffe03f */
[----:B------:R-:W-:Y:S02]  /*bb90*/  WARPGROUP.DEPBAR.LE gsb0, 0x0 ;  /* 0x00008000000079c5 */ /* 0x000fe40000010000 */
[----:B------:R-:W-:-:S06]  /*bba0*/  WARPGROUP.ARRIVE ;  /* 0x00000000000079c5 */ /* 0x000fcc0000000000 */
[----:B------:R-:W-:Y:S03]  /*bbb0*/  HGMMA.64x128x16.F32 R152, R76, gdesc[UR8].tnspB, R152, gsb0 ;  /* 0x41e000084c987df0 */ /* 0x000fe60008000898 */
[----:B------:R-:W-:Y:S02]  /*bbc0*/  WARPGROUP.DEPBAR.LE gsb0, 0x0 ;  /* 0x00008000000079c5 */ /* 0x000fe40000010000 */
[----:B------:R-:W-:-:S07]  /*bbd0*/  WARPGROUP.ARRIVE ;  /* 0x00000000000079c5 */ /* 0x000fce0000000000 */
[----:B------:R-:W-:Y:S03]  /*bbe0*/  HGMMA.64x128x16.F32 R152, R108, gdesc[UR4].tnspB, R152, gsb0 ;  /* 0x41e000046c987df0 */ /* 0x000fe60008000898 */
[----:B------:R-:W-:Y:S02]  /*bbf0*/  WARPGROUP.DEPBAR.LE gsb0, 0x0 ;  /* 0x00008000000079c5 */ /* 0x000fe40000010000 */
[----:B------:R-:W-:Y:S05]  /*bc00*/  @!P0 BRA `(.L_x_30) ;  /* 0x0000000000048947 */ /* 0x000fea0003800000 */
[----:B------:R-:W-:Y:S01]  /*bc10*/  BPT.TRAP 0x1 ;  /* 0x000000040000795c */ /* 0x000fe20000300000 */
.L_x_30:
[----:B------:R-:W-:-:S04]  /*bc20*/  ULEA UR6, UR46, UR38, 0x3 ;  /* 0x000000262e067291 */ /* 0x000fc8000f8e183f */
[----:B------:R-:W-:-:S04]  /*bc30*/  UIADD3 UR6, UR6, 0x58028, URZ ;  /* 0x0005802806067890 */ /* 0x000fc8000fffe03f */
[----:B------:R-:W-:-:S09]  /*bc40*/  UPRMT UR6, URZ, 0x654, UR6 ;  /* 0x000006543f067896 */ /* 0x000fd20008000006 */
[----:B------:R-:W-:Y:S01]  /*bc50*/  SYNCS.ARRIVE.TRANS64.RED.A1T0 RZ, [UR6], RZ ;  /* 0x000000ffffff79a7 */ /* 0x000fe20008100406 */
[----:B------:R-:W-:Y:S05]  /*bc60*/  @P1 BRA `(.L_x_31) ;  /* 0x0000000000041947 */ /* 0x000fea0003800000 */
[----:B------:R-:W-:Y:S01]  /*bc70*/  BPT.TRAP 0x1 ;  /* 0x000000040000795c */ /* 0x000fe20000300000 */
.L_x_31:
[----:B------:R-:W-:-:S04]  /*bc80*/  UIADD3 UR46, UR46, 0x1, URZ ;  /* 0x000000012e2e7890 */ /* 0x000fc8000fffe03f */
[----:B------:R-:W-:-:S04]  /*bc90*/  UISETP.NE.AND UP0, UPT, UR46, 0x5, UPT ;  /* 0x000000052e00788c */ /* 0x000fc8000bf05270 */
[----:B------:R-:W-:Y:S01]  /*bca0*/  USEL UR46, UR46, URZ, UP0 ;  /* 0x0000003f2e2e7287 */ /* 0x000fe20008000000 */
[----:B------:R-:W-:Y:S11]  /*bcb0*/  @!P0 BRA `(.L_x_32) ;  /* 0x0000000000048947 */ /* 0x000ff60003800000 */
[----:B------:R-:W-:Y:S01]  /*bcc0*/  BPT.TRAP 0x1 ;  /* 0x000000040000795c */ /* 0x000fe20000300000 */
.L_x_32:
[----:B------:R-:W-:-:S04]  /*bcd0*/  ULEA UR6, UR46, UR38, 0x3 ;  /* 0x000000262e067291 */ /* 0x000fc8000f8e183f */
[----:B------:R-:W-:-:S04]  /*bce0*/  UIADD3 UR6, UR6, 0x58028, URZ ;  /* 0x0005802806067890 */ /* 0x000fc8000fffe03f */
[----:B------:R-:W-:-:S09]  /*bcf0*/  UPRMT UR6, URZ, 0x654, UR6 ;  /* 0x000006543f067896 */ /* 0x000fd20008000006 */
[----:B------:R-:W-:Y:S01]  /*bd00*/  SYNCS.ARRIVE.TRANS64.RED.A1T0 RZ, [UR6], RZ ;  /* 0x000000ffffff79a7 */ /* 0x000fe20008100406 */
[----:B------:R-:W-:Y:S05]  /*bd10*/  @P1 BRA `(.L_x_33) ;  /* 0x0000000000041947 */ /* 0x000fea0003800000 */
[----:B------:R-:W-:Y:S01]  /*bd20*/  BPT.TRAP 0x1 ;  /* 0x000000040000795c */ /* 0x000fe20000300000 */
.L_x_33:
[----:B------:R-:W-:Y:S01]  /*bd30*/  UIADD3 UR4, UR4, 0x1, URZ ;  /* 0x0000000104047890 */ /* 0x000fe2000fffe03f */
[C---:B------:R-:W-:Y:S01]  /*bd40*/  ISETP.GT.AND P2, PT, R8.reuse, 0x2, PT ;  /* 0x000000020800780c */ /* 0x040fe20003f44270 */
[----:B------:R-:W-:Y:S01]  /*bd50*/  UIADD3 UR46, UR46, 0x1, URZ ;  /* 0x000000012e2e7890 */ /* 0x000fe2000fffe03f */
[----:B------:R-:W-:Y:S01]  /*bd60*/  IADD3 R8, R8, -0x1, RZ ;  /* 0xffffffff08087810 */ /* 0x000fe20007ffe0ff */
[----:B------:R-:W-:Y:S01]  /*bd70*/  UISETP.NE.AND UP2, UPT, UR4, 0x5, UPT ;  /* 0x000000050400788c */ /* 0x000fe2000bf45270 */
[----:B------:R-:W-:Y:S01]  /*bd80*/  IADD3 R3, R3, 0x100, RZ ;  /* 0x0000010003037810 */ /* 0x000fe20007ffe0ff */
[----:B------:R-:W-:Y:S01]  /*bd90*/  UISETP.NE.AND UP0, UPT, UR46, 0x5, UPT ;  /* 0x000000052e00788c */ /* 0x000fe2000bf05270 */
[----:B------:R-:W-:Y:S01]  /*bda0*/  MOV R11, R7 ;  /* 0x00000007000b7202 */ /* 0x000fe20000000f00 */
[----:B------:R-:W-:Y:S01]  /*bdb0*/  USEL UR6, URZ, 0x1, UP2 ;  /* 0x000000013f067887 */ /* 0x000fe20009000000 */
[----:B------:R-:W-:Y:S01]  /*bdc0*/  IMAD.MOV.U32 R9, RZ, RZ, R129 ;  /* 0x000000ffff097224 */ /* 0x000fe200078e0081 */
[----:B------:R-:W-:-:S02]  /*bdd0*/  USEL UR46, UR46, URZ, UP0 ;  /* 0x0000003f2e2e7287 */ /* 0x000fc40008000000 */
[----:B------:R-:W-:Y:S02]  /*bde0*/  USEL UR45, UR4, URZ, UP2 ;  /* 0x0000003f042d7287 */ /* 0x000fe40009000000 */
[----:B------:R-:W-:Y:S01]  /*bdf0*/  LOP3.LUT R4, R4, UR6, RZ, 0x3c, !PT ;  /* 0x0000000604047c12 */ /* 0x000fe2000f8e3cff */
[----:B------:R-:W-:Y:S09]  /*be00*/  @P2 BRA `(.L_x_34) ;  /* 0xffffffb000c42947 */ /* 0x000ff2000383ffff */
.L_x_23:
[----:B------:R-:W-:-:S13]  /*be10*/  ISETP.GE.AND P2, PT, R8, 0x1, PT ;  /* 0x000000010800780c */ /* 0x000fda0003f46270 */
[----:B------:R-:W-:Y:S05]  /*be20*/  @!P2 BRA `(.L_x_35) ;  /* 0x000000600058a947 */ /* 0x000fea0003800000 */
[----:B------:R-:W-:Y:S01]  /*be30*/  MOV R10, R7 ;  /* 0x00000007000a7202 */ /* 0x000fe20000000f00 */
[----:B------:R-:W-:Y:S01]  /*be40*/  ULDC UR30, c[0x0][0x604] ;  /* 0x00018100001e7ab9 */ /* 0x000fe20000000800 */
[----:B------:R-:W-:-:S07]  /*be50*/  MOV R9, R129 ;  /* 0x0000008100097202 */ /* 0x000fce0000000f00 */
.L_x_46:
[----:B------:R-:W-:Y:S05]  /*be60*/  @!P0 BRA `(.L_x_36) ;  /* 0x0000000000048947 */ /* 0x000fea0003800000 */
[----:B------:R-:W-:Y:S01]  /*be70*/  BPT.TRAP 0x1 ;  /* 0x000000040000795c */ /* 0x000fe20000300000 */
.L_x_36:
[----:B------:R-:W-:Y:S01]  /*be80*/  ULEA UR4, UR45, UR38, 0x3 ;  /* 0x000000262d047291 */ /* 0x000fe2000f8e183f */
[----:B------:R-:W-:-:S08]  /*be90*/  SHF.L.U32 R7, R4, 0x1f, RZ ;  /* 0x0000001f04077819 */ /* 0x000fd000000006ff */
[----:B------:R-:W2:Y:S02]  /*bea0*/  SYNCS.PHASECHK.TRANS64.TRYWAIT P2, [UR4+0x58000], R7 ;  /* 0x05800007ff0075a7 */ /* 0x000ea40008040144 */
[----:B--2---:R-:W-:Y:S05]  /*beb0*/  @!P2 BRA `(.L_x_37) ;  /* 0x00000090009ca947 */ /* 0x004fea0003800000 */
.L_x_110:
[----:B------:R-:W-:Y:S01]  /*bec0*/  ULEA UR26, UR45, UR44, 0xc ;  /* 0x0000002c2d1a7291 */ /* 0x000fe2000f8e603f */
[----:B------:R-:W-:Y:S01]  /*bed0*/  WARPGROUP.ARRIVE ;  /* 0x00000000000079c5 */ /* 0x000fe20000000000 */
[----:B------:R-:W-:Y:S01]  /*bee0*/  UMOV UR4, UR28 ;  /* 0x0000001c00047c82 */ /* 0x000fe20008000000 */
[----:B------:R-:W-:Y:S01]  /*bef0*/  UMOV UR5, UR29 ;  /* 0x0000001d00057c82 */ /* 0x000fe20008000000 */
[----:B------:R-:W-:Y:S01]  /*bf00*/  UMOV UR7, 0x40000040 ;  /* 0x4000004000077882 */ /* 0x000fe20000000000 */
[----:B------:R-:W-:Y:S02]  /*bf10*/  UIADD3 UR10, UR26, 0x6, URZ ;  /* 0x000000061a0a7890 */ /* 0x000fe4000fffe03f */
[----:B------:R-:W-:Y:S01]  /*bf20*/  UMOV UR6, UR26 ;  /* 0x0000001a00067c82 */ /* 0x000fe20008000000 */
[----:B------:R-:W-:Y:S01]  /*bf30*/  UMOV UR11, 0x40000040 ;  /* 0x40000040000b7882 */ /* 0x000fe20000000000 */
[----:B------:R-:W-:Y:S01]  /*bf40*/  HGMMA.64x256x16.F32 R24, gdesc[UR4], RZ, !UPT, gsb0 ;  /* 0x03e00000041879f0 */ /* 0x000fe2000c0008ff */
[----:B------:R-:W-:Y:S01]  /*bf50*/  UIADD3 UR6, UR26, 0x2, URZ ;  /* 0x000000021a067890 */ /* 0x000fe2000fffe03f */
[----:B------:R-:W-:Y:S01]  /*bf60*/  UMOV UR4, UR32 ;  /* 0x0000002000047c82 */ /* 0x000fe20008000000 */
[----:B------:R-:W-:Y:S01]  /*bf70*/  UMOV UR5, UR33 ;  /* 0x0000002100057c82 */ /* 0x000fe20008000000 */
[----:B------:R-:W-:Y:S01]  /*bf80*/  UMOV UR7, 0x40000040 ;  /* 0x4000004000077882 */ /* 0x000fe20000000000 */
[----:B------:R-:W-:Y:S01]  /*bf90*/  UIADD3 UR14, UR26, 0x800, URZ ;  /* 0x000008001a0e7890 */ /* 0x000fe2000fffe03f */
[----:B------:R-:W-:Y:S01]  /*bfa0*/  UMOV UR15, 0x40000040 ;  /* 0x40000040000f7882 */ /* 0x000fe20000000000 */
[----:B------:R-:W-:Y:S01]  /*bfb0*/  UIADD3 UR18, UR26, 0x802, URZ ;  /* 0x000008021a127890 */ /* 0x000fe2000fffe03f */
[----:B------:R-:W-:Y:S01]  /*bfc0*/  UMOV UR19, 0x40000040 ;  /* 0x4000004000137882 */ /* 0x000fe20000000000 */
[----:B------:R-:W-:Y:S01]  /*bfd0*/  UIADD3 UR22, UR26, 0x804, URZ ;  /* 0x000008041a167890 */ /* 0x000fe2000fffe03f */
[----:B------:R-:W-:Y:S01]  /*bfe0*/  UMOV UR23, 0x40000040 ;  /* 0x4000004000177882 */ /* 0x000fe20000000000 */
[----:B------:R-:W-:Y:S01]  /*bff0*/  UMOV UR27, 0x40000040 ;  /* 0x40000040001b7882 */ /* 0x000fe20000000000 */
[----:B------:R-:W-:-:S02]  /*c000*/  WARPGROUP.DEPBAR.LE gsb0, 0x0 ;  /* 0x00008000000079c5 */ /* 0x000fc40000010000 */
[----:B------:R-:W-:-:S14]  /*c010*/  WARPGROUP.ARRIVE ;  /* 0x00000000000079c5 */ /* 0x000fdc0000000000 */
[----:B------:R-:W-:Y:S01]  /*c020*/  HGMMA.64x256x16.F32 R24, gdesc[UR4], R24, gsb0 ;  /* 0x03e00000041879f0 */ /* 0x000fe20008000818 */
[----:B------:R-:W-:Y:S01]  /*c030*/  UIADD3 UR6, UR26, 0x4, URZ ;  /* 0x000000041a067890 */ /* 0x000fe2000fffe03f */
[----:B------:R-:W-:Y:S01]  /*c040*/  UMOV UR4, UR40 ;  /* 0x0000002800047c82 */ /* 0x000fe20008000000 */
[----:B------:R-:W-:Y:S01]  /*c050*/  UMOV UR5, UR41 ;  /* 0x0000002900057c82 */ /* 0x000fe20008000000 */
[----:B------:R-:W-:Y:S01]  /*c060*/  UMOV UR7, 0x40000040 ;  /* 0x4000004000077882 */ /* 0x000fe20000000000 */
[----:B------:R-:W-:Y:S01]  /*c070*/  UIADD3 UR26, UR26, 0x806, URZ ;  /* 0x000008061a1a7890 */ /* 0x000fe2000fffe03f */
[----:B------:R-:W-:Y:S02]  /*c080*/  WARPGROUP.DEPBAR.LE gsb0, 0x0 ;  /* 0x00008000000079c5 */ /* 0x000fe40000010000 */
[----:B------:R-:W-:-:S15]  /*c090*/  WARPGROUP.ARRIVE ;  /* 0x00000000000079c5 */ /* 0x000fde0000000000 */
[----:B------:R-:W-:-:S05]  /*c0a0*/  NOP ;  /* 0x0000000000007918 */ /* 0x000fca0000000000 */
[----:B------:R-:W-:Y:S01]  /*c0b0*/  HGMMA.64x256x16.F32 R24, gdesc[UR4], R24, gsb0 ;  /* 0x03e00000041879f0 */ /* 0x000fe20008000818 */
[----:B------:R-:W-:-:S04]  /*c0c0*/  UIADD3 UR4, UR45, 0x1, URZ ;  /* 0x000000012d047890 */ /* 0x000fc8000fffe03f */
[----:B------:R-:W-:-:S04]  /*c0d0*/  UISETP.NE.AND UP0, UPT, UR4, 0x5, UPT ;  /* 0x000000050400788c */ /* 0x000fc8000bf05270 */
[----:B------:R-:W-:Y:S02]  /*c0e0*/  USEL UR5, URZ, 0x1, UP0 ;  /* 0x000000013f057887 */ /* 0x000fe40008000000 */
[----:B------:R-:W-:-:S04]  /*c0f0*/  USEL UR4, UR4, URZ, UP0 ;  /* 0x0000003f04047287 */ /* 0x000fc80008000000 */
[----:B------:R-:W-:Y:S01]  /*c100*/  LOP3.LUT R4, R4, UR5, RZ, 0x3c, !PT ;  /* 0x0000000504047c12 */ /* 0x000fe2000f8e3cff */
[----:B------:R-:W-:Y:S02]  /*c110*/  WARPGROUP.DEPBAR.LE gsb0, 0x0 ;  /* 0x00008000000079c5 */ /* 0x000fe40000010000 */
[----:B------:R-:W-:-:S10]  /*c120*/  WARPGROUP.ARRIVE ;  /* 0x00000000000079c5 */ /* 0x000fd40000000000 */
        /* <DEDUP_REMOVED lines=20> */
.L_x_38:
[C---:B-1----:R-:W-:Y:S01]  /*c270*/  IADD3 R7, R3.reuse, 0x1, RZ ;  /* 0x0000000103077810 */ /* 0x042fe20007ffe0ff */
[C---:B------:R-:W-:Y:S01]  /*c280*/  VIADD R219, R3.reuse, 0xa0 ;  /* 0x000000a003db7836 */ /* 0x040fe20000000000 */
[C---:B------:R-:W-:Y:S01]  /*c290*/  IADD3 R11, R3.reuse, 0x8, RZ ;  /* 0x00000008030b7810 */ /* 0x040fe20007ffe0ff */
[C---:B------:R-:W-:Y:S01]  /*c2a0*/  VIADD R231, R3.reuse, 0xb8 ;  /* 0x000000b803e77836 */ /* 0x040fe20000000000 */
[-C--:B------:R-:W-:Y:S01]  /*c2b0*/  ISETP.GE.AND P6, PT, R0, R7.reuse, PT ;  /* 0x000000070000720c */ /* 0x080fe20003fc6270 */
[C---:B------:R-:W-:Y:S01]  /*c2c0*/  VIADD R16, R3.reuse, 0xd0 ;  /* 0x000000d003107836 */ /* 0x040fe20000000000 */
[----:B------:R-:W-:Y:S01]  /*c2d0*/  ISETP.GE.AND P4, PT, R2, R7, PT ;  /* 0x000000070200720c */ /* 0x000fe20003f86270 */
[C---:B------:R-:W-:Y:S01]  /*c2e0*/  VIADD R220, R3.reuse, 0xe8 ;  /* 0x000000e803dc7836 */ /* 0x040fe20000000000 */
[-C--:B------:R-:W-:Y:S01]  /*c2f0*/  ISETP.GE.AND P3, PT, R0, R11.reuse, PT ;  /* 0x0000000b0000720c */ /* 0x080fe20003f66270 */
[----:B------:R-:W-:Y:S01]  /*c300*/  ULEA UR5, UR4, UR38, 0x3 ;  /* 0x0000002604057291 */ /* 0x000fe2000f8e183f */
[----:B------:R-:W-:Y:S01]  /*c310*/  ISETP.GE.AND P5, PT, R2, R11, PT ;  /* 0x0000000b0200720c */ /* 0x000fe20003fa6270 */
[C---:B------:R-:W-:Y:S01]  /*c320*/  VIADD R11, R3.reuse, 0x10 ;  /* 0x00000010030b7836 */ /* 0x040fe20000000000 */
[----:B------:R-:W-:-:S02]  /*c330*/  IADD3 R7, R3, 0x9, RZ ;  /* 0x0000000903077810 */ /* 0x000fc40007ffe0ff */
[----:B------:R-:W-:Y:S02]  /*c340*/  FSEL R25, R25, -INF , P6 ;  /* 0xff80000019197808 */ /* 0x000fe40003000000 */
[-C--:B------:R-:W-:Y:S02]  /*c350*/  ISETP.GE.AND P2, PT, R0, R7.reuse, PT ;  /* 0x000000070000720c */ /* 0x080fe40003f46270 */
[----:B------:R-:W-:Y:S02]  /*c360*/  ISETP.GE.AND P6, PT, R2, R7, PT ;  /* 0x000000070200720c */ /* 0x000fe40003fc6270 */
[----:B------:R-:W-:Y:S02]  /*c370*/  FSEL R27, R27, -INF , P4 ;  /* 0xff8000001b1b7808 */ /* 0x000fe40002000000 */
[----:B------:R-:W-:Y:S02]  /*c380*/  FSEL R28, R28, -INF , P3 ;  /* 0xff8000001c1c7808 */ /* 0x000fe40001800000 */
[----:B------:R-:W-:-:S02]  /*c390*/  IADD3 R7, R3, 0x11, RZ ;  /* 0x0000001103077810 */ /* 0x000fc40007ffe0ff */
[-C--:B------:R-:W-:Y:S02]  /*c3a0*/  ISETP.GE.AND P4, PT, R0, R11.reuse, PT ;  /* 0x0000000b0000720c */ /* 0x080fe40003f86270 */
[----:B------:R-:W-:Y:S02]  /*c3b0*/  ISETP.GE.AND P3, PT, R2, R11, PT ;  /* 0x0000000b0200720c */ /* 0x000fe40003f66270 */
[----:B------:R-:W-:Y:S02]  /*c3c0*/  IADD3 R11, R3, 0x18, RZ ;  /* 0x00000018030b7810 */ /* 0x000fe40007ffe0ff */
[----:B------:R-:W-:Y:S02]  /*c3d0*/  FSEL R30, R30, -INF , P5 ;  /* 0xff8000001e1e7808 */ /* 0x000fe40002800000 */
[----:B------:R-:W-:Y:S02]  /*c3e0*/  FSEL R29, R29, -INF , P2 ;  /* 0xff8000001d1d7808 */ /* 0x000fe40001000000 */
[----:B------:R-:W-:-:S02]  /*c3f0*/  ISETP.GE.AND P5, PT, R0, R7, PT ;  /* 0x000000070000720c */ /* 0x000fc40003fa6270 */
[----:B------:R-:W-:Y:S02]  /*c400*/  ISETP.GE.AND P2, PT, R2, R7, PT ;  /* 0x000000070200720c */ /* 0x000fe40003f46270 */
[----:B------:R-:W-:Y:S02]  /*c410*/  FSEL R31, R31, -INF , P6 ;  /* 0xff8000001f1f7808 */ /* 0x000fe40003000000 */
[----:B------:R-:W-:Y:S02]  /*c420*/  FSEL R32, R32, -INF , P4 ;  /* 0xff80000020207808 */ /* 0x000fe40002000000 */
[----:B------:R-:W-:Y:S02]  /*c430*/  IADD3 R7, R3, 0x19, RZ ;  /* 0x0000001903077810 */ /* 0x000fe40007ffe0ff */
[-C--:B------:R-:W-:Y:S02]  /*c440*/  ISETP.GE.AND P6, PT, R0, R11.reuse, PT ;  /* 0x0000000b0000720c */ /* 0x080fe40003fc6270 */
[----:B------:R-:W-:-:S02]  /*c450*/  ISETP.GE.AND P4, PT, R2, R11, PT ;  /* 0x0000000b0200720c */ /* 0x000fc40003f86270 */
[----:B------:R-:W-:Y:S02]  /*c460*/  IADD3 R11, R3, 0x20, RZ ;  /* 0x00000020030b7810 */ /* 0x000fe40007ffe0ff */
[----:B------:R-:W-:Y:S02]  /*c470*/  FSEL R34, R34, -INF , P3 ;  /* 0xff80000022227808 */ /* 0x000fe40001800000 */
[----:B------:R-:W-:Y:S02]  /*c480*/  FSEL R33, R33, -INF , P5 ;  /* 0xff80000021217808 */ /* 0x000fe40002800000 */
[-C--:B------:R-:W-:Y:S02]  /*c490*/  ISETP.GE.AND P3, PT, R0, R7.reuse, PT ;  /* 0x000000070000720c */ /* 0x080fe40003f66270 */
[----:B------:R-:W-:Y:S02]  /*c4a0*/  ISETP.GE.AND P5, PT, R2, R7, PT ;  /* 0x000000070200720c */ /* 0x000fe40003fa6270 */
[----:B------:R-:W-:-:S02]  /*c4b0*/  FSEL R35, R35, -INF , P2 ;  /* 0xff80000023237808 */ /* 0x000fc40001000000 */
[----:B------:R-:W-:Y:S02]  /*c4c0*/  FSEL R36, R36, -INF , P6 ;  /* 0xff80000024247808 */ /* 0x000fe40003000000 */
[C---:B------:R-:W-:Y:S02]  /*c4d0*/  IADD3 R7, R3.reuse, 0x21, RZ ;  /* 0x0000002103077810 */ /* 0x040fe40007ffe0ff */
[-C--:B------:R-:W-:Y:S02]  /*c4e0*/  ISETP.GE.AND P2, PT, R0, R11.reuse, PT ;  /* 0x0000000b0000720c */ /* 0x080fe40003f46270 */
[----:B------:R-:W-:Y:S01]  /*c4f0*/  ISETP.GE.AND P6, PT, R2, R11, PT ;  /* 0x0000000b0200720c */ /* 0x000fe20003fc6270 */
[----:B------:R-:W-:Y:S01]  /*c500*/  VIADD R11, R3, 0x28 ;  /* 0x00000028030b7836 */ /* 0x000fe20000000000 */
[----:B------:R-:W-:Y:S02]  /*c510*/  FSEL R38, R38, -INF , P4 ;  /* 0xff80000026267808 */ /* 0x000fe40002000000 */
[----:B------:R-:W-:-:S02]  /*c520*/  FSEL R37, R37, -INF , P3 ;  /* 0xff80000025257808 */ /* 0x000fc40001800000 */
[-C--:B------:R-:W-:Y:S02]  /*c530*/  ISETP.GE.AND P4, PT, R0, R7.reuse, PT ;  /* 0x000000070000720c */ /* 0x080fe40003f86270 */
[----:B------:R-:W-:Y:S02]  /*c540*/  ISETP.GE.AND P3, PT, R2, R7, PT ;  /* 0x000000070200720c */ /* 0x000fe40003f66270 */
[----:B------:R-:W-:Y:S02]  /*c550*/  IADD3 R7, R3, 0x29, RZ ;  /* 0x0000002903077810 */ /* 0x000fe40007ffe0ff */
[----:B------:R-:W-:Y:S02]  /*c560*/  FSEL R39, R39, -INF , P5 ;  /* 0xff80000027277808 */ /* 0x000fe40002800000 */
[----:B------:R-:W-:Y:S02]  /*c570*/  FSEL R40, R40, -INF , P2 ;  /* 0xff80000028287808 */ /* 0x000fe40001000000 */
[----:B------:R-:W-:-:S02]  /*c580*/  ISETP.GE.AND P5, PT, R0, R11, PT ;  /* 0x0000000b0000720c */ /* 0x000fc40003fa6270 */
[----:B------:R-:W-:Y:S02]  /*c590*/  ISETP.GE.AND P2, PT, R2, R11, PT ;  /* 0x0000000b0200720c */ /* 0x000fe40003f46270 */
[----:B------:R-:W-:Y:S02]  /*c5a0*/  IADD3 R11, R3, 0x30, RZ ;  /* 0x00000030030b7810 */ /* 0x000fe40007ffe0ff */
[----:B------:R-:W-:Y:S02]  /*c5b0*/  FSEL R42, R42, -INF , P6 ;  /* 0xff8000002a2a7808 */ /* 0x000fe40003000000 */
[----:B------:R-:W-:Y:S02]  /*c5c0*/  FSEL R41, R41, -INF , P4 ;  /* 0xff80000029297808 */ /* 0x000fe40002000000 */
[-C--:B------:R-:W-:Y:S02]  /*c5d0*/  ISETP.GE.AND P6, PT, R0, R7.reuse, PT ;  /* 0x000000070000720c */ /* 0x080fe40003fc6270 */
[----:B------:R-:W-:-:S02]  /*c5e0*/  ISETP.GE.AND P4, PT, R2, R7, PT ;  /* 0x000000070200720c */ /* 0x000fc40003f86270 */
[----:B------:R-:W-:Y:S02]  /*c5f0*/  IADD3 R7, R3, 0x31, RZ ;  /* 0x0000003103077810 */ /* 0x000fe40007ffe0ff */
[----:B------:R-:W-:Y:S02]  /*c600*/  FSEL R43, R43, -INF , P3 ;  /* 0xff8000002b2b7808 */ /* 0x000fe40001800000 */
[----:B------:R-:W-:Y:S02]  /*c610*/  FSEL R44, R44, -INF , P5 ;  /* 0xff8000002c2c7808 */ /* 0x000fe40002800000 */
[-C--:B------:R-:W-:Y:S02]  /*c620*/  ISETP.GE.AND P3, PT, R0, R11.reuse, PT ;  /* 0x0000000b0000720c */ /* 0x080fe40003f66270 */
[----:B------:R-:W-:Y:S02]  /*c630*/  ISETP.GE.AND P5, PT, R2, R11, PT ;  /* 0x0000000b0200720c */ /* 0x000fe40003fa6270 */
[----:B------:R-:W-:-:S02]  /*c640*/  IADD3 R11, R3, 0x38, RZ ;  /* 0x00000038030b7810 */ /* 0x000fc40007ffe0ff */
[----:B------:R-:W-:Y:S02]  /*c650*/  FSEL R46, R46, -INF , P2 ;  /* 0xff8000002e2e7808 */ /* 0x000fe40001000000 */
[----:B------:R-:W-:Y:S02]  /*c660*/  FSEL R45, R45, -INF , P6 ;  /* 0xff8000002d2d7808 */ /* 0x000fe40003000000 */
[-C--:B------:R-:W-:Y:S02]  /*c670*/  ISETP.GE.AND P2, PT, R0, R7.reuse, PT ;  /* 0x000000070000720c */ /* 0x080fe40003f46270 */
[----:B------:R-:W-:Y:S02]  /*c680*/  ISETP.GE.AND P6, PT, R2, R7, PT ;  /* 0x000000070200720c */ /* 0x000fe40003fc6270 */
[----:B------:R-:W-:Y:S02]  /*c690*/  IADD3 R7, R3, 0x39, RZ ;  /* 0x0000003903077810 */ /* 0x000fe40007ffe0ff */
[----:B------:R-:W-:-:S02]  /*c6a0*/  FSEL R47, R47, -INF , P4 ;  /* 0xff8000002f2f7808 */ /* 0x000fc40002000000 */
[----:B------:R-:W-:Y:S02]  /*c6b0*/  FSEL R48, R48, -INF , P3 ;  /* 0xff80000030307808 */ /* 0x000fe40001800000 */
[-C--:B------:R-:W-:Y:S02]  /*c6c0*/  ISETP.GE.AND P4, PT, R0, R11.reuse, PT ;  /* 0x0000000b0000720c */ /* 0x080fe40003f86270 */
[----:B------:R-:W-:Y:S01]  /*c6d0*/  ISETP.GE.AND P3, PT, R2, R11, PT ;  /* 0x0000000b0200720c */ /* 0x000fe20003f66270 */
[----:B------:R-:W-:Y:S01]  /*c6e0*/  VIADD R11, R3, 0x40 ;  /* 0x00000040030b7836 */ /* 0x000fe20000000000 */
        /* <DEDUP_REMOVED lines=23> */
[----:B------:R-:W-:Y:S02]  /*c860*/  ISETP.GE.AND P3, PT, R2, R7, PT ;  /* 0x000000070200720c */ /* 0x000fe40003f66270 */
[----:B------:R-:W-:Y:S02]  /*c870*/  IADD3 R7, R3, 0x51, RZ ;  /* 0x0000005103077810 */ /* 0x000fe40007ffe0ff */
[----:B------:R-:W-:Y:S02]  /*c880*/  FSEL R59, R59, -INF , P5 ;  /* 0xff8000003b3b7808 */ /* 0x000fe40002800000 */
[----:B------:R-:W-:-:S02]  /*c890*/  FSEL R60, R60, -INF , P2 ;  /* 0xff8000003c3c7808 */ /* 0x000fc40001000000 */
[-C--:B------:R-:W-:Y:S02]  /*c8a0*/  ISETP.GE.AND P5, PT, R0, R11.reuse, PT ;  /* 0x0000000b0000720c */ /* 0x080fe40003fa6270 */
[----:B------:R-:W-:Y:S01]  /*c8b0*/  ISETP.GE.AND P2, PT, R2, R11, PT ;  /* 0x0000000b0200720c */ /* 0x000fe20003f46270 */
[----:B------:R-:W-:Y:S01]  /*c8c0*/  VIADD R11, R3, 0x58 ;  /* 0x00000058030b7836 */ /* 0x000fe20000000000 */
        /* <DEDUP_REMOVED lines=13> */
[----:B------:R-:W-:Y:S02]  /*c9a0*/  ISETP.GE.AND P6, PT, R2, R7, PT ;  /* 0x000000070200720c */ /* 0x000fe40003fc6270 */
[----:B------:R-:W-:Y:S02]  /*c9b0*/  IADD3 R7, R3, 0x61, RZ ;  /* 0x0000006103077810 */ /* 0x000fe40007ffe0ff */
[----:B------:R-:W-:-:S02]  /*c9c0*/  FSEL R67, R67, -INF , P4 ;  /* 0xff80000043437808 */ /* 0x000fc40002000000 */
        /* <DEDUP_REMOVED lines=12> */
[----:B------:R-:W-:Y:S01]  /*ca90*/  ISETP.GE.AND P4, PT, R2, R11, PT ;  /* 0x0000000b0200720c */ /* 0x000fe20003f86270 */
[----:B------:R-:W-:Y:S01]  /*caa0*/  VIADD R11, R3, 0x70 ;  /* 0x00000070030b7836 */ /* 0x000fe20000000000 */
[----:B------:R-:W-:Y:S02]  /*cab0*/  FSEL R74, R74, -INF , P3 ;  /* 0xff8000004a4a7808 */ /* 0x000fe40001800000 */
[----:B------:R-:W-:Y:S02]  /*cac0*/  FSEL R73, R73, -INF , P5 ;  /* 0xff80000049497808 */ /* 0x000fe40002800000 */
[-C--:B------:R-:W-:Y:S02]  /*cad0*/  ISETP.GE.AND P3, PT, R0, R7.reuse, PT ;  /* 0x000000070000720c */ /* 0x080fe40003f66270 */
[----:B------:R-:W-:Y:S02]  /*cae0*/  ISETP.GE.AND P5, PT, R2, R7, PT ;  /* 0x000000070200720c */ /* 0x000fe40003fa6270 */
[----:B------:R-:W-:-:S02]  /*caf0*/  IADD3 R7, R3, 0x71, RZ ;  /* 0x0000007103077810 */ /* 0x000fc40007ffe0ff */
        /* <DEDUP_REMOVED lines=9> */
[----:B------:R-:W-:Y:S02]  /*cb90*/  ISETP.GE.AND P3, PT, R2, R7, PT ;  /* 0x000000070200720c */ /* 0x000fe40003f66270 */
[C---:B------:R-:W-:Y:S02]  /*cba0*/  ISETP.GE.AND P2, PT, R0.reuse, R237, PT ;  /* 0x000000ed0000720c */ /* 0x040fe40003f46270 */
[----:B------:R-:W-:-:S02]  /*cbb0*/  ISETP.GE.AND P4, PT, R0, R217, PT ;  /* 0x000000d90000720c */ /* 0x000fc40003f86270 */
[C---:B------:R-:W-:Y:S02]  /*cbc0*/  IADD3 R23, R3.reuse, 0x80, RZ ;  /* 0x0000008003177810 */ /* 0x040fe40007ffe0ff */
[C---:B------:R-:W-:Y:S02]  /*cbd0*/  IADD3 R7, R3.reuse, 0x81, RZ ;  /* 0x0000008103077810 */ /* 0x040fe40007ffe0ff */
[----:B------:R-:W-:Y:S02]  /*cbe0*/  FSEL R76, R76, -INF , P6 ;  /* 0xff8000004c4c7808 */ /* 0x000fe40003000000 */
[----:B------:R-:W-:Y:S01]  /*cbf0*/  ISETP.GE.AND P6, PT, R2, R11, PT ;  /* 0x0000000b0200720c */ /* 0x000fe20003fc6270 */
[----:B------:R-:W-:Y:S01]  /*cc00*/  VIADD R11, R3, 0x88 ;  /* 0x00000088030b7836 */ /* 0x000fe20000000000 */
[----:B------:R-:W-:Y:S02]  /*cc10*/  FSEL R84, R84, -INF , P2 ;  /* 0xff80000054547808 */ /* 0x000fe40001000000 */
[----:B------:R-:W-:-:S02]  /*cc20*/  FSEL R85, R85, -INF , P4 ;  /* 0xff80000055557808 */ /* 0x000fc40002000000 */
[C---:B------:R-:W-:Y:S02]  /*cc30*/  ISETP.GE.AND P2, PT, R0.reuse, R23, PT ;  /* 0x000000170000720c */ /* 0x040fe40003f46270 */
[----:B------:R-:W-:Y:S02]  /*cc40*/  ISETP.GE.AND P4, PT, R0, R7, PT ;  /* 0x000000070000720c */ /* 0x000fe40003f86270 */
[----:B------:R-:W-:Y:S02]  /*cc50*/  IADD3 R15, R3, 0x89, RZ ;  /* 0x00000089030f7810 */ /* 0x000fe40007ffe0ff */
        /* <DEDUP_REMOVED lines=33> */
[----:B------:R-:W-:Y:S02]  /*ce70*/  IADD3 R233, R3, 0xb9, RZ ;  /* 0x000000b903e97810 */ /* 0x000fe40007ffe0ff */
[----:B------:R-:W-:Y:S02]  /*ce80*/  FSEL R112, R112, -INF , P2 ;  /* 0xff80000070707808 */ /* 0x000fe40001000000 */
[----:B------:R-:W-:Y:S02]  /*ce90*/  FSEL R113, R113, -INF , P4 ;  /* 0xff80000071717808 */ /* 0x000fe40002000000 */
[C---:B------:R-:W-:Y:S02]  /*cea0*/  ISETP.GE.AND P2, PT, R0.reuse, R231, PT ;  /* 0x000000e70000720c */ /* 0x040fe40003f46270 */
[----:B------:R-:W-:Y:S02]  /*ceb0*/  ISETP.GE.AND P4, PT, R0, R233, PT ;  /* 0x000000e90000720c */ /* 0x000fe40003f86270 */
[----:B------:R-:W-:-:S02]  /*cec0*/  IADD3 R235, R3, 0xc0, RZ ;  /* 0x000000c003eb7810 */ /* 0x000fc40007ffe0ff */
[----:B------:R-:W-:Y:S02]  /*ced0*/  FSEL R116, R116, -INF , P2 ;  /* 0xff80000074747808 */ /* 0x000fe40001000000 */
[----:B------:R-:W-:Y:S02]  /*cee0*/  FSEL R117, R117, -INF , P4 ;  /* 0xff80000075757808 */ /* 0x000fe40002000000 */
[----:B------:R-:W-:Y:S02]  /*cef0*/  ISETP.GE.AND P2, PT, R2, R237, PT ;  /* 0x000000ed0200720c */ /* 0x000fe40003f46270 */
[----:B------:R-:W-:Y:S02]  /*cf00*/  ISETP.GE.AND P4, PT, R0, R235, PT ;  /* 0x000000eb0000720c */ /* 0x000fe40003f86270 */
[----:B------:R-:W-:Y:S02]  /*cf10*/  IADD3 R237, R3, 0xc1, RZ ;  /* 0x000000c103ed7810 */ /* 0x000fe40007ffe0ff */
[----:B------:R-:W-:-:S02]  /*cf20*/  FSEL R120, R120, -INF , P4 ;  /* 0xff80000078787808 */ /* 0x000fc40002000000 */
[C---:B------:R-:W-:Y:S02]  /*cf30*/  ISETP.GE.AND P4, PT, R0.reuse, R237, PT ;  /* 0x000000ed0000720c */ /* 0x040fe40003f86270 */
[----:B------:R-:W-:Y:S02]  /*cf40*/  IADD3 R12, R3, 0xc8, RZ ;  /* 0x000000c8030c7810 */ /* 0x000fe40007ffe0ff */
[----:B------:R-:W-:Y:S02]  /*cf50*/  FSEL R14, R121, -INF , P4 ;  /* 0xff800000790e7808 */ /* 0x000fe40002000000 */
        /* <DEDUP_REMOVED lines=33> */
[----:B------:R-:W-:Y:S02]  /*d170*/  ISETP.GE.AND P4, PT, R0, R141, PT ;  /* 0x0000008d0000720c */ /* 0x000fe40003f86270 */
[----:B------:R-:W-:Y:S02]  /*d180*/  FSEL R82, R82, -INF , P6 ;  /* 0xff80000052527808 */ /* 0x000fe40003000000 */
[----:B------:R-:W-:Y:S02]  /*d190*/  FSEL R145, R145, -INF , P4 ;  /* 0xff80000091917808 */ /* 0x000fe40002000000 */
[----:B------:R-:W-:Y:S02]  /*d1a0*/  ISETP.GE.AND P4, PT, R0, R228, PT ;  /* 0x000000e40000720c */ /* 0x000fe40003f86270 */
[----:B------:R-:W-:Y:S02]  /*d1b0*/  ISETP.GE.AND P6, PT, R2, R7, PT ;  /* 0x000000070200720c */ /* 0x000fe40003fc6270 */
[----:B------:R-:W-:-:S02]  /*d1c0*/  FSEL R148, R148, -INF , P4 ;  /* 0xff80000094947808 */ /* 0x000fc40002000000 */
[C---:B------:R-:W-:Y:S02]  /*d1d0*/  ISETP.GE.AND P4, PT, R0.reuse, R230, PT ;  /* 0x000000e60000720c */ /* 0x040fe40003f86270 */
[----:B------:R-:W-:Y:S02]  /*d1e0*/  FSEL R79, R79, -INF , P5 ;  /* 0xff8000004f4f7808 */ /* 0x000fe40002800000 */
[----:B------:R-:W-:Y:S02]  /*d1f0*/  FSEL R149, R149, -INF , P4 ;  /* 0xff80000095957808 */ /* 0x000fe40002000000 */
[----:B------:R-:W-:Y:S02]  /*d200*/  ISETP.GE.AND P4, PT, R0, R3, PT ;  /* 0x000000030000720c */ /* 0x000fe40003f86270 */
[----:B------:R-:W-:Y:S02]  /*d210*/  ISETP.GE.AND P5, PT, R2, R23, PT ;  /* 0x000000170200720c */ /* 0x000fe40003fa6270 */
[----:B------:R-:W-:-:S02]  /*d220*/  FSEL R24, R24, -INF , P4 ;  /* 0xff80000018187808 */ /* 0x000fc40002000000 */
[----:B------:R-:W-:Y:S02]  /*d230*/  ISETP.GE.AND P4, PT, R2, R217, PT ;  /* 0x000000d90200720c */ /* 0x000fe40003f86270 */
[----:B------:R-:W-:Y:S02]  /*d240*/  FMNMX R232, R24, R10, !PT ;  /* 0x0000000a18e87209 */ /* 0x000fe40007800000 */
[----:B------:R-:W-:Y:S02]  /*d250*/  FSEL R90, R90, -INF , P5 ;  /* 0xff8000005a5a7808 */ /* 0x000fe40002800000 */
[----:B------:R-:W-:Y:S02]  /*d260*/  FMNMX R217, R25, R232, !PT ;  /* 0x000000e819d97209 */ /* 0x000fe40007800000 */
[----:B------:R-:W-:Y:S02]  /*d270*/  ISETP.GE.AND P5, PT, R2, R21, PT ;  /* 0x000000150200720c */ /* 0x000fe40003fa6270 */
[----:B------:R-:W-:-:S02]  /*d280*/  FMNMX R232, R28, R217, !PT ;  /* 0x000000d91ce87209 */ /* 0x000fc40007800000 */
[----:B------:R-:W-:Y:S02]  /*d290*/  FSEL R87, R87, -INF , P4 ;  /* 0xff80000057577808 */ /* 0x000fe40002000000 */
[----:B------:R-:W-:Y:S02]  /*d2a0*/  FMNMX R217, R29, R232, !PT ;  /* 0x000000e81dd97209 */ /* 0x000fe40007800000 */
[----:B------:R-:W-:Y:S02]  /*d2b0*/  ISETP.GE.AND P4, PT, R2, R17, PT ;  /* 0x000000110200720c */ /* 0x000fe40003f86270 */
[----:B------:R-:W-:Y:S02]  /*d2c0*/  FMNMX R232, R32, R217, !PT ;  /* 0x000000d920e87209 */ /* 0x000fe40007800000 */
[----:B------:R-:W-:Y:S02]  /*d2d0*/  FSEL R99, R99, -INF , P5 ;  /* 0xff80000063637808 */ /* 0x000fe40002800000 */
[----:B------:R-:W-:-:S02]  /*d2e0*/  FMNMX R217, R33, R232, !PT ;  /* 0x000000e821d97209 */ /* 0x000fc40007800000 */
        /* <DEDUP_REMOVED lines=8> */
[----:B------:R-:W-:Y:S02]  /*d370*/  FSEL R91, R91, -INF , P6 ;  /* 0xff8000005b5b7808 */ /* 0x000fe40003000000 */
[----:B------:R-:W-:Y:S02]  /*d380*/  FMNMX R232, R44, R217, !PT ;  /* 0x000000d92ce87209 */ /* 0x000fe40007800000 */
[----:B------:R-:W-:Y:S02]  /*d390*/  ISETP.GE.AND P5, PT, R2, R233, PT ;  /* 0x000000e90200720c */ /* 0x000fe40003fa6270 */
        /* <DEDUP_REMOVED lines=11> */
[----:B------:R-:W-:Y:S02]  /*d450*/  FSEL R83, R83, -INF , P3 ;  /* 0xff80000053537808 */ /* 0x000fe40001800000 */
[----:B------:R-:W-:-:S02]  /*d460*/  FMNMX R217, R57, R232, !PT ;  /* 0x000000e839d97209 */ /* 0x000fc40007800000 */
[----:B------:R-:W-:Y:S02]  /*d470*/  ISETP.GE.AND P6, PT, R2, R225, PT ;  /* 0x000000e10200720c */ /* 0x000fe40003fc6270 */
        /* <DEDUP_REMOVED lines=92> */
[----:B------:R-:W-:Y:S02]  /*da40*/  FSEL R11, R7, RZ, P5 ;  /* 0x000000ff070b7208 */ /* 0x000fe40002800000 */
[----:B------:R-:W-:-:S03]  /*da50*/  ISETP.GE.AND P5, PT, R2, R129, PT ;  /* 0x000000810200720c */ /* 0x000fc60003fa6270 */
[----:B------:R-:W-:Y:S01]  /*da60*/  FMUL R13, R11, UR30 ;  /* 0x0000001e0b0d7c20 */ /* 0x000fe20008400000 */
[----:B------:R-:W-:Y:S01]  /*da70*/  FSEL R135, R135, -INF , P5 ;  /* 0xff80000087877808 */ /* 0x000fe20002800000 */
[----:B------:R-:W-:Y:S01]  /*da80*/  FADD R10, -R11, R10 ;  /* 0x0000000a0b0a7221 */ /* 0x000fe20000000100 */
[----:B------:R-:W-:Y:S01]  /*da90*/  ISETP.GE.AND P5, PT, R2, R222, PT ;  /* 0x000000de0200720c */ /* 0x000fe20003fa6270 */
[--C-:B------:R-:W-:Y:S01]  /*daa0*/  FFMA R16, R28, UR30, -R13.reuse ;  /* 0x0000001e1c107c23 */ /* 0x100fe2000800080d */
[--C-:B------:R-:W-:Y:S01]  /*dab0*/  FFMA R12, R24, UR30, -R13.reuse ;  /* 0x0000001e180c7c23 */ /* 0x100fe2000800080d */
[--C-:B------:R-:W-:Y:S01]  /*dac0*/  FFMA R32, R32, UR30, -R13.reuse ;  /* 0x0000001e20207c23 */ /* 0x100fe2000800080d */
[--C-:B------:R-:W-:Y:S01]  /*dad0*/  FFMA R15, R25, UR30, -R13.reuse ;  /* 0x0000001e190f7c23 */ /* 0x100fe2000800080d */
[----:B------:R-:W-:Y:S01]  /*dae0*/  FSEL R143, R143, -INF , P5 ;  /* 0xff8000008f8f7808 */ /* 0x000fe20002800000 */
        /* <DEDUP_REMOVED lines=9> */
[----:B------:R-:W-:Y:S01]  /*db80*/  ISETP.GE.AND P5, PT, R2, R228, PT ;  /* 0x000000e40200720c */ /* 0x000fe20003fa6270 */
[--C-:B------:R-:W-:Y:S01]  /*db90*/  FFMA R41, R41, UR30, -R13.reuse ;  /* 0x0000001e29297c23 */ /* 0x100fe2000800080d */
[--C-:B------:R-:W-:Y:S01]  /*dba0*/  FFMA R24, R48, UR30, -R13.reuse ;  /* 0x0000001e30187c23 */ /* 0x100fe2000800080d */
[--C-:B------:R-:W-:Y:S01]  /*dbb0*/  FFMA R25, R49, UR30, -R13.reuse ;  /* 0x0000001e31197c23 */ /* 0x100fe2000800080d */
[----:B------:R-:W-:Y:S01]  /*dbc0*/  FSEL R150, R150, -INF , P5 ;  /* 0xff80000096967808 */ /* 0x000fe20002800000 */
[----:B------:R-:W-:Y:S01]  /*dbd0*/  @!P4 FMUL R16, R16, 0.5 ;  /* 0x3f0000001010c820 */ /* 0x000fe20000400000 */
[----:B------:R-:W-:Y:S01]  /*dbe0*/  FSETP.GEU.AND P5, PT, R29, -126, PT ;  /* 0xc2fc00001d00780b */ /* 0x000fe20003fae000 */
[----:B------:R-:W-:Y:S01]  /*dbf0*/  @!P2 FMUL R12, R12, 0.5 ;  /* 0x3f0000000c0ca820 */ /* 0x000fe20000400000 */
[--C-:B------:R-:W-:Y:S01]  /*dc00*/  FFMA R44, R44, UR30, -R13.reuse ;  /* 0x0000001e2c2c7c23 */ /* 0x100fe2000800080d */
[----:B------:R-:W-:Y:S01]  /*dc10*/  @!P6 FMUL R32, R32, 0.5 ;  /* 0x3f0000002020e820 */ /* 0x000fe20000400000 */
[--C-:B------:R-:W-:Y:S01]  /*dc20*/  FFMA R45, R45, UR30, -R13.reuse ;  /* 0x0000001e2d2d7c23 */ /* 0x100fe2000800080d */
[----:B------:R-:W1:Y:S01]  /*dc30*/  MUFU.EX2 R16, R16 ;  /* 0x0000001000107308 */ /* 0x000e620000000800 */
[----:B------:R-:W-:Y:S01]  /*dc40*/  @!P3 FMUL R15, R15, 0.5 ;  /* 0x3f0000000f0fb820 */ /* 0x000fe20000400000 */
[--C-:B------:R-:W-:Y:S01]  /*dc50*/  FFMA R28, R57, UR30, -R13.reuse ;  /* 0x0000001e391c7c23 */ /* 0x100fe2000800080d */
[--C-:B------:R-:W-:Y:S01]  /*dc60*/  FFMA R53, R53, UR30, -R13.reuse ;  /* 0x0000001e35357c23 */ /* 0x100fe2000800080d */
[--C-:B------:R-:W-:Y:S01]  /*dc70*/  FFMA R120, R120, UR30, -R13.reuse ;  /* 0x0000001e78787c23 */ /* 0x100fe2000800080d */
[--C-:B------:R-:W-:Y:S01]  /*dc80*/  FFMA R14, R14, UR30, -R13.reuse ;  /* 0x0000001e0e0e7c23 */ /* 0x100fe2000800080d */
[--C-:B------:R-:W-:Y:S01]  /*dc90*/  FFMA R128, R128, UR30, -R13.reuse ;  /* 0x0000001e80807c23 */ /* 0x100fe2000800080d */
[--C-:B------:R-:W-:Y:S01]  /*dca0*/  FFMA R124, R124, UR30, -R13.reuse ;  /* 0x0000001e7c7c7c23 */ /* 0x100fe2000800080d */
[----:B------:R2:W3:Y:S01]  /*dcb0*/  MUFU.EX2 R220, R32 ;  /* 0x0000002000dc7308 */ /* 0x0004e20000000800 */
[----:B------:R-:W-:Y:S01]  /*dcc0*/  @!P5 FMUL R29, R29, 0.5 ;  /* 0x3f0000001d1dd820 */ /* 0x000fe20000400000 */
[----:B------:R-:W-:-:S06]  /*dcd0*/  FFMA R145, R145, UR30, -R13 ;  /* 0x0000001e91917c23 */ /* 0x000fcc000800080d */
[----:B------:R-:W4:Y:S01]  /*dce0*/  MUFU.EX2 R12, R12 ;  /* 0x0000000c000c7308 */ /* 0x000f220000000800 */
[----:B-1----:R-:W-:Y:S01]  /*dcf0*/  @!P4 FMUL R16, R16, R16 ;  /* 0x000000101010c220 */ /* 0x002fe20000400000 */
[----:B------:R-:W-:Y:S01]  /*dd00*/  FSETP.GEU.AND P4, PT, R37, -126, PT ;  /* 0xc2fc00002500780b */ /* 0x000fe20003f8e000 */
[--C-:B--2---:R-:W-:Y:S01]  /*dd10*/  FFMA R32, R65, UR30, -R13.reuse ;  /* 0x0000001e41207c23 */ /* 0x104fe2000800080d */
[--C-:B------:R-:W-:Y:S01]  /*dd20*/  FFMA R65, R100, UR30, -R13.reuse ;  /* 0x0000001e64417c23 */ /* 0x100fe2000800080d */
[----:B------:R-:W-:-:S03]  /*dd30*/  FFMA R100, R137, UR30, -R13 ;  /* 0x0000001e89647c23 */ /* 0x000fc6000800080d */
[----:B------:R-:W1:Y:S01]  /*dd40*/  MUFU.EX2 R15, R15 ;  /* 0x0000000f000f7308 */ /* 0x000e620000000800 */
[----:B---3--:R-:W-:Y:S01]  /*dd50*/  @!P6 FMUL R220, R220, R220 ;  /* 0x000000dcdcdce220 */ /* 0x008fe20000400000 */
[----:B------:R-:W-:-:S05]  /*dd60*/  FSETP.GEU.AND P6, PT, R40, -126, PT ;  /* 0xc2fc00002800780b */ /* 0x000fca0003fce000 */
[----:B------:R-:W-:Y:S01]  /*dd70*/  @!P4 FMUL R37, R37, 0.5 ;  /* 0x3f0000002525c820 */ /* 0x000fe20000400000 */
[----:B------:R2:W3:Y:S01]  /*dd80*/  MUFU.EX2 R141, R29 ;  /* 0x0000001d008d7308 */ /* 0x0004e20000000800 */
[----:B----4-:R-:W-:Y:S01]  /*dd90*/  @!P2 FMUL R12, R12, R12 ;  /* 0x0000000c0c0ca220 */ /* 0x010fe20000400000 */
[----:B------:R-:W-:-:S05]  /*dda0*/  FSETP.GEU.AND P2, PT, R33, -126, PT ;  /* 0xc2fc00002100780b */ /* 0x000fca0003f4e000 */
[----:B------:R-:W-:Y:S01]  /*ddb0*/  @!P6 FMUL R40, R40, 0.5 ;  /* 0x3f0000002828e820 */ /* 0x000fe20000400000 */
[----:B------:R4:W5:Y:S01]  /*ddc0*/  MUFU.EX2 R219, R37 ;  /* 0x0000002500db7308 */ /* 0x0009620000000800 */
[----:B-1----:R-:W-:Y:S01]  /*ddd0*/  @!P3 FMUL R15, R15, R15 ;  /* 0x0000000f0f0fb220 */ /* 0x002fe20000400000 */
[----:B------:R-:W-:Y:S01]  /*dde0*/  FSETP.GEU.AND P3, PT, R36, -126, PT ;  /* 0xc2fc00002400780b */ /* 0x000fe20003f6e000 */
[----:B--2---:R-:W-:-:S04]  /*ddf0*/  FFMA R29, R56, UR30, -R13 ;  /* 0x0000001e381d7c23 */ /* 0x004fc8000800080d */
[----:B------:R-:W-:Y:S01]  /*de00*/  @!P2 FMUL R33, R33, 0.5 ;  /* 0x3f0000002121a820 */ /* 0x000fe20000400000 */
[----:B------:R-:W1:Y:S01]  /*de10*/  MUFU.EX2 R140, R40 ;  /* 0x00000028008c7308 */ /* 0x000e620000000800 */
[----:B---3--:R-:W-:Y:S01]  /*de20*/  @!P5 FMUL R141, R141, R141 ;  /* 0x0000008d8d8dd220 */ /* 0x008fe20000400000 */
[----:B------:R-:W-:Y:S01]  /*de30*/  ISETP.GE.AND P5, PT, R2, R3, PT ;  /* 0x000000030200720c */ /* 0x000fe20003fa6270 */
[----:B----4-:R-:W-:-:S03]  /*de40*/  FFMA R37, R60, UR30, -R13 ;  /* 0x0000001e3c257c23 */ /* 0x010fc6000800080d */
[----:B------:R-:W-:Y:S01]  /*de50*/  FSEL R228, R26, -INF , P5 ;  /* 0xff8000001ae47808 */ /* 0x000fe20002800000 */
[----:B------:R-:W-:Y:S01]  /*de60*/  @!P3 FMUL R36, R36, 0.5 ;  /* 0x3f0000002424b820 */ /* 0x000fe20000400000 */
[----:B------:R2:W3:Y:S01]  /*de70*/  MUFU.EX2 R217, R33 ;  /* 0x0000002100d97308 */ /* 0x0004e20000000800 */
[----:B------:R-:W-:Y:S01]  /*de80*/  FSETP.GEU.AND P5, PT, R41, -126, PT ;  /* 0xc2fc00002900780b */ /* 0x000fe20003fae000 */
[----:B-----5:R-:W-:Y:S01]  /*de90*/  @!P4 FMUL R219, R219, R219 ;  /* 0x000000dbdbdbc220 */ /* 0x020fe20000400000 */
[----:B------:R-:W-:Y:S01]  /*dea0*/  FMNMX R20, R228, R9, !PT ;  /* 0x00000009e4147209 */ /* 0x000fe20007800000 */
[--C-:B------:R-:W-:Y:S01]  /*deb0*/  FFMA R26, R52, UR30, -R13.reuse ;  /* 0x0000001e341a7c23 */ /* 0x100fe2000800080d */
[----:B------:R-:W-:Y:S02]  /*dec0*/  FSETP.GEU.AND P4, PT, R24, -126, PT ;  /* 0xc2fc00001800780b */ /* 0x000fe40003f8e000 */
[----:B------:R-:W-:Y:S01]  /*ded0*/  FMNMX R17, R27, R20, !PT ;  /* 0x000000141b117209 */ /* 0x000fe20007800000 */
[----:B------:R-:W4:Y:S01]  /*dee0*/  MUFU.EX2 R222, R36 ;  /* 0x0000002400de7308 */ /* 0x000f220000000800 */
[----:B-1----:R-:W-:Y:S01]  /*def0*/  @!P6 FMUL R140, R140, R140 ;  /* 0x0000008c8c8ce220 */ /* 0x002fe20000400000 */
[----:B------:R-:W-:Y:S01]  /*df00*/  FSETP.GEU.AND P6, PT, R25, -126, PT ;  /* 0xc2fc00001900780b */ /* 0x000fe20003fce000 */
[----:B--2---:R-:W-:Y:S01]  /*df10*/  FFMA R33, R61, UR30, -R13 ;  /* 0x0000001e3d217c23 */ /* 0x004fe2000800080d */
[----:B------:R-:W-:-:S02]  /*df20*/  FMNMX R20, R30, R17, !PT ;  /* 0x000000111e147209 */ /* 0x000fc40007800000 */
[----:B------:R-:W-:Y:S02]  /*df30*/  @!P5 FMUL R41, R41, 0.5 ;  /* 0x3f0000002929d820 */ /* 0x000fe40000400000 */
[----:B------:R-:W-:Y:S01]  /*df40*/  FMNMX R17, R31, R20, !PT ;  /* 0x000000141f117209 */ /* 0x000fe20007800000 */
[----:B---3--:R-:W-:Y:S01]  /*df50*/  @!P2 FMUL R217, R217, R217 ;  /* 0x000000d9d9d9a220 */ /* 0x008fe20000400000 */
[----:B------:R-:W-:Y:S01]  /*df60*/  FSETP.GEU.AND P2, PT, R44, -126, PT ;  /* 0xc2fc00002c00780b */ /* 0x000fe20003f4e000 */
[----:B------:R-:W-:Y:S01]  /*df70*/  @!P4 FMUL R24, R24, 0.5 ;  /* 0x3f0000001818c820 */ /* 0x000fe20000400000 */
[----:B------:R-:W-:Y:S01]  /*df80*/  FMNMX R20, R34, R17, !PT ;  /* 0x0000001122147209 */ /* 0x000fe20007800000 */
[----:B------:R-:W1:Y:S02]  /*df90*/  MUFU.EX2 R133, R41 ;  /* 0x0000002900857308 */ /* 0x000e640000000800 */
[----:B------:R-:W-:Y:S01]  /*dfa0*/  @!P6 FMUL R25, R25, 0.5 ;  /* 0x3f0000001919e820 */ /* 0x000fe20000400000 */
[----:B------:R-:W-:Y:S01]  /*dfb0*/  FMNMX R17, R35, R20, !PT ;  /* 0x0000001423117209 */ /* 0x000fe20007800000 */
[----:B----4-:R-:W-:Y:S01]  /*dfc0*/  @!P3 FMUL R222, R222, R222 ;  /* 0x000000dededeb220 */ /* 0x010fe20000400000 */
[----:B------:R-:W-:-:S02]  /*dfd0*/  FSETP.GEU.AND P3, PT, R45, -126, PT ;  /* 0xc2fc00002d00780b */ /* 0x000fc40003f6e000 */
[----:B------:R-:W-:Y:S01]  /*dfe0*/  FMNMX R20, R38, R17, !PT ;  /* 0x0000001126147209 */ /* 0x000fe20007800000 */
[----:B------:R-:W2:Y:S02]  /*dff0*/  MUFU.EX2 R24, R24 ;  /* 0x0000001800187308 */ /* 0x000ea40000000800 */
[----:B------:R-:W-:Y:S01]  /*e000*/  @!P2 FMUL R44, R44, 0.5 ;  /* 0x3f0000002c2ca820 */ /* 0x000fe20000400000 */
[----:B------:R-:W-:-:S04]  /*e010*/  FMNMX R17, R39, R20, !PT ;  /* 0x0000001427117209 */ /* 0x000fc80007800000 */
[----:B------:R-:W-:Y:S01]  /*e020*/  FMNMX R20, R42, R17, !PT ;  /* 0x000000112a147209 */ /* 0x000fe20007800000 */
[----:B------:R-:W3:Y:S01]  /*e030*/  MUFU.EX2 R132, R44 ;  /* 0x0000002c00847308 */ /* 0x000ee20000000800 */
[----:B-1----:R-:W-:Y:S01]  /*e040*/  @!P5 FMUL R133, R133, R133 ;  /* 0x000000858585d220 */ /* 0x002fe20000400000 */
[----:B------:R-:W-:Y:S01]  /*e050*/  @!P3 FMUL R45, R45, 0.5 ;  /* 0x3f0000002d2db820 */ /* 0x000fe20000400000 */
[----:B------:R-:W-:Y:S02]  /*e060*/  FSETP.GEU.AND P5, PT, R26, -126, PT ;  /* 0xc2fc00001a00780b */ /* 0x000fe40003fae000 */
[----:B------:R-:W-:-:S03]  /*e070*/  FMNMX R17, R43, R20, !PT ;  /* 0x000000142b117209 */ /* 0x000fc60007800000 */
[----:B------:R-:W1:Y:S01]  /*e080*/  MUFU.EX2 R25, R25 ;  /* 0x0000001900197308 */ /* 0x000e620000000800 */
[----:B------:R-:W-:Y:S01]  /*e090*/  FMNMX R20, R46, R17, !PT ;  /* 0x000000112e147209 */ /* 0x000fe20007800000 */
[----:B--2---:R-:W-:Y:S01]  /*e0a0*/  @!P4 FMUL R24, R24, R24 ;  /* 0x000000181818c220 */ /* 0x004fe20000400000 */
[----:B------:R-:W-:Y:S02]  /*e0b0*/  FSETP.GEU.AND P4, PT, R28, -126, PT ;  /* 0xc2fc00001c00780b */ /* 0x000fe40003f8e000 */
[----:B------:R-:W-:-:S03]  /*e0c0*/  FMNMX R17, R47, R20, !PT ;  /* 0x000000142f117209 */ /* 0x000fc60007800000 */
[----:B------:R-:W2:Y:S01]  /*e0d0*/  MUFU.EX2 R125, R45 ;  /* 0x0000002d007d7308 */ /* 0x000ea20000000800 */
[----:B------:R-:W-:Y:S01]  /*e0e0*/  FMNMX R20, R50, R17, !PT ;  /* 0x0000001132147209 */ /* 0x000fe20007800000 */
[----:B------:R-:W-:Y:S01]  /*e0f0*/  @!P5 FMUL R26, R26, 0.5 ;  /* 0x3f0000001a1ad820 */ /* 0x000fe20000400000 */
[----:B---3--:R-:W-:Y:S01]  /*e100*/  @!P2 FMUL R132, R132, R132 ;  /* 0x000000848484a220 */ /* 0x008fe20000400000 */
[----:B------:R-:W-:Y:S02]  /*e110*/  FSETP.GEU.AND P2, PT, R53, -126, PT ;  /* 0xc2fc00003500780b */ /* 0x000fe40003f4e000 */
[----:B------:R-:W-:Y:S02]  /*e120*/  FMNMX R17, R51, R20, !PT ;  /* 0x0000001433117209 */ /* 0x000fe40007800000 */
[----:B------:R-:W-:Y:S01]  /*e130*/  @!P4 FMUL R28, R28, 0.5 ;  /* 0x3f0000001c1cc820 */ /* 0x000fe20000400000 */
[----:B-1----:R-:W-:Y:S01]  /*e140*/  @!P6 FMUL R25, R25, R25 ;  /* 0x000000191919e220 */ /* 0x002fe20000400000 */
[----:B------:R-:W-:Y:S01]  /*e150*/  FSETP.GEU.AND P6, PT, R37, -126, PT ;  /* 0xc2fc00002500780b */ /* 0x000fe20003fce000 */
[----:B------:R-:W1:Y:S01]  /*e160*/  MUFU.EX2 R26, R26 ;  /* 0x0000001a001a7308 */ /* 0x000e620000000800 */
[----:B------:R-:W-:Y:S01]  /*e170*/  FMNMX R20, R54, R17, !PT ;  /* 0x0000001136147209 */ /* 0x000fe20007800000 */
[--C-:B------:R-:W-:Y:S01]  /*e180*/  FFMA R17, R64, UR30, -R13.reuse ;  /* 0x0000001e40117c23 */ /* 0x100fe2000800080d */
[--C-:B------:R-:W-:Y:S01]  /*e190*/  FFMA R64, R97, UR30, -R13.reuse ;  /* 0x0000001e61407c23 */ /* 0x100fe2000800080d */
[----:B------:R-:W-:Y:S01]  /*e1a0*/  FFMA R97, R218, UR30, -R13 ;  /* 0x0000001eda617c23 */ /* 0x000fe2000800080d */
[----:B------:R-:W-:Y:S01]  /*e1b0*/  FMNMX R19, R55, R20, !PT ;  /* 0x0000001437137209 */ /* 0x000fe20007800000 */
[----:B--2---:R-:W-:Y:S01]  /*e1c0*/  @!P3 FMUL R125, R125, R125 ;  /* 0x0000007d7d7db220 */ /* 0x004fe20000400000 */
[----:B------:R-:W-:Y:S01]  /*e1d0*/  FSETP.GEU.AND P3, PT, R29, -126, PT ;  /* 0xc2fc00001d00780b */ /* 0x000fe20003f6e000 */
[----:B------:R-:W2:Y:S01]  /*e1e0*/  MUFU.EX2 R28, R28 ;  /* 0x0000001c001c7308 */ /* 0x000ea20000000800 */
[----:B------:R-:W-:Y:S01]  /*e1f0*/  FMNMX R20, R58, R19, !PT ;  /* 0x000000133a147209 */ /* 0x000fe20007800000 */
[----:B------:R-:W-:-:S02]  /*e200*/  @!P2 FMUL R53, R53, 0.5 ;  /* 0x3f0000003535a820 */ /* 0x000fc40000400000 */
[----:B------:R-:W-:Y:S01]  /*e210*/  @!P6 FMUL R37, R37, 0.5 ;  /* 0x3f0000002525e820 */ /* 0x000fe20000400000 */
[----:B------:R-:W-:-:S03]  /*e220*/  FMNMX R19, R59, R20, !PT ;  /* 0x000000143b137209 */ /* 0x000fc60007800000 */
[----:B------:R-:W3:Y:S01]  /*e230*/  MUFU.EX2 R121, R53 ;  /* 0x0000003500797308 */ /* 0x000ee20000000800 */
[----:B-1----:R-:W-:Y:S01]  /*e240*/  @!P5 FMUL R26, R26, R26 ;  /* 0x0000001a1a1ad220 */ /* 0x002fe20000400000 */
[----:B------:R-:W-:Y:S01]  /*e250*/  FMNMX R20, R62, R19, !PT ;  /* 0x000000133e147209 */ /* 0x000fe20007800000 */
[--C-:B------:R-:W-:Y:S01]  /*e260*/  FFMA R19, R68, UR30, -R13.reuse ;  /* 0x0000001e44137c23 */ /* 0x100fe2000800080d */
[----:B------:R-:W-:Y:S01]  /*e270*/  @!P3 FMUL R29, R29, 0.5 ;  /* 0x3f0000001d1db820 */ /* 0x000fe20000400000 */
[----:B------:R-:W-:Y:S01]  /*e280*/  FSETP.GEU.AND P5, PT, R33, -126, PT ;  /* 0xc2fc00002100780b */ /* 0x000fe20003fae000 */
[--C-:B------:R-:W-:Y:S01]  /*e290*/  FFMA R68, R101, UR30, -R13.reuse ;  /* 0x0000001e65447c23 */ /* 0x100fe2000800080d */
[----:B------:R-:W-:Y:S01]  /*e2a0*/  FMNMX R21, R63, R20, !PT ;  /* 0x000000143f157209 */ /* 0x000fe20007800000 */
[----:B------:R-:W1:Y:S01]  /*e2b0*/  MUFU.EX2 R37, R37 ;  /* 0x0000002500257308 */ /* 0x000e620000000800 */
[----:B--2---:R-:W-:Y:S01]  /*e2c0*/  @!P4 FMUL R28, R28, R28 ;  /* 0x0000001c1c1cc220 */ /* 0x004fe20000400000 */
[----:B------:R-:W-:Y:S01]  /*e2d0*/  FSETP.GEU.AND P4, PT, R19, -126, PT ;  /* 0xc2fc00001300780b */ /* 0x000fe20003f8e000 */
[--C-:B------:R-:W-:Y:S01]  /*e2e0*/  FFMA R20, R69, UR30, -R13.reuse ;  /* 0x0000001e45147c23 */ /* 0x100fe2000800080d */
[----:B------:R-:W-:Y:S01]  /*e2f0*/  FMNMX R36, R66, R21, !PT ;  /* 0x0000001542247209 */ /* 0x000fe20007800000 */
[--C-:B------:R-:W-:Y:S01]  /*e300*/  FFMA R69, R104, UR30, -R13.reuse ;  /* 0x0000001e68457c23 */ /* 0x100fe2000800080d */
[--C-:B------:R-:W-:Y:S01]  /*e310*/  FFMA R104, R224, UR30, -R13.reuse ;  /* 0x0000001ee0687c23 */ /* 0x100fe2000800080d */
[----:B------:R-:W-:Y:S01]  /*e320*/  FFMA R101, R226, UR30, -R13 ;  /* 0x0000001ee2657c23 */ /* 0x000fe2000800080d */
[----:B------:R-:W2:Y:S01]  /*e330*/  MUFU.EX2 R29, R29 ;  /* 0x0000001d001d7308 */ /* 0x000ea20000000800 */
[----:B---3--:R-:W-:Y:S01]  /*e340*/  @!P2 FMUL R121, R121, R121 ;  /* 0x000000797979a220 */ /* 0x008fe20000400000 */
[----:B------:R-:W-:Y:S01]  /*e350*/  @!P5 FMUL R33, R33, 0.5 ;  /* 0x3f0000002121d820 */ /* 0x000fe20000400000 */
[----:B------:R-:W-:-:S02]  /*e360*/  FSETP.GEU.AND P2, PT, R17, -126, PT ;  /* 0xc2fc00001100780b */ /* 0x000fc40003f4e000 */
[----:B------:R-:W-:Y:S01]  /*e370*/  FMNMX R21, R67, R36, !PT ;  /* 0x0000002443157209 */ /* 0x000fe20007800000 */
[--C-:B------:R-:W-:Y:S01]  /*e380*/  FFMA R36, R72, UR30, -R13.reuse ;  /* 0x0000001e48247c23 */ /* 0x100fe2000800080d */
[----:B------:R-:W-:Y:S01]  /*e390*/  @!P4 FMUL R19, R19, 0.5 ;  /* 0x3f0000001313c820 */ /* 0x000fe20000400000 */
[----:B------:R-:W3:Y:S01]  /*e3a0*/  MUFU.EX2 R33, R33 ;  /* 0x0000002100217308 */ /* 0x000ee20000000800 */
[----:B-1----:R-:W-:Y:S01]  /*e3b0*/  @!P6 FMUL R37, R37, R37 ;  /* 0x000000252525e220 */ /* 0x002fe20000400000 */
[----:B------:R-:W-:Y:S02]  /*e3c0*/  FSETP.GEU.AND P6, PT, R20, -126, PT ;  /* 0xc2fc00001400780b */ /* 0x000fe40003fce000 */
[----:B------:R-:W-:Y:S01]  /*e3d0*/  FMNMX R40, R70, R21, !PT ;  /* 0x0000001546287209 */ /* 0x000fe20007800000 */
[----:B------:R-:W-:-:S03]  /*e3e0*/  FFMA R21, R73, UR30, -R13 ;  /* 0x0000001e49157c23 */ /* 0x000fc6000800080d */
[----:B------:R-:W1:Y:S01]  /*e3f0*/  MUFU.EX2 R19, R19 ;  /* 0x0000001300137308 */ /* 0x000e620000000800 */
[----:B--2---:R-:W-:Y:S01]  /*e400*/  @!P3 FMUL R29, R29, R29 ;  /* 0x0000001d1d1db220 */ /* 0x004fe20000400000 */
[----:B------:R-:W-:Y:S01]  /*e410*/  FSETP.GEU.AND P3, PT, R32, -126, PT ;  /* 0xc2fc00002000780b */ /* 0x000fe20003f6e000 */
[----:B------:R-:W-:Y:S01]  /*e420*/  @!P2 FMUL R17, R17, 0.5 ;  /* 0x3f0000001111a820 */ /* 0x000fe20000400000 */
[----:B------:R-:W-:-:S03]  /*e430*/  FMNMX R23, R71, R40, !PT ;  /* 0x0000002847177209 */ /* 0x000fc60007800000 */
[----:B------:R-:W-:Y:S01]  /*e440*/  @!P6 FMUL R20, R20, 0.5 ;  /* 0x3f0000001414e820 */ /* 0x000fe20000400000 */
[----:B------:R-:W-:Y:S01]  /*e450*/  FMNMX R40, R74, R23, !PT ;  /* 0x000000174a287209 */ /* 0x000fe20007800000 */
[----:B------:R-:W2:Y:S01]  /*e460*/  MUFU.EX2 R17, R17 ;  /* 0x0000001100117308 */ /* 0x000ea20000000800 */
[----:B---3--:R-:W-:Y:S01]  /*e470*/  @!P5 FMUL R33, R33, R33 ;  /* 0x000000212121d220 */ /* 0x008fe20000400000 */
[----:B------:R-:W-:Y:S01]  /*e480*/  FSETP.GEU.AND P5, PT, R36, -126, PT ;  /* 0xc2fc00002400780b */ /* 0x000fe20003fae000 */
[--C-:B------:R-:W-:Y:S01]  /*e490*/  FFMA R23, R76, UR30, -R13.reuse ;  /* 0x0000001e4c177c23 */ /* 0x100fe2000800080d */
[----:B------:R-:W-:Y:S01]  /*e4a0*/  FMNMX R41, R75, R40, !PT ;  /* 0x000000284b297209 */ /* 0x000fe20007800000 */
[--C-:B------:R-:W-:Y:S01]  /*e4b0*/  FFMA R40, R77, UR30, -R13.reuse ;  /* 0x0000001e4d287c23 */ /* 0x100fe2000800080d */
[----:B------:R-:W-:Y:S01]  /*e4c0*/  @!P3 FMUL R32, R32, 0.5 ;  /* 0x3f0000002020b820 */ /* 0x000fe20000400000 */
[--C-:B------:R-:W-:Y:S01]  /*e4d0*/  FFMA R77, R108, UR30, -R13.reuse ;  /* 0x0000001e6c4d7c23 */ /* 0x100fe2000800080d */
        /* <DEDUP_REMOVED lines=13> */
[----:B------:R-:W-:-:S02]  /*e5b0*/  FFMA R44, R81, UR30, -R13 ;  /* 0x0000001e512c7c23 */ /* 0x000fc4000800080d */
[----:B------:R-:W-:Y:S01]  /*e5c0*/  @!P4 FMUL R40, R40, 0.5 ;  /* 0x3f0000002828c820 */ /* 0x000fe20000400000 */
[----:B------:R-:W2:Y:S01]  /*e5d0*/  MUFU.EX2 R36, R36 ;  /* 0x0000002400247308 */ /* 0x000ea20000000800 */
[----:B---3--:R-:W-:Y:S01]  /*e5e0*/  @!P6 FMUL R20, R20, R20 ;  /* 0x000000141414e220 */ /* 0x008fe20000400000 */
[----:B------:R-:W-:Y:S02]  /*e5f0*/  FSETP.GEU.AND P6, PT, R41, -126, PT ;  /* 0xc2fc00002900780b */ /* 0x000fe40003fce000 */
[----:B------:R-:W-:-:S03]  /*e600*/  FMNMX R48, R82, R45, !PT ;  /* 0x0000002d52307209 */ /* 0x000fc60007800000 */
        /* <DEDUP_REMOVED lines=10> */
[----:B--2---:R-:W-:Y:S01]  /*e6b0*/  @!P5 FMUL R36, R36, R36 ;  /* 0x000000242424d220 */ /* 0x004fe20000400000 */
        /* <DEDUP_REMOVED lines=20> */
[----:B------:R-:W-:Y:S01]  /*e800*/  FFMA R112, R148, UR30, -R13 ;  /* 0x0000001e94707c23 */ /* 0x000fe2000800080d */
[----:B------:R-:W-:-:S03]  /*e810*/  FMNMX R53, R95, R56, !PT ;  /* 0x000000385f357209 */ /* 0x000fc60007800000 */
[----:B------:R-:W-:Y:S01]  /*e820*/  @!P4 FMUL R49, R49, 0.5 ;  /* 0x3f0000003131c820 */ /* 0x000fe20000400000 */
[----:B------:R-:W2:Y:S01]  /*e830*/  MUFU.EX2 R44, R44 ;  /* 0x0000002c002c7308 */ /* 0x000ea20000000800 */
[----:B---3--:R-:W-:Y:S01]  /*e840*/  @!P6 FMUL R41, R41, R41 ;  /* 0x000000292929e220 */ /* 0x008fe20000400000 */
[----:B------:R-:W-:Y:S02]  /*e850*/  FSETP.GEU.AND P6, PT, R52, -126, PT ;  /* 0xc2fc00003400780b */ /* 0x000fe40003fce000 */
        /* <DEDUP_REMOVED lines=10> */
[----:B------:R-:W-:Y:S01]  /*e900*/  FFMA R93, R136, UR30, -R13 ;  /* 0x0000001e885d7c23 */ /* 0x000fe2000800080d */
[----:B------:R-:W-:Y:S01]  /*e910*/  @!P6 FMUL R52, R52, 0.5 ;  /* 0x3f0000003434e820 */ /* 0x000fe20000400000 */
[----:B------:R-:W1:Y:S01]  /*e920*/  MUFU.EX2 R45, R45 ;  /* 0x0000002d002d7308 */ /* 0x000e620000000800 */
[----:B--2---:R-:W-:Y:S01]  /*e930*/  @!P5 FMUL R44, R44, R44 ;  /* 0x0000002c2c2cd220 */ /* 0x004fe20000400000 */
[----:B------:R-:W-:-:S02]  /*e940*/  FSETP.GEU.AND P5, PT, R53, -126, PT ;  /* 0xc2fc00003500780b */ /* 0x000fc40003fae000 */
[----:B------:R-:W-:Y:S01]  /*e950*/  FMNMX R60, R102, R57, !PT ;  /* 0x00000039663c7209 */ /* 0x000fe20007800000 */
[--C-:B------:R-:W-:Y:S01]  /*e960*/  FFMA R57, R96, UR30, -R13.reuse ;  /* 0x0000001e60397c23 */ /* 0x100fe2000800080d */
[----:B------:R-:W-:Y:S01]  /*e970*/  FFMA R96, R216, UR30, -R13 ;  /* 0x0000001ed8607c23 */ /* 0x000fe2000800080d */
[----:B------:R-:W-:Y:S01]  /*e980*/  @!P3 FMUL R48, R48, 0.5 ;  /* 0x3f0000003030b820 */ /* 0x000fe20000400000 */
[----:B------:R-:W2:Y:S01]  /*e990*/  MUFU.EX2 R52, R52 ;  /* 0x0000003400347308 */ /* 0x000ea20000000800 */
[----:B---3--:R-:W-:Y:S01]  /*e9a0*/  @!P4 FMUL R49, R49, R49 ;  /* 0x000000313131c220 */ /* 0x008fe20000400000 */
[----:B------:R-:W-:Y:S02]  /*e9b0*/  FSETP.GEU.AND P4, PT, R64, -126, PT ;  /* 0xc2fc00004000780b */ /* 0x000fe40003f8e000 */
[----:B------:R-:W-:-:S03]  /*e9c0*/  FMNMX R61, R103, R60, !PT ;  /* 0x0000003c673d7209 */ /* 0x000fc60007800000 */
        /* <DEDUP_REMOVED lines=53> */
[----:B------:R-:W-:Y:S02]  /*ed20*/  FMNMX R60, R126, R61, !PT ;  /* 0x0000003d7e3c7209 */ /* 0x000fe40007800000 */
[----:B------:R-:W-:Y:S01]  /*ed30*/  FSETP.GEU.AND P2, PT, R88, -126, PT ;  /* 0xc2fc00005800780b */ /* 0x000fe20003f4e000 */
[----:B------:R-:W-:Y:S01]  /*ed40*/  FADD R216, R140, R69 ;  /* 0x000000458cd87221 */ /* 0x000fe20000000000 */
[----:B------:R-:W-:Y:S01]  /*ed50*/  FMNMX R61, R127, R60, !PT ;  /* 0x0000003c7f3d7209 */ /* 0x000fe20007800000 */
[----:B------:R-:W-:Y:S01]  /*ed60*/  @!P4 FMUL R92, R92, 0.5 ;  /* 0x3f0000005c5cc820 */ /* 0x000fe20000400000 */
[----:B------:R-:W2:Y:S01]  /*ed70*/  MUFU.EX2 R85, R85 ;  /* 0x0000005500557308 */ /* 0x000ea20000000800 */
[----:B---3--:R-:W-:Y:S01]  /*ed80*/  @!P6 FMUL R84, R84, R84 ;  /* 0x000000545454e220 */ /* 0x008fe20000400000 */
[----:B------:R-:W-:-:S02]  /*ed90*/  FSETP.GEU.AND P6, PT, R120, -126, PT ;  /* 0xc2fc00007800780b */ /* 0x000fc40003fce000 */
[----:B------:R-:W-:-:S04]  /*eda0*/  FMNMX R60, R130, R61, !PT ;  /* 0x0000003d823c7209 */ /* 0x000fc80007800000 */
[----:B------:R-:W3:Y:S01]  /*edb0*/  MUFU.EX2 R92, R92 ;  /* 0x0000005c005c7308 */ /* 0x000ee20000000800 */
[----:B-1----:R-:W-:Y:S01]  /*edc0*/  @!P3 FMUL R76, R76, R76 ;  /* 0x0000004c4c4cb220 */ /* 0x002fe20000400000 */
[----:B------:R-:W-:Y:S01]  /*edd0*/  FSETP.GEU.AND P3, PT, R89, -126, PT ;  /* 0xc2fc00005900780b */ /* 0x000fe20003f6e000 */
[----:B------:R-:W-:Y:S01]  /*ede0*/  @!P2 FMUL R88, R88, 0.5 ;  /* 0x3f0000005858a820 */ /* 0x000fe20000400000 */
[----:B------:R-:W-:-:S03]  /*edf0*/  FMNMX R61, R131, R60, !PT ;  /* 0x0000003c833d7209 */ /* 0x000fc60007800000 */
[----:B------:R-:W-:Y:S01]  /*ee00*/  @!P6 FMUL R120, R120, 0.5 ;  /* 0x3f0000007878e820 */ /* 0x000fe20000400000 */
[----:B------:R-:W-:Y:S01]  /*ee10*/  FMNMX R60, R134, R61, !PT ;  /* 0x0000003d863c7209 */ /* 0x000fe20007800000 */
[----:B------:R-:W1:Y:S01]  /*ee20*/  MUFU.EX2 R88, R88 ;  /* 0x0000005800587308 */ /* 0x000e620000000800 */
[----:B--2---:R-:W-:Y:S01]  /*ee30*/  @!P5 FMUL R85, R85, R85 ;  /* 0x000000555555d220 */ /* 0x004fe20000400000 */
[----:B------:R-:W-:Y:S02]  /*ee40*/  FSETP.GEU.AND P5, PT, R14, -126, PT ;  /* 0xc2fc00000e00780b */ /* 0x000fe40003fae000 */
[----:B------:R-:W-:Y:S02]  /*ee50*/  FMNMX R61, R135, R60, !PT ;  /* 0x0000003c873d7209 */ /* 0x000fe40007800000 */
[----:B------:R-:W-:Y:S02]  /*ee60*/  @!P3 FMUL R89, R89, 0.5 ;  /* 0x3f0000005959b820 */ /* 0x000fe40000400000 */
[----:B------:R-:W2:Y:S01]  /*ee70*/  MUFU.EX2 R18, R120 ;  /* 0x0000007800127308 */ /* 0x000ea20000000800 */
[----:B------:R-:W-:Y:S01]  /*ee80*/  FMNMX R60, R138, R61, !PT ;  /* 0x0000003d8a3c7209 */ /* 0x000fe20007800000 */
[----:B---3--:R-:W-:Y:S01]  /*ee90*/  @!P4 FMUL R92, R92, R92 ;  /* 0x0000005c5c5cc220 */ /* 0x008fe20000400000 */
[----:B------:R-:W-:-:S02]  /*eea0*/  FSETP.GEU.AND P4, PT, R128, -126, PT ;  /* 0xc2fc00008000780b */ /* 0x000fc40003f8e000 */
[----:B------:R-:W-:Y:S02]  /*eeb0*/  FMNMX R61, R139, R60, !PT ;  /* 0x0000003c8b3d7209 */ /* 0x000fe40007800000 */
[----:B------:R-:W-:Y:S01]  /*eec0*/  @!P5 FMUL R14, R14, 0.5 ;  /* 0x3f0000000e0ed820 */ /* 0x000fe20000400000 */
[----:B------:R-:W3:Y:S01]  /*eed0*/  MUFU.EX2 R89, R89 ;  /* 0x0000005900597308 */ /* 0x000ee20000000800 */
[----:B------:R-:W-:Y:S01]  /*eee0*/  FMNMX R60, R142, R61, !PT ;  /* 0x0000003d8e3c7209 */ /* 0x000fe20007800000 */
[----:B-1----:R-:W-:Y:S01]  /*eef0*/  @!P2 FMUL R88, R88, R88 ;  /* 0x000000585858a220 */ /* 0x002fe20000400000 */
[----:B------:R-:W-:Y:S02]  /*ef00*/  FSETP.GEU.AND P2, PT, R124, -126, PT ;  /* 0xc2fc00007c00780b */ /* 0x000fe40003f4e000 */
[----:B------:R-:W-:-:S03]  /*ef10*/  FMNMX R61, R143, R60, !PT ;  /* 0x0000003c8f3d7209 */ /* 0x000fc60007800000 */
[----:B------:R-:W1:Y:S01]  /*ef20*/  MUFU.EX2 R113, R14 ;  /* 0x0000000e00717308 */ /* 0x000e620000000800 */
[----:B--2---:R-:W-:Y:S01]  /*ef30*/  @!P6 FMUL R18, R18, R18 ;  /* 0x000000121212e220 */ /* 0x004fe20000400000 */
[----:B------:R-:W-:Y:S01]  /*ef40*/  FSETP.GEU.AND P6, PT, R105, -126, PT ;  /* 0xc2fc00006900780b */ /* 0x000fe20003fce000 */
[----:B------:R-:W-:Y:S01]  /*ef50*/  @!P4 FMUL R128, R128, 0.5 ;  /* 0x3f0000008080c820 */ /* 0x000fe20000400000 */
[----:B------:R-:W-:-:S04]  /*ef60*/  FMNMX R60, R146, R61, !PT ;  /* 0x0000003d923c7209 */ /* 0x000fc80007800000 */
[----:B------:R-:W-:Y:S01]  /*ef70*/  FMNMX R61, R147, R60, !PT ;  /* 0x0000003c933d7209 */ /* 0x000fe20007800000 */
[----:B---3--:R-:W-:Y:S01]  /*ef80*/  @!P3 FMUL R89, R89, R89 ;  /* 0x000000595959b220 */ /* 0x008fe20000400000 */
[----:B------:R-:W-:Y:S01]  /*ef90*/  FSETP.GEU.AND P3, PT, R109, -126, PT ;  /* 0xc2fc00006d00780b */ /* 0x000fe20003f6e000 */
[----:B------:R-:W2:Y:S01]  /*efa0*/  MUFU.EX2 R14, R128 ;  /* 0x00000080000e7308 */ /* 0x000ea20000000800 */
[----:B------:R-:W-:Y:S01]  /*efb0*/  FMNMX R60, R150, R61, !PT ;  /* 0x0000003d963c7209 */ /* 0x000fe20007800000 */
[----:B------:R-:W-:Y:S02]  /*efc0*/  @!P2 FMUL R124, R124, 0.5 ;  /* 0x3f0000007c7ca820 */ /* 0x000fe40000400000 */
[----:B------:R-:W-:Y:S01]  /*efd0*/  @!P6 FMUL R105, R105, 0.5 ;  /* 0x3f0000006969e820 */ /* 0x000fe20000400000 */
[----:B------:R-:W-:Y:S01]  /*efe0*/  FMNMX R60, R151, R60, !PT ;  /* 0x0000003c973c7209 */ /* 0x000fe20007800000 */
[----:B-1----:R-:W-:Y:S01]  /*eff0*/  @!P5 FMUL R113, R113, R113 ;  /* 0x000000717171d220 */ /* 0x002fe20000400000 */
[----:B------:R-:W-:Y:S01]  /*f000*/  FSETP.GEU.AND P5, PT, R96, -126, PT ;  /* 0xc2fc00006000780b */ /* 0x000fe20003fae000 */
[----:B------:R-:W1:Y:S02]  /*f010*/  MUFU.EX2 R22, R124 ;  /* 0x0000007c00167308 */ /* 0x000e640000000800 */
[----:B------:R-:W3:Y:S02]  /*f020*/  SHFL.BFLY PT, R61, R60, 0x1, 0x1f ;  /* 0x0c201f003c3d7f89 */ /* 0x000ee400000e0000 */
[----:B------:R-:W-:-:S04]  /*f030*/  @!P3 FMUL R109, R109, 0.5 ;  /* 0x3f0000006d6db820 */ /* 0x000fc80000400000 */
[----:B------:R-:W4:Y:S01]  /*f040*/  MUFU.EX2 R105, R105 ;  /* 0x0000006900697308 */ /* 0x000f220000000800 */
[----:B--2---:R-:W-:Y:S01]  /*f050*/  @!P4 FMUL R14, R14, R14 ;  /* 0x0000000e0e0ec220 */ /* 0x004fe20000400000 */
[----:B------:R-:W-:Y:S02]  /*f060*/  FSETP.GEU.AND P4, PT, R100, -126, PT ;  /* 0xc2fc00006400780b */ /* 0x000fe40003f8e000 */
[----:B------:R-:W-:-:S04]  /*f070*/  @!P5 FMUL R96, R96, 0.5 ;  /* 0x3f0000006060d820 */ /* 0x000fc80000400000 */
[----:B------:R-:W2:Y:S01]  /*f080*/  MUFU.EX2 R109, R109 ;  /* 0x0000006d006d7308 */ /* 0x000ea20000000800 */
[----:B-1----:R-:W-:Y:S01]  /*f090*/  @!P2 FMUL R22, R22, R22 ;  /* 0x000000161616a220 */ /* 0x002fe20000400000 */
[----:B------:R-:W-:-:S05]  /*f0a0*/  FSETP.GEU.AND P2, PT, R97, -126, PT ;  /* 0xc2fc00006100780b */ /* 0x000fca0003f4e000 */
[----:B------:R-:W-:Y:S01]  /*f0b0*/  @!P4 FMUL R100, R100, 0.5 ;  /* 0x3f0000006464c820 */ /* 0x000fe20000400000 */
[----:B------:R-:W1:Y:S01]  /*f0c0*/  MUFU.EX2 R96, R96 ;  /* 0x0000006000607308 */ /* 0x000e620000000800 */
[----:B----4-:R-:W-:Y:S01]  /*f0d0*/  @!P6 FMUL R105, R105, R105 ;  /* 0x000000696969e220 */ /* 0x010fe20000400000 */
[----:B------:R-:W-:Y:S02]  /*f0e0*/  FSETP.GEU.AND P6, PT, R104, -126, PT ;  /* 0xc2fc00006800780b */ /* 0x000fe40003fce000 */
[----:B---3--:R-:W-:-:S03]  /*f0f0*/  FMNMX R61, R60, R61, !PT ;  /* 0x0000003d3c3d7209 */ /* 0x008fc60007800000 */
[----:B------:R-:W-:Y:S01]  /*f100*/  @!P2 FMUL R97, R97, 0.5 ;  /* 0x3f0000006161a820 */ /* 0x000fe20000400000 */
[----:B------:R-:W3:Y:S01]  /*f110*/  MUFU.EX2 R100, R100 ;  /* 0x0000006400647308 */ /* 0x000ee20000000800 */
[----:B--2---:R-:W-:Y:S01]  /*f120*/  @!P3 FMUL R109, R109, R109 ;  /* 0x0000006d6d6db220 */ /* 0x004fe20000400000 */
[----:B------:R-:W-:Y:S01]  /*f130*/  FSETP.GEU.AND P3, PT, R93, -126, PT ;  /* 0xc2fc00005d00780b */ /* 0x000fe20003f6e000 */
[----:B------:R-:W2:Y:S04]  /*f140*/  SHFL.BFLY PT, R60, R61, 0x2, 0x1f ;  /* 0x0c401f003d3c7f89 */ /* 0x000ea800000e0000 */
[----:B------:R-:W-:Y:S01]  /*f150*/  @!P6 FMUL R104, R104, 0.5 ;  /* 0x3f0000006868e820 */ /* 0x000fe20000400000 */
[----:B------:R-:W4:Y:S01]  /*f160*/  MUFU.EX2 R97, R97 ;  /* 0x0000006100617308 */ /* 0x000f220000000800 */
        /* <DEDUP_REMOVED lines=8> */
[----:B----4-:R-:W-:Y:S01]  /*f1f0*/  @!P2 FMUL R97, R97, R97 ;  /* 0x000000616161a220 */ /* 0x010fe20000400000 */
[----:B------:R-:W-:Y:S02]  /*f200*/  FSETP.GEU.AND P2, PT, R108, -126, PT ;  /* 0xc2fc00006c00780b */ /* 0x000fe40003f4e000 */
[----:B--2---:R-:W-:-:S03]  /*f210*/  FMNMX R129, R61, R60, !PT ;  /* 0x0000003c3d817209 */ /* 0x004fc60007800000 */
[----:B------:R-:W-:Y:S01]  /*f220*/  @!P4 FMUL R145, R145, 0.5 ;  /* 0x3f0000009191c820 */ /* 0x000fe20000400000 */
[----:B------:R-:W2:Y:S01]  /*f230*/  MUFU.EX2 R101, R101 ;  /* 0x0000006500657308 */ /* 0x000ea20000000800 */
[----:B-1----:R-:W-:Y:S01]  /*f240*/  @!P6 FMUL R104, R104, R104 ;  /* 0x000000686868e220 */ /* 0x002fe20000400000 */
[----:B------:R-:W-:-:S05]  /*f250*/  FSETP.GEU.AND P6, PT, R117, -126, PT ;  /* 0xc2fc00007500780b */ /* 0x000fca0003fce000 */
[----:B------:R-:W-:Y:S01]  /*f260*/  @!P2 FMUL R108, R108, 0.5 ;  /* 0x3f0000006c6ca820 */ /* 0x000fe20000400000 */
[----:B------:R-:W1:Y:S01]  /*f270*/  MUFU.EX2 R13, R145 ;  /* 0x00000091000d7308 */ /* 0x000e620000000800 */
[----:B---3--:R-:W-:Y:S01]  /*f280*/  @!P3 FMUL R93, R93, R93 ;  /* 0x0000005d5d5db220 */ /* 0x008fe20000400000 */
[----:B------:R-:W-:-:S04]  /*f290*/  FSETP.NEU.AND P3, PT, R129, -INF , PT ;  /* 0xff8000008100780b */ /* 0x000fc80003f6d000 */
[----:B------:R-:W-:Y:S01]  /*f2a0*/  FSEL R72, R129, RZ, P3 ;  /* 0x000000ff81487208 */ /* 0x000fe20001800000 */
[----:B------:R-:W-:Y:S01]  /*f2b0*/  @!P6 FMUL R117, R117, 0.5 ;  /* 0x3f0000007575e820 */ /* 0x000fe20000400000 */
[----:B------:R-:W3:Y:S01]  /*f2c0*/  MUFU.EX2 R108, R108 ;  /* 0x0000006c006c7308 */ /* 0x000ee20000000800 */
[----:B--2---:R-:W-:Y:S01]  /*f2d0*/  @!P5 FMUL R101, R101, R101 ;  /* 0x000000656565d220 */ /* 0x004fe20000400000 */
[----:B------:R-:W-:Y:S01]  /*f2e0*/  FSETP.GEU.AND P3, PT, R112, -126, PT ;  /* 0xc2fc00007000780b */ /* 0x000fe20003f6e000 */
[C---:B------:R-:W-:Y:S01]  /*f2f0*/  FMUL R60, R72.reuse, UR30 ;  /* 0x0000001e483c7c20 */ /* 0x040fe20008400000 */
[----:B------:R-:W-:-:S03]  /*f300*/  FADD R72, -R72, R9 ;  /* 0x0000000948487221 */ /* 0x000fc60000000100 */
[--C-:B------:R-:W-:Y:S01]  /*f310*/  FFMA R61, R228, UR30, -R60.reuse ;  /* 0x0000001ee43d7c23 */ /* 0x100fe2000800083c */
[--C-:B------:R-:W-:Y:S01]  /*f320*/  FFMA R73, R27, UR30, -R60.reuse ;  /* 0x0000001e1b497c23 */ /* 0x100fe2000800083c */
[----:B------:R-:W2:Y:S01]  /*f330*/  MUFU.EX2 R117, R117 ;  /* 0x0000007500757308 */ /* 0x000ea20000000800 */
[--C-:B------:R-:W-:Y:S01]  /*f340*/  FFMA R27, R30, UR30, -R60.reuse ;  /* 0x0000001e1e1b7c23 */ /* 0x100fe2000800083c */
[----:B-1----:R-:W-:Y:S01]  /*f350*/  @!P4 FMUL R13, R13, R13 ;  /* 0x0000000d0d0dc220 */ /* 0x002fe20000400000 */
[----:B------:R-:W-:Y:S01]  /*f360*/  FSETP.GEU.AND P5, PT, R61, -126, PT ;  /* 0xc2fc00003d00780b */ /* 0x000fe20003fae000 */
[--C-:B------:R-:W-:Y:S01]  /*f370*/  FFMA R81, R34, UR30, -R60.reuse ;  /* 0x0000001e22517c23 */ /* 0x100fe2000800083c */
[--C-:B------:R-:W-:Y:S01]  /*f380*/  FFMA R31, R31, UR30, -R60.reuse ;  /* 0x0000001e1f1f7c23 */ /* 0x100fe2000800083c */
[----:B------:R-:W-:Y:S01]  /*f390*/  FSETP.GEU.AND P4, PT, R27, -126, PT ;  /* 0xc2fc00001b00780b */ /* 0x000fe20003f8e000 */
[----:B------:R-:W-:Y:S01]  /*f3a0*/  @!P3 FMUL R112, R112, 0.5 ;  /* 0x3f0000007070b820 */ /* 0x000fe20000400000 */
[----:B---3--:R-:W-:Y:S01]  /*f3b0*/  @!P2 FMUL R108, R108, R108 ;  /* 0x0000006c6c6ca220 */ /* 0x008fe20000400000 */
[----:B------:R-:W-:Y:S01]  /*f3c0*/  FSETP.GEU.AND P2, PT, R73, -126, PT ;  /* 0xc2fc00004900780b */ /* 0x000fe20003f4e000 */
[--C-:B------:R-:W-:Y:S01]  /*f3d0*/  FFMA R35, R35, UR30, -R60.reuse ;  /* 0x0000001e23237c23 */ /* 0x100fe2000800083c */
[--C-:B------:R-:W-:Y:S01]  /*f3e0*/  FFMA R39, R39, UR30, -R60.reuse ;  /* 0x0000001e27277c23 */ /* 0x100fe2000800083c */
[--C-:B------:R-:W-:Y:S01]  /*f3f0*/  FFMA R80, R38, UR30, -R60.reuse ;  /* 0x0000001e26507c23 */ /* 0x100fe2000800083c */
[----:B------:R-:W1:Y:S01]  /*f400*/  MUFU.EX2 R112, R112 ;  /* 0x0000007000707308 */ /* 0x000e620000000800 */
[--C-:B------:R-:W-:Y:S01]  /*f410*/  FFMA R43, R43, UR30, -R60.reuse ;  /* 0x0000001e2b2b7c23 */ /* 0x100fe2000800083c */
[--C-:B------:R-:W-:Y:S01]  /*f420*/  FFMA R42, R42, UR30, -R60.reuse ;  /* 0x0000001e2a2a7c23 */ /* 0x100fe2000800083c */
[----:B------:R-:W-:Y:S01]  /*f430*/  @!P5 FMUL R61, R61, 0.5 ;  /* 0x3f0000003d3dd820 */ /* 0x000fe20000400000 */
[----:B--2---:R-:W-:Y:S01]  /*f440*/  @!P6 FMUL R117, R117, R117 ;  /* 0x000000757575e220 */ /* 0x004fe20000400000 */
[----:B------:R-:W-:Y:S01]  /*f450*/  FSETP.GEU.AND P6, PT, R81, -126, PT ;  /* 0xc2fc00005100780b */ /* 0x000fe20003fce000 */
[----:B------:R-:W-:Y:S01]  /*f460*/  @!P4 FMUL R27, R27, 0.5 ;  /* 0x3f0000001b1bc820 */ /* 0x000fe20000400000 */
[--C-:B------:R-:W-:Y:S01]  /*f470*/  FFMA R46, R46, UR30, -R60.reuse ;  /* 0x0000001e2e2e7c23 */ /* 0x100fe2000800083c */
[--C-:B------:R-:W-:Y:S01]  /*f480*/  FFMA R50, R50, UR30, -R60.reuse ;  /* 0x0000001e32327c23 */ /* 0x100fe2000800083c */
[----:B------:R-:W2:Y:S01]  /*f490*/  MUFU.EX2 R61, R61 ;  /* 0x0000003d003d7308 */ /* 0x000ea20000000800 */
[----:B------:R-:W-:Y:S01]  /*f4a0*/  @!P2 FMUL R73, R73, 0.5 ;  /* 0x3f0000004949a820 */ /* 0x000fe20000400000 */
[--C-:B------:R-:W-:Y:S01]  /*f4b0*/  FFMA R54, R54, UR30, -R60.reuse ;  /* 0x0000001e36367c23 */ /* 0x100fe2000800083c */
[--C-:B------:R-:W-:Y:S01]  /*f4c0*/  FFMA R47, R47, UR30, -R60.reuse ;  /* 0x0000001e2f2f7c23 */ /* 0x100fe2000800083c */
[--C-:B------:R-:W-:Y:S01]  /*f4d0*/  FFMA R51, R51, UR30, -R60.reuse ;  /* 0x0000001e33337c23 */ /* 0x100fe2000800083c */
[--C-:B------:R-:W-:Y:S01]  /*f4e0*/  FFMA R124, R55, UR30, -R60.reuse ;  /* 0x0000001e377c7c23 */ /* 0x100fe2000800083c */
[--C-:B------:R-:W-:Y:S01]  /*f4f0*/  FFMA R59, R59, UR30, -R60.reuse ;  /* 0x0000001e3b3b7c23 */ /* 0x100fe2000800083c */
[--C-:B------:R-:W-:Y:S01]  /*f500*/  FFMA R63, R63, UR30, -R60.reuse ;  /* 0x0000001e3f3f7c23 */ /* 0x100fe2000800083c */
[----:B------:R-:W3:Y:S01]  /*f510*/  MUFU.EX2 R27, R27 ;  /* 0x0000001b001b7308 */ /* 0x000ee20000000800 */
[----:B------:R-:W-:Y:S01]  /*f520*/  @!P6 FMUL R81, R81, 0.5 ;  /* 0x3f0000005151e820 */ /* 0x000fe20000400000 */
[----:B-1----:R-:W-:Y:S01]  /*f530*/  @!P3 FMUL R112, R112, R112 ;  /* 0x000000707070b220 */ /* 0x002fe20000400000 */
[----:B------:R-:W-:Y:S01]  /*f540*/  FSETP.GEU.AND P3, PT, R31, -126, PT ;  /* 0xc2fc00001f00780b */ /* 0x000fe20003f6e000 */
[--C-:B------:R-:W-:Y:S01]  /*f550*/  FFMA R58, R58, UR30, -R60.reuse ;  /* 0x0000001e3a3a7c23 */ /* 0x100fe2000800083c */
[--C-:B------:R-:W-:Y:S01]  /*f560*/  FFMA R67, R67, UR30, -R60.reuse ;  /* 0x0000001e43437c23 */ /* 0x100fe2000800083c */
[--C-:B------:R-:W-:Y:S01]  /*f570*/  FFMA R71, R71, UR30, -R60.reuse ;  /* 0x0000001e47477c23 */ /* 0x100fe2000800083c */
[--C-:B------:R-:W-:Y:S01]  /*f580*/  FFMA R75, R75, UR30, -R60.reuse ;  /* 0x0000001e4b4b7c23 */ /* 0x100fe2000800083c */
[----:B------:R-:W1:Y:S01]  /*f590*/  MUFU.EX2 R30, R73 ;  /* 0x00000049001e7308 */ /* 0x000e620000000800 */
[----:B--2---:R-:W-:Y:S01]  /*f5a0*/  @!P5 FMUL R61, R61, R61 ;  /* 0x0000003d3d3dd220 */ /* 0x004fe20000400000 */
[----:B------:R-:W-:Y:S01]  /*f5b0*/  FSETP.GEU.AND P5, PT, R35, -126, PT ;  /* 0xc2fc00002300780b */ /* 0x000fe20003fae000 */
[--C-:B------:R-:W-:Y:S01]  /*f5c0*/  FFMA R144, R79, UR30, -R60.reuse ;  /* 0x0000001e4f907c23 */ /* 0x100fe2000800083c */
[--C-:B------:R-:W-:Y:S01]  /*f5d0*/  FFMA R79, R83, UR30, -R60.reuse ;  /* 0x0000001e534f7c23 */ /* 0x100fe2000800083c */
[--C-:B------:R-:W-:Y:S01]  /*f5e0*/  FFMA R102, R102, UR30, -R60.reuse ;  /* 0x0000001e66667c23 */ /* 0x100fe2000800083c */
[--C-:B------:R-:W-:Y:S01]  /*f5f0*/  FFMA R218, R115, UR30, -R60.reuse ;  /* 0x0000001e73da7c23 */ /* 0x100fe2000800083c */
[--C-:B------:R-:W-:Y:S01]  /*f600*/  FFMA R221, R114, UR30, -R60.reuse ;  /* 0x0000001e72dd7c23 */ /* 0x100fe2000800083c */
[----:B------:R-:W2:Y:S01]  /*f610*/  MUFU.EX2 R73, R81 ;  /* 0x0000005100497308 */ /* 0x000ea20000000800 */
[----:B---3--:R-:W-:Y:S01]  /*f620*/  @!P4 FMUL R27, R27, R27 ;  /* 0x0000001b1b1bc220 */ /* 0x008fe20000400000 */
[----:B------:R-:W-:Y:S01]  /*f630*/  FSETP.GEU.AND P4, PT, R39, -126, PT ;  /* 0xc2fc00002700780b */ /* 0x000fe20003f8e000 */
[----:B------:R-:W-:Y:S01]  /*f640*/  @!P3 FMUL R31, R31, 0.5 ;  /* 0x3f0000001f1fb820 */ /* 0x000fe20000400000 */
[--C-:B------:R-:W-:Y:S01]  /*f650*/  FFMA R114, R126, UR30, -R60.reuse ;  /* 0x0000001e7e727c23 */ /* 0x100fe2000800083c */
[----:B------:R-:W-:Y:S01]  /*f660*/  FADD R83, R28, R113 ;  /* 0x000000711c537221 */ /* 0x000fe20000000000 */
[--C-:B------:R-:W-:Y:S01]  /*f670*/  FFMA R11, R87, UR30, -R60.reuse ;  /* 0x0000001e570b7c23 */ /* 0x100fe2000800083c */
[----:B------:R-:W-:Y:S01]  /*f680*/  @!P5 FMUL R35, R35, 0.5 ;  /* 0x3f0000002323d820 */ /* 0x000fe20000400000 */
[----:B------:R3:W4:Y:S01]  /*f690*/  MUFU.EX2 R34, R31 ;  /* 0x0000001f00227308 */ /* 0x0007220000000800 */
[----:B-1----:R-:W-:Y:S01]  /*f6a0*/  @!P2 FMUL R30, R30, R30 ;  /* 0x0000001e1e1ea220 */ /* 0x002fe20000400000 */
[----:B------:R-:W-:Y:S01]  /*f6b0*/  FSETP.GEU.AND P2, PT, R80, -126, PT ;  /* 0xc2fc00005000780b */ /* 0x000fe20003f4e000 */
[----:B------:R-:W-:Y:S01]  /*f6c0*/  FFMA R87, R146, UR30, -R60 ;  /* 0x0000001e92577c23 */ /* 0x000fe2000800083c */
[----:B------:R-:W-:Y:S01]  /*f6d0*/  FADD R146, R125, R84 ;  /* 0x000000547d927221 */ /* 0x000fe20000000000 */
[--C-:B------:R-:W-:Y:S01]  /*f6e0*/  FFMA R150, R150, UR30, -R60.reuse ;  /* 0x0000001e96967c23 */ /* 0x100fe2000800083c */
[----:B------:R-:W-:Y:S01]  /*f6f0*/  FMUL R72, R72, UR30 ;  /* 0x0000001e48487c20 */ /* 0x000fe20008400000 */
[----:B------:R-:W-:Y:S01]  /*f700*/  @!P4 FMUL R39, R39, 0.5 ;  /* 0x3f0000002727c820 */ /* 0x000fe20000400000 */
[----:B------:R1:W5:Y:S01]  /*f710*/  MUFU.EX2 R38, R35 ;  /* 0x0000002300267308 */ /* 0x0003620000000800 */
[----:B--2---:R-:W-:Y:S01]  /*f720*/  @!P6 FMUL R73, R73, R73 ;  /* 0x000000494949e220 */ /* 0x004fe20000400000 */
[----:B------:R-:W-:Y:S01]  /*f730*/  FSETP.GEU.AND P6, PT, R43, -126, PT ;  /* 0xc2fc00002b00780b */ /* 0x000fe20003fce000 */
[--C-:B---3--:R-:W-:Y:S01]  /*f740*/  FFMA R31, R62, UR30, -R60.reuse ;  /* 0x0000001e3e1f7c23 */ /* 0x108fe2000800083c */
[--C-:B------:R-:W-:Y:S01]  /*f750*/  FFMA R62, R119, UR30, -R60.reuse ;  /* 0x0000001e773e7c23 */ /* 0x100fe2000800083c */
[--C-:B------:R-:W-:Y:S01]  /*f760*/  FFMA R119, R123, UR30, -R60.reuse ;  /* 0x0000001e7b777c23 */ /* 0x100fe2000800083c */
[----:B------:R-:W-:Y:S01]  /*f770*/  FADD R123, R36, R93 ;  /* 0x0000005d247b7221 */ /* 0x000fe20000000000 */
[----:B------:R-:W-:Y:S01]  /*f780*/  @!P2 FMUL R80, R80, 0.5 ;  /* 0x3f0000005050a820 */ /* 0x000fe20000400000 */
[----:B------:R2:W3:Y:S01]  /*f790*/  MUFU.EX2 R149, R39 ;  /* 0x0000002700957308 */ /* 0x0004e20000000800 */
[----:B----4-:R-:W-:Y:S01]  /*f7a0*/  @!P3 FMUL R34, R34, R34 ;  /* 0x000000222222b220 */ /* 0x010fe20000400000 */
[----:B------:R-:W-:Y:S01]  /*f7b0*/  FSETP.GEU.AND P3, PT, R42, -126, PT ;  /* 0xc2fc00002a00780b */ /* 0x000fe20003f6e000 */
[----:B-1----:R-:W-:Y:S01]  /*f7c0*/  FFMA R35, R70, UR30, -R60 ;  /* 0x0000001e46237c23 */ /* 0x002fe2000800083c */
[----:B------:R-:W-:Y:S01]  /*f7d0*/  FADD R216, R216, R123 ;  /* 0x0000007bd8d87221 */ /* 0x000fe20000000000 */
[----:B------:R-:W-:Y:S01]  /*f7e0*/  FADD R123, R37, R22 ;  /* 0x00000016257b7221 */ /* 0x000fe20000000000 */
[----:B------:R-:W-:Y:S01]  /*f7f0*/  F2FP.F16.F32.PACK_AB R28, R28, R29 ;  /* 0x0000001d1c1c723e */ /* 0x000fe200000000ff */
[----:B------:R-:W-:Y:S01]  /*f800*/  @!P6 FMUL R43, R43, 0.5 ;  /* 0x3f0000002b2be820 */ /* 0x000fe20000400000 */
[----:B------:R-:W1:Y:S01]  /*f810*/  MUFU.EX2 R80, R80 ;  /* 0x0000005000507308 */ /* 0x000e620000000800 */
[----:B-----5:R-:W-:Y:S01]  /*f820*/  @!P5 FMUL R38, R38, R38 ;  /* 0x000000262626d220 */ /* 0x020fe20000400000 */
[----:B------:R-:W-:Y:S01]  /*f830*/  FSETP.GEU.AND P5, PT, R46, -126, PT ;  /* 0xc2fc00002e00780b */ /* 0x000fe20003fae000 */
[----:B--2---:R-:W-:Y:S01]  /*f840*/  FFMA R39, R78, UR30, -R60 ;  /* 0x0000001e4e277c23 */ /* 0x004fe2000800083c */
[----:B------:R-:W-:-:S03]  /*f850*/  F2FP.F16.F32.PACK_AB R36, R21, R36 ;  /* 0x000000241524723e */ /* 0x000fc600000000ff */
[----:B------:R-:W-:Y:S01]  /*f860*/  @!P3 FMUL R42, R42, 0.5 ;  /* 0x3f0000002a2ab820 */ /* 0x000fe20000400000 */
[----:B------:R2:W4:Y:S01]  /*f870*/  MUFU.EX2 R148, R43 ;  /* 0x0000002b00947308 */ /* 0x0005220000000800 */
[----:B---3--:R-:W-:Y:S01]  /*f880*/  @!P4 FMUL R149, R149, R149 ;  /* 0x000000959595c220 */ /* 0x008fe20000400000 */
[----:B------:R-:W-:-:S05]  /*f890*/  FSETP.GEU.AND P4, PT, R50, -126, PT ;  /* 0xc2fc00003200780b */ /* 0x000fca0003f8e000 */
[----:B------:R-:W-:Y:S01]  /*f8a0*/  @!P5 FMUL R46, R46, 0.5 ;  /* 0x3f0000002e2ed820 */ /* 0x000fe20000400000 */
[----:B------:R3:W5:Y:S01]  /*f8b0*/  MUFU.EX2 R81, R42 ;  /* 0x0000002a00517308 */ /* 0x0007620000000800 */
[----:B-1----:R-:W-:Y:S01]  /*f8c0*/  @!P2 FMUL R80, R80, R80 ;  /* 0x000000505050a220 */ /* 0x002fe20000400000 */
[----:B------:R-:W-:Y:S01]  /*f8d0*/  FSETP.GEU.AND P2, PT, R47, -126, PT ;  /* 0xc2fc00002f00780b */ /* 0x000fe20003f4e000 */
[----:B--2---:R-:W-:Y:S01]  /*f8e0*/  FFMA R43, R74, UR30, -R60 ;  /* 0x0000001e4a2b7c23 */ /* 0x004fe2000800083c */
[----:B------:R-:W-:-:S03]  /*f8f0*/  FADD R74, R29, R18 ;  /* 0x000000121d4a7221 */ /* 0x000fc60000000000 */
[----:B------:R-:W-:Y:S01]  /*f900*/  @!P4 FMUL R50, R50, 0.5 ;  /* 0x3f0000003232c820 */ /* 0x000fe20000400000 */
[----:B------:R1:W2:Y:S01]  /*f910*/  MUFU.EX2 R120, R46 ;  /* 0x0000002e00787308 */ /* 0x0002a20000000800 */
[----:B----4-:R-:W-:Y:S01]  /*f920*/  @!P6 FMUL R148, R148, R148 ;  /* 0x000000949494e220 */ /* 0x010fe20000400000 */
[----:B------:R-:W-:Y:S01]  /*f930*/  FSETP.GEU.AND P6, PT, R54, -126, PT ;  /* 0xc2fc00003600780b */ /* 0x000fe20003fce000 */
[--C-:B---3--:R-:W-:Y:S01]  /*f940*/  FFMA R42, R82, UR30, -R60.reuse ;  /* 0x0000001e522a7c23 */ /* 0x108fe2000800083c */
[--C-:B------:R-:W-:Y:S01]  /*f950*/  FFMA R82, R111, UR30, -R60.reuse ;  /* 0x0000001e6f527c23 */ /* 0x100fe2000800083c */
[--C-:B------:R-:W-:Y:S02]  /*f960*/  FFMA R111, R127, UR30, -R60.reuse ;  /* 0x0000001e7f6f7c23 */ /* 0x100fe4000800083c */
[----:B------:R-:W-:Y:S01]  /*f970*/  @!P2 FMUL R47, R47, 0.5 ;  /* 0x3f0000002f2fa820 */ /* 0x000fe20000400000 */
[----:B------:R3:W4:Y:S01]  /*f980*/  MUFU.EX2 R116, R50 ;  /* 0x0000003200747308 */ /* 0x0007220000000800 */
[----:B-----5:R-:W-:Y:S01]  /*f990*/  @!P3 FMUL R81, R81, R81 ;  /* 0x000000515151b220 */ /* 0x020fe20000400000 */
[----:B------:R-:W-:Y:S01]  /*f9a0*/  FSETP.GEU.AND P3, PT, R51, -126, PT ;  /* 0xc2fc00003300780b */ /* 0x000fe20003f6e000 */
[--C-:B-1----:R-:W-:Y:S01]  /*f9b0*/  FFMA R46, R90, UR30, -R60.reuse ;  /* 0x0000001e5a2e7c23 */ /* 0x102fe2000800083c */
[--C-:B------:R-:W-:Y:S01]  /*f9c0*/  FFMA R90, R103, UR30, -R60.reuse ;  /* 0x0000001e675a7c23 */ /* 0x100fe2000800083c */
[--C-:B------:R-:W-:Y:S01]  /*f9d0*/  FFMA R103, R107, UR30, -R60.reuse ;  /* 0x0000001e6b677c23 */ /* 0x100fe2000800083c */
[--C-:B------:R-:W-:Y:S01]  /*f9e0*/  FFMA R107, R131, UR30, -R60.reuse ;  /* 0x0000001e836b7c23 */ /* 0x100fe2000800083c */
[----:B------:R-:W-:Y:S01]  /*f9f0*/  @!P6 FMUL R54, R54, 0.5 ;  /* 0x3f0000003636e820 */ /* 0x000fe20000400000 */
[----:B------:R1:W5:Y:S01]  /*fa00*/  MUFU.EX2 R137, R47 ;  /* 0x0000002f00897308 */ /* 0x0003620000000800 */
        /* <DEDUP_REMOVED lines=10> */
[----:B-1----:R-:W-:Y:S01]  /*fab0*/  FFMA R47, R66, UR30, -R60 ;  /* 0x0000001e422f7c23 */ /* 0x002fe2000800083c */
[----:B------:R-:W-:Y:S01]  /*fac0*/  FADD R146, R146, R131 ;  /* 0x0000008392927221 */ /* 0x000fe20000000000 */
[----:B------:R-:W-:-:S02]  /*fad0*/  FADD R131, R45, R112 ;  /* 0x000000702d837221 */ /* 0x000fc40000000000 */
[----:B------:R-:W-:Y:S01]  /*fae0*/  @!P5 FMUL R124, R124, 0.5 ;  /* 0x3f0000007c7cd820 */ /* 0x000fe20000400000 */
[----:B------:R-:W1:Y:S01]  /*faf0*/  MUFU.EX2 R145, R51 ;  /* 0x0000003300917308 */ /* 0x000e620000000800 */
[----:B-----5:R-:W-:Y:S01]  /*fb00*/  @!P2 FMUL R137, R137, R137 ;  /* 0x000000898989a220 */ /* 0x020fe20000400000 */
[----:B------:R-:W-:Y:S01]  /*fb10*/  FSETP.GEU.AND P2, PT, R58, -126, PT ;  /* 0xc2fc00003a00780b */ /* 0x000fe20003f4e000 */
[--C-:B--2---:R-:W-:Y:S01]  /*fb20*/  FFMA R54, R98, UR30, -R60.reuse ;  /* 0x0000001e62367c23 */ /* 0x104fe2000800083c */
[--C-:B------:R-:W-:Y:S01]  /*fb30*/  FFMA R98, R106, UR30, -R60.reuse ;  /* 0x0000001e6a627c23 */ /* 0x100fe2000800083c */
[----:B------:R-:W-:Y:S01]  /*fb40*/  FFMA R106, R134, UR30, -R60 ;  /* 0x0000001e866a7c23 */ /* 0x000fe2000800083c */
[----:B------:R-:W-:Y:S01]  /*fb50*/  FADD R134, R220, R57 ;  /* 0x00000039dc867221 */ /* 0x000fe20000000000 */
[----:B------:R-:W-:Y:S01]  /*fb60*/  @!P4 FMUL R59, R59, 0.5 ;  /* 0x3f0000003b3bc820 */ /* 0x000fe20000400000 */
[----:B------:R-:W2:Y:S01]  /*fb70*/  MUFU.EX2 R124, R124 ;  /* 0x0000007c007c7308 */ /* 0x000ea20000000800 */
[----:B---3--:R-:W-:Y:S01]  /*fb80*/  @!P6 FMUL R55, R55, R55 ;  /* 0x000000373737e220 */ /* 0x008fe20000400000 */
[----:B------:R-:W-:-:S05]  /*fb90*/  FSETP.GEU.AND P6, PT, R63, -126, PT ;  /* 0xc2fc00003f00780b */ /* 0x000fca0003fce000 */
[----:B------:R-:W-:Y:S01]  /*fba0*/  @!P2 FMUL R58, R58, 0.5 ;  /* 0x3f0000003a3aa820 */ /* 0x000fe20000400000 */
[----:B------:R3:W4:Y:S01]  /*fbb0*/  MUFU.EX2 R128, R59 ;  /* 0x0000003b00807308 */ /* 0x0007220000000800 */
[----:B-1----:R-:W-:Y:S01]  /*fbc0*/  @!P3 FMUL R145, R145, R145 ;  /* 0x000000919191b220 */ /* 0x002fe20000400000 */
[----:B------:R-:W-:-:S05]  /*fbd0*/  FSETP.GEU.AND P3, PT, R31, -126, PT ;  /* 0xc2fc00001f00780b */ /* 0x000fca0003f6e000 */
[----:B------:R-:W-:Y:S01]  /*fbe0*/  @!P6 FMUL R63, R63, 0.5 ;  /* 0x3f0000003f3fe820 */ /* 0x000fe20000400000 */
[----:B------:R1:W5:Y:S01]  /*fbf0*/  MUFU.EX2 R51, R58 ;  /* 0x0000003a00337308 */ /* 0x0003620000000800 */
[----:B--2---:R-:W-:Y:S01]  /*fc00*/  @!P5 FMUL R124, R124, R124 ;  /* 0x0000007c7c7cd220 */ /* 0x004fe20000400000 */
[----:B------:R-:W-:Y:S01]  /*fc10*/  FSETP.GEU.AND P5, PT, R47, -126, PT ;  /* 0xc2fc00002f00780b */ /* 0x000fe20003fae000 */
[--C-:B---3--:R-:W-:Y:S01]  /*fc20*/  FFMA R59, R91, UR30, -R60.reuse ;  /* 0x0000001e5b3b7c23 */ /* 0x108fe2000800083c */
[----:B------:R-:W-:Y:S01]  /*fc30*/  FFMA R91, R143, UR30, -R60 ;  /* 0x0000001e8f5b7c23 */ /* 0x000fe2000800083c */
[----:B------:R-:W-:Y:S02]  /*fc40*/  FADD R143, R133, R76 ;  /* 0x0000004c858f7221 */ /* 0x000fe40000000000 */
[----:B------:R-:W-:Y:S01]  /*fc50*/  @!P3 FMUL R31, R31, 0.5 ;  /* 0x3f0000001f1fb820 */ /* 0x000fe20000400000 */
[----:B------:R2:W3:Y:S01]  /*fc60*/  MUFU.EX2 R66, R63 ;  /* 0x0000003f00427308 */ /* 0x0004e20000000800 */
[----:B----4-:R-:W-:Y:S01]  /*fc70*/  @!P4 FMUL R128, R128, R128 ;  /* 0x000000808080c220 */ /* 0x010fe20000400000 */
[----:B------:R-:W-:Y:S01]  /*fc80*/  FSETP.GEU.AND P4, PT, R35, -126, PT ;  /* 0xc2fc00002300780b */ /* 0x000fe20003f8e000 */
[--C-:B-1----:R-:W-:Y:S01]  /*fc90*/  FFMA R58, R86, UR30, -R60.reuse ;  /* 0x0000001e563a7c23 */ /* 0x102fe2000800083c */
[----:B------:R-:W-:Y:S01]  /*fca0*/  FFMA R86, R147, UR30, -R60 ;  /* 0x0000001e93567c23 */ /* 0x000fe2000800083c */
[----:B------:R-:W-:-:S02]  /*fcb0*/  FADD R147, R25, R88 ;  /* 0x0000005819937221 */ /* 0x000fc40000000000 */
[----:B------:R-:W-:Y:S01]  /*fcc0*/  @!P5 FMUL R47, R47, 0.5 ;  /* 0x3f0000002f2fd820 */ /* 0x000fe20000400000 */
[----:B------:R-:W1:Y:S01]  /*fcd0*/  MUFU.EX2 R31, R31 ;  /* 0x0000001f001f7308 */ /* 0x000e620000000800 */
[----:B-----5:R-:W-:Y:S01]  /*fce0*/  @!P2 FMUL R51, R51, R51 ;  /* 0x000000333333a220 */ /* 0x020fe20000400000 */
[----:B------:R-:W-:Y:S01]  /*fcf0*/  FSETP.GEU.AND P2, PT, R67, -126, PT ;  /* 0xc2fc00004300780b */ /* 0x000fe20003f4e000 */
[--C-:B--2---:R-:W-:Y:S01]  /*fd00*/  FFMA R63, R110, UR30, -R60.reuse ;  /* 0x0000001e6e3f7c23 */ /* 0x104fe2000800083c */
[----:B------:R-:W-:Y:S02]  /*fd10*/  FFMA R110, R130, UR30, -R60 ;  /* 0x0000001e826e7c23 */ /* 0x000fe4000800083c */
[----:B------:R-:W-:Y:S01]  /*fd20*/  F2FP.F16.F32.PACK_AB R29, R128, R51 ;  /* 0x00000033801d723e */ /* 0x000fe200000000ff */
        /* <DEDUP_REMOVED lines=20> */
[----:B------:R1:W3:Y:S01]  /*fe70*/  MUFU.EX2 R136, R71 ;  /* 0x0000004700887308 */ /* 0x0002e20000000800 */
[----:B----4-:R-:W-:Y:S01]  /*fe80*/  @!P2 FMUL R70, R70, R70 ;  /* 0x000000464646a220 */ /* 0x010fe20000400000 */
[----:B------:R-:W-:-:S05]  /*fe90*/  FSETP.GEU.AND P2, PT, R39, -126, PT ;  /* 0xc2fc00002700780b */ /* 0x000fca0003f4e000 */
[----:B------:R-:W-:Y:S01]  /*fea0*/  @!P4 FMUL R144, R144, 0.5 ;  /* 0x3f0000009090c820 */ /* 0x000fe20000400000 */
[----:B------:R4:W5:Y:S01]  /*feb0*/  MUFU.EX2 R78, R75 ;  /* 0x0000004b004e7308 */ /* 0x0009620000000800 */
[----:B--2---:R-:W-:Y:S01]  /*fec0*/  @!P6 FMUL R43, R43, R43 ;  /* 0x0000002b2b2be220 */ /* 0x004fe20000400000 */
[----:B------:R-:W-:Y:S01]  /*fed0*/  FSETP.GEU.AND P6, PT, R79, -126, PT ;  /* 0xc2fc00004f00780b */ /* 0x000fe20003fce000 */
[--C-:B-1----:R-:W-:Y:S01]  /*fee0*/  FFMA R71, R99, UR30, -R60.reuse ;  /* 0x0000001e63477c23 */ /* 0x102fe2000800083c */
[--C-:B------:R-:W-:Y:S01]  /*fef0*/  FFMA R99, R135, UR30, -R60.reuse ;  /* 0x0000001e87637c23 */ /* 0x100fe2000800083c */
[----:B------:R-:W-:Y:S01]  /*ff00*/  FADD R135, R24, R85 ;  /* 0x0000005518877221 */ /* 0x000fe20000000000 */
[----:B------:R-:W-:Y:S01]  /*ff10*/  F2FP.F16.F32.PACK_AB R24, R25, R24 ;  /* 0x000000181918723e */ /* 0x000fe200000000ff */
[----:B------:R-:W-:Y:S01]  /*ff20*/  @!P2 FMUL R39, R39, 0.5 ;  /* 0x3f0000002727a820 */ /* 0x000fe20000400000 */
[----:B------:R-:W1:Y:S01]  /*ff30*/  MUFU.EX2 R144, R144 ;  /* 0x0000009000907308 */ /* 0x000e620000000800 */
[----:B---3--:R-:W-:Y:S01]  /*ff40*/  @!P3 FMUL R136, R136, R136 ;  /* 0x000000888888b220 */ /* 0x008fe20000400000 */
[----:B------:R-:W-:Y:S01]  /*ff50*/  FSETP.GEU.AND P3, PT, R42, -126, PT ;  /* 0xc2fc00002a00780b */ /* 0x000fe20003f6e000 */
[--C-:B----4-:R-:W-:Y:S01]  /*ff60*/  FFMA R75, R118, UR30, -R60.reuse ;  /* 0x0000001e764b7c23 */ /* 0x110fe2000800083c */
[----:B------:R-:W-:Y:S01]  /*ff70*/  FFMA R118, R122, UR30, -R60 ;  /* 0x0000001e7a767c23 */ /* 0x000fe2000800083c */
[----:B------:R-:W-:Y:S01]  /*ff80*/  FADD R122, R23, R104 ;  /* 0x00000068177a7221 */ /* 0x000fe20000000000 */
[----:B------:R-:W-:Y:S01]  /*ff90*/  F2FP.F16.F32.PACK_AB R25, R145, R116 ;  /* 0x000000749119723e */ /* 0x000fe200000000ff */
[----:B------:R-:W-:Y:S01]  /*ffa0*/  @!P6 FMUL R79, R79, 0.5 ;  /* 0x3f0000004f4fe820 */ /* 0x000fe20000400000 */
[----:B------:R-:W2:Y:S01]  /*ffb0*/  MUFU.EX2 R39, R39 ;  /* 0x0000002700277308 */ /* 0x000ea20000000800 */
[----:B-----5:R-:W-:Y:S01]  /*ffc0*/  @!P5 FMUL R78, R78, R78 ;  /* 0x0000004e4e4ed220 */ /* 0x020fe20000400000 */
        /* <DEDUP_REMOVED lines=42> */
[----:B------:R-:W-:Y:S01]  /*10270*/  FADD R138, R33, R109 ;  /* 0x0000006d218a7221 */ /* 0x000fe20000000000 */
[----:B------:R-:W-:Y:S01]  /*10280*/  FFMA R60, R151, UR30, -R60 ;  /* 0x0000001e973c7c23 */ /* 0x000fe2000800083c */
[----:B------:R-:W-:Y:S01]  /*10290*/  FADD R151, R61, R46 ;  /* 0x0000002e3d977221 */ /* 0x000fe20000000000 */
[----:B------:R-:W-:Y:S01]  /*102a0*/  @!P3 FMUL R90, R90, 0.5 ;  /* 0x3f0000005a5ab820 */ /* 0x000fe20000400000 */
[----:B------:R-:W1:Y:S01]  /*102b0*/  MUFU.EX2 R98, R98 ;  /* 0x0000006200627308 */ /* 0x000e620000000800 */
[----:B----4-:R-:W-:Y:S01]  /*102c0*/  @!P4 FMUL R9, R9, R9 ;  /* 0x000000090909c220 */ /* 0x010fe20000400000 */
[----:B------:R-:W-:Y:S01]  /*102d0*/  FSETP.GEU.AND P4, PT, R82, -126, PT ;  /* 0xc2fc00005200780b */ /* 0x000fe20003f8e000 */
[----:B------:R-:W-:Y:S01]  /*102e0*/  FADD R139, R139, R138 ;  /* 0x0000008a8b8b7221 */ /* 0x000fe20000000000 */
[----:B------:R-:W-:Y:S01]  /*102f0*/  FADD R138, R41, R108 ;  /* 0x0000006c298a7221 */ /* 0x000fe20000000000 */
[----:B------:R-:W-:-:S02]  /*10300*/  F2FP.F16.F32.PACK_AB R61, R30, R61 ;  /* 0x0000003d1e3d723e */ /* 0x000fc400000000ff */
[----:B------:R-:W-:Y:S01]  /*10310*/  @!P5 FMUL R103, R103, 0.5 ;  /* 0x3f0000006767d820 */ /* 0x000fe20000400000 */
[----:B------:R-:W2:Y:S01]  /*10320*/  MUFU.EX2 R90, R90 ;  /* 0x0000005a005a7308 */ /* 0x000ea20000000800 */
[----:B---3--:R-:W-:Y:S01]  /*10330*/  @!P2 FMUL R71, R71, R71 ;  /* 0x000000474747a220 */ /* 0x008fe20000400000 */
[----:B------:R-:W-:Y:S01]  /*10340*/  FSETP.GEU.AND P2, PT, R63, -126, PT ;  /* 0xc2fc00003f00780b */ /* 0x000fe20003f4e000 */
[----:B------:R-:W-:Y:S01]  /*10350*/  FADD R135, R135, R138 ;  /* 0x0000008a87877221 */ /* 0x000fe20000000000 */
[----:B------:R-:W-:Y:S01]  /*10360*/  FADD R138, R19, R96 ;  /* 0x00000060138a7221 */ /* 0x000fe20000000000 */
[----:B------:R-:W-:Y:S02]  /*10370*/  F2FP.F16.F32.PACK_AB R108, R13, R108 ;  /* 0x0000006c0d6c723e */ /* 0x000fe400000000ff */
        /* <DEDUP_REMOVED lines=9> */
[----:B------:R2:W5:Y:S01]  /*10410*/  MUFU.EX2 R115, R63 ;  /* 0x0000003f00737308 */ /* 0x0005620000000800 */
[----:B---3--:R-:W-:Y:S01]  /*10420*/  @!P5 FMUL R103, R103, R103 ;  /* 0x000000676767d220 */ /* 0x008fe20000400000 */
[----:B------:R-:W-:Y:S01]  /*10430*/  FSETP.GEU.AND P5, PT, R75, -126, PT ;  /* 0xc2fc00004b00780b */ /* 0x000fe20003fae000 */
[----:B-1----:R-:W-:-:S04]  /*10440*/  FADD R82, R21, R100 ;  /* 0x0000006415527221 */ /* 0x002fc80000000000 */
[----:B------:R-:W-:Y:S01]  /*10450*/  @!P3 FMUL R221, R221, 0.5 ;  /* 0x3f000000ddddb820 */ /* 0x000fe20000400000 */
[----:B------:R-:W1:Y:S01]  /*10460*/  MUFU.EX2 R126, R218 ;  /* 0x000000da007e7308 */ /* 0x000e620000000800 */
[----:B----4-:R-:W-:Y:S01]  /*10470*/  @!P4 FMUL R130, R130, R130 ;  /* 0x000000828282c220 */ /* 0x010fe20000400000 */
[----:B------:R-:W-:Y:S01]  /*10480*/  FSETP.GEU.AND P4, PT, R119, -126, PT ;  /* 0xc2fc00007700780b */ /* 0x000fe20003f8e000 */
[----:B--2---:R-:W-:Y:S01]  /*10490*/  FADD R63, R12, R49 ;  /* 0x000000310c3f7221 */ /* 0x004fe20000000000 */
        /* <DEDUP_REMOVED lines=9> */
[----:B------:R-:W2:Y:S01]  /*10530*/  MUFU.EX2 R127, R221 ;  /* 0x000000dd007f7308 */ /* 0x000ea20000000800 */
[----:B------:R-:W-:Y:S01]  /*10540*/  @!P4 FMUL R119, R119, 0.5 ;  /* 0x3f0000007777c820 */ /* 0x000fe20000400000 */
[----:B------:R-:W-:Y:S01]  /*10550*/  FADD R82, R82, R123 ;  /* 0x0000007b52527221 */ /* 0x000fe20000000000 */
[----:B-1----:R-:W-:Y:S01]  /*10560*/  @!P6 FMUL R126, R126, R126 ;  /* 0x0000007e7e7ee220 */ /* 0x002fe20000400000 */
[----:B------:R-:W-:Y:S01]  /*10570*/  FSETP.GEU.AND P6, PT, R102, -126, PT ;  /* 0xc2fc00006600780b */ /* 0x000fe20003fce000 */
[----:B------:R-:W-:Y:S01]  /*10580*/  FADD R83, R83, R122 ;  /* 0x0000007a53537221 */ /* 0x000fe20000000000 */
[----:B------:R-:W-:Y:S01]  /*10590*/  FADD R123, R17, R14 ;  /* 0x0000000e117b7221 */ /* 0x000fe20000000000 */
[----:B------:R-:W-:Y:S01]  /*105a0*/  FADD R218, R44, R13 ;  /* 0x0000000d2cda7221 */ /* 0x000fe20000000000 */
        /* <DEDUP_REMOVED lines=8> */
[----:B------:R-:W4:Y:S01]  /*10630*/  MUFU.EX2 R119, R119 ;  /* 0x0000007700777308 */ /* 0x000f220000000800 */
[----:B------:R-:W-:Y:S01]  /*10640*/  @!P6 FMUL R102, R102, 0.5 ;  /* 0x3f0000006666e820 */ /* 0x000fe20000400000 */
[----:B--2---:R-:W-:Y:S01]  /*10650*/  @!P3 FMUL R127, R127, R127 ;  /* 0x0000007f7f7fb220 */ /* 0x004fe20000400000 */
[----:B------:R-:W-:Y:S01]  /*10660*/  FSETP.GEU.AND P3, PT, R114, -126, PT ;  /* 0xc2fc00007200780b */ /* 0x000fe20003f6e000 */
[----:B-1----:R-:W-:Y:S01]  /*10670*/  FADD R75, R32, R105 ;  /* 0x00000069204b7221 */ /* 0x002fe20000000000 */
        /* <DEDUP_REMOVED lines=10> */
[----:B------:R-:W-:Y:S01]  /*10720*/  FADD R82, R82, R83 ;  /* 0x0000005352527221 */ /* 0x000fe20000000000 */
[----:B------:R-:W2:Y:S01]  /*10730*/  MUFU.EX2 R102, R102 ;  /* 0x0000006600667308 */ /* 0x000ea20000000800 */
[----:B----4-:R-:W-:Y:S01]  /*10740*/  @!P4 FMUL R119, R119, R119 ;  /* 0x000000777777c220 */ /* 0x010fe20000400000 */
[----:B------:R-:W-:Y:S01]  /*10750*/  FSETP.GEU.AND P4, PT, R94, -126, PT ;  /* 0xc2fc00005e00780b */ /* 0x000fe20003f8e000 */
[----:B------:R-:W-:Y:S01]  /*10760*/  @!P3 FMUL R114, R114, 0.5 ;  /* 0x3f0000007272b820 */ /* 0x000fe20000400000 */
        /* <DEDUP_REMOVED lines=24> */
[----:B-1----:R-:W-:Y:S01]  /*108f0*/  @!P3 FMUL R114, R114, R114 ;  /* 0x000000727272b220 */ /* 0x002fe20000400000 */
[----:B------:R-:W-:Y:S01]  /*10900*/  FSETP.GEU.AND P3, PT, R110, -126, PT ;  /* 0xc2fc00006e00780b */ /* 0x000fe20003f6e000 */
[----:B------:R-:W-:Y:S01]  /*10910*/  FADD R147, R142, R147 ;  /* 0x000000938e937221 */ /* 0x000fe20000000000 */
[----:B------:R-:W-:Y:S01]  /*10920*/  @!P6 FMUL R107, R107, 0.5 ;  /* 0x3f0000006b6be820 */ /* 0x000fe20000400000 */
[----:B------:R-:W-:Y:S01]  /*10930*/  FADD R142, R27, R50 ;  /* 0x000000321b8e7221 */ /* 0x000fe20000000000 */
[----:B------:R-:W-:Y:S01]  /*10940*/  FADD R216, R75, R216 ;  /* 0x000000d84bd87221 */ /* 0x000fe20000000000 */
[----:B------:R-:W-:Y:S01]  /*10950*/  FADD R75, R131, R218 ;  /* 0x000000da834b7221 */ /* 0x000fe20000000000 */
[----:B------:R-:W1:Y:S01]  /*10960*/  MUFU.EX2 R111, R111 ;  /* 0x0000006f006f7308 */ /* 0x000e620000000800 */
        /* <DEDUP_REMOVED lines=40> */
[----:B-1----:R-:W-:Y:S01]  /*10bf0*/  @!P5 FMUL R91, R91, R91 ;  /* 0x0000005b5b5bd220 */ /* 0x002fe20000400000 */
[----:B------:R-:W-:Y:S01]  /*10c00*/  FSETP.GEU.AND P5, PT, R150, -126, PT ;  /* 0xc2fc00009600780b */ /* 0x000fe20003fae000 */
[----:B------:R-:W-:Y:S01]  /*10c10*/  FADD R63, R63, R82 ;  /* 0x000000523f3f7221 */ /* 0x000fe20000000000 */
[----:B------:R-:W-:Y:S01]  /*10c20*/  F2FP.F16.F32.PACK_AB R30, R33, R37 ;  /* 0x00000025211e723e */ /* 0x000fe200000000ff */
[----:B------:R-:W-:Y:S01]  /*10c30*/  FADD R218, R144, R91 ;  /* 0x0000005b90da7221 */ /* 0x000fe20000000000 */
[----:B------:R-:W-:Y:S01]  /*10c40*/  F2FP.F16.F32.PACK_AB R33, R70, R47 ;  /* 0x0000002f4621723e */ /* 0x000fe200000000ff */
        /* <DEDUP_REMOVED lines=26> */
[----:B------:R-:W-:Y:S01]  /*10df0*/  FADD R224, R143, R146 ;  /* 0x000000928fe07221 */ /* 0x000fe20000000000 */
[----:B------:R-:W-:Y:S01]  /*10e00*/  FMUL R143, R10, UR30 ;  /* 0x0000001e0a8f7c20 */ /* 0x000fe20008400000 */
[----:B---3--:R-:W-:Y:S01]  /*10e10*/  FADD R150, R80, R9 ;  /* 0x0000000950967221 */ /* 0x008fe20000000000 */
[----:B------:R-:W-:Y:S01]  /*10e20*/  FADD R151, R35, R106 ;  /* 0x0000006a23977221 */ /* 0x000fe20000000000 */
[----:B------:R-:W-:Y:S01]  /*10e30*/  FADD R224, R221, R224 ;  /* 0x000000e0dde07221 */ /* 0x000fe20000000000 */
[----:B--2---:R-:W-:Y:S01]  /*10e40*/  @!P3 FMUL R131, R131, R131 ;  /* 0x000000838383b220 */ /* 0x004fe20000400000 */
[----:B------:R-:W-:Y:S01]  /*10e50*/  @!P6 FMUL R60, R60, 0.5 ;  /* 0x3f0000003c3ce820 */ /* 0x000fe20000400000 */
[----:B------:R2:W3:Y:S01]  /*10e60*/  MUFU.EX2 R123, R62 ;  /* 0x0000003e007b7308 */ /* 0x0004e20000000800 */
[----:B----4-:R-:W-:Y:S01]  /*10e70*/  @!P5 FMUL R11, R11, R11 ;  /* 0x0000000b0b0bd220 */ /* 0x010fe20000400000 */
[----:B------:R-:W-:Y:S01]  /*10e80*/  FADD R150, R150, R151 ;  /* 0x0000009796967221 */ /* 0x000fe20000000000 */
[----:B------:R-:W-:Y:S01]  /*10e90*/  FSETP.GEU.AND P5, PT, R143, -126, PT ;  /* 0xc2fc00008f00780b */ /* 0x000fe20003fae000 */
[----:B------:R-:W-:Y:S01]  /*10ea0*/  FADD R146, R218, R223 ;  /* 0x000000dfda927221 */ /* 0x000fe20000000000 */
[----:B------:R-:W-:Y:S01]  /*10eb0*/  FADD R151, R58, R11 ;  /* 0x0000000b3a977221 */ /* 0x000fe20000000000 */
[----:B------:R-:W-:Y:S01]  /*10ec0*/  FADD R139, R139, R224 ;  /* 0x000000e08b8b7221 */ /* 0x000fe20000000000 */
[----:B------:R-:W-:Y:S01]  /*10ed0*/  F2FP.F16.F32.PACK_AB R38, R40, R23 ;  /* 0x000000172826723e */ /* 0x000fe200000000ff */
[----:B------:R4:W5:Y:S01]  /*10ee0*/  MUFU.EX2 R10, R60 ;  /* 0x0000003c000a7308 */ /* 0x0009620000000800 */
[----:B-1----:R-:W-:Y:S01]  /*10ef0*/  @!P4 FMUL R99, R99, R99 ;  /* 0x000000636363c220 */ /* 0x002fe20000400000 */
[----:B--2---:R-:W-:Y:S01]  /*10f00*/  FADD R62, R55, R122 ;  /* 0x0000007a373e7221 */ /* 0x004fe20000000000 */
[----:B------:R-:W-:Y:S01]  /*10f10*/  FSETP.GEU.AND P4, PT, R72, -126, PT ;  /* 0xc2fc00004800780b */ /* 0x000fe20003f8e000 */
[----:B------:R-:W-:Y:S01]  /*10f20*/  FADD R75, R75, R146 ;  /* 0x000000924b4b7221 */ /* 0x000fe20000000000 */
[----:B------:R-:W-:Y:S01]  /*10f30*/  FADD R74, R63, R74 ;  /* 0x0000004a3f4a7221 */ /* 0x000fe20000000000 */
[----:B------:R-:W-:Y:S01]  /*10f40*/  FADD R151, R62, R151 ;  /* 0x000000973e977221 */ /* 0x000fe20000000000 */
[----:B------:R-:W-:Y:S01]  /*10f50*/  FADD R62, R149, R90 ;  /* 0x0000005a953e7221 */ /* 0x000fe20000000000 */
[----:B------:R-:W-:Y:S01]  /*10f60*/  @!P5 FMUL R143, R143, 0.5 ;  /* 0x3f0000008f8fd820 */ /* 0x000fe20000400000 */
[----:B---3--:R-:W-:Y:S01]  /*10f70*/  @!P2 FMUL R123, R123, R123 ;  /* 0x0000007b7b7ba220 */ /* 0x008fe20000400000 */
[----:B------:R-:W-:Y:S01]  /*10f80*/  FADD R221, R150, R151 ;  /* 0x0000009796dd7221 */ /* 0x000fe20000000000 */
[----:B------:R-:W-:Y:S01]  /*10f90*/  FADD R151, R136, R99 ;  /* 0x0000006388977221 */ /* 0x000fe20000000000 */
[----:B------:R-:W-:Y:S01]  /*10fa0*/  F2FP.F16.F32.PACK_AB R40, R44, R41 ;  /* 0x000000292c28723e */ /* 0x000fe200000000ff */
[----:B----4-:R-:W-:Y:S01]  /*10fb0*/  FADD R60, R124, R123 ;  /* 0x0000007b7c3c7221 */ /* 0x010fe20000000000 */
[----:B------:R-:W1:Y:S01]  /*10fc0*/  MUFU.EX2 R143, R143 ;  /* 0x0000008f008f7308 */ /* 0x000e620000000800 */
[----:B------:R-:W-:Y:S01]  /*10fd0*/  FADD R62, R62, R151 ;  /* 0x000000973e3e7221 */ /* 0x000fe20000000000 */
[----:B------:R-:W-:Y:S01]  /*10fe0*/  @!P4 FMUL R72, R72, 0.5 ;  /* 0x3f0000004848c820 */ /* 0x000fe20000400000 */
[----:B-----5:R-:W-:Y:S01]  /*10ff0*/  @!P6 FMUL R10, R10, R10 ;  /* 0x0000000a0a0ae220 */ /* 0x020fe20000400000 */
[----:B------:R-:W-:Y:S01]  /*11000*/  FADD R138, R138, R221 ;  /* 0x000000dd8a8a7221 */ /* 0x000fe20000000000 */
[----:B------:R-:W-:-:S02]  /*11010*/  F2FP.F16.F32.PACK_AB R41, R79, R42 ;  /* 0x0000002a4f29723e */ /* 0x000fc400000000ff */
[----:B------:R-:W-:Y:S01]  /*11020*/  FADD R151, R131, R10 ;  /* 0x0000000a83977221 */ /* 0x000fe20000000000 */
[----:B------:R-:W2:Y:S01]  /*11030*/  MUFU.EX2 R150, R72 ;  /* 0x0000004800967308 */ /* 0x000ea20000000800 */
[----:B------:R-:W-:Y:S01]  /*11040*/  FADD R75, R75, R138 ;  /* 0x0000008a4b4b7221 */ /* 0x000fe20000000000 */
[----:B------:R-:W-:Y:S01]  /*11050*/  F2FP.F16.F32.PACK_AB R42, R48, R45 ;  /* 0x0000002d302a723e */ /* 0x000fe200000000ff */
[----:B------:R-:W-:Y:S01]  /*11060*/  FADD R151, R60, R151 ;  /* 0x000000973c977221 */ /* 0x000fe20000000000 */
[----:B------:R-:W-:Y:S02]  /*11070*/  F2FP.F16.F32.PACK_AB R60, R15, R12 ;  /* 0x0000000c0f3c723e */ /* 0x000fe400000000ff */
[----:B------:R-:W-:Y:S01]  /*11080*/  SHF.L.U32 R12, R4, 0x1f, RZ ;  /* 0x0000001f040c7819 */ /* 0x000fe200000006ff */
[----:B------:R-:W-:Y:S01]  /*11090*/  FADD R151, R62, R151 ;  /* 0x000000973e977221 */ /* 0x000fe20000000000 */
[----:B------:R-:W-:Y:S01]  /*110a0*/  F2FP.F16.F32.PACK_AB R44, R52, R49 ;  /* 0x00000031342c723e */ /* 0x000fe200000000ff */
[----:B-1----:R-:W-:Y:S01]  /*110b0*/  @!P5 FMUL R143, R143, R143 ;  /* 0x0000008f8f8fd220 */ /* 0x002fe20000400000 */
[----:B------:R1:W3:Y:S01]  /*110c0*/  SYNCS.PHASECHK.TRANS64.TRYWAIT P2, [UR5+0x58000], R12 ;  /* 0x0580000cff0075a7 */ /* 0x0002e20008040145 */
[----:B------:R-:W-:Y:S01]  /*110d0*/  FADD R142, R142, R151 ;  /* 0x000000978e8e7221 */ /* 0x000fe20000000000 */
[----:B------:R-:W-:Y:S01]  /*110e0*/  F2FP.F16.F32.PACK_AB R63, R34, R27 ;  /* 0x0000001b223f723e */ /* 0x000fe200000000ff */
[----:B------:R-:W-:Y:S01]  /*110f0*/  FFMA R6, R143, R6, R74 ;  /* 0x000000068f067223 */ /* 0x000fe2000000004a */
[----:B------:R-:W-:Y:S01]  /*11100*/  F2FP.F16.F32.PACK_AB R31, R66, R31 ;  /* 0x0000001f421f723e */ /* 0x000fe200000000ff */
[----:B------:R-:W-:Y:S01]  /*11110*/  FADD R142, R139, R142 ;  /* 0x0000008e8b8e7221 */ /* 0x000fe20000000000 */
[----:B------:R-:W-:Y:S01]  /*11120*/  F2FP.F16.F32.PACK_AB R37, R78, R43 ;  /* 0x0000002b4e25723e */ /* 0x000fe200000000ff */
[----:B--2---:R-:W-:Y:S01]  /*11130*/  @!P4 FMUL R150, R150, R150 ;  /* 0x000000969696c220 */ /* 0x004fe20000400000 */
[----:B------:R-:W-:Y:S01]  /*11140*/  F2FP.F16.F32.PACK_AB R45, R59, R46 ;  /* 0x0000002e3b2d723e */ /* 0x000fe200000000ff */
[----:B------:R-:W-:Y:S01]  /*11150*/  FADD R75, R75, R142 ;  /* 0x0000008e4b4b7221 */ /* 0x000fe20000000000 */
[----:B------:R-:W-:Y:S01]  /*11160*/  F2FP.F16.F32.PACK_AB R47, R67, R50 ;  /* 0x00000032432f723e */ /* 0x000fe200000000ff */
[----:B------:R-:W-:Y:S01]  /*11170*/  FMUL R152, R152, R143 ;  /* 0x0000008f98987220 */ /* 0x000fe20000400000 */
[----:B------:R-:W-:Y:S01]  /*11180*/  F2FP.F16.F32.PACK_AB R49, R71, R54 ;  /* 0x000000364731723e */ /* 0x000fe200000000ff */
[----:B------:R-:W-:Y:S01]  /*11190*/  FFMA R5, R150, R5, R75 ;  /* 0x0000000596057223 */ /* 0x000fe2000000004b */
[----:B------:R-:W-:Y:S01]  /*111a0*/  F2FP.F16.F32.PACK_AB R52, R76, R69 ;  /* 0x000000454c34723e */ /* 0x000fe200000000ff */
[-C--:B------:R-:W-:Y:S01]  /*111b0*/  FMUL R153, R153, R143.reuse ;  /* 0x0000008f99997220 */ /* 0x080fe20000400000 */
        /* <DEDUP_REMOVED lines=40> */
[----:B------:R-:W-:Y:S01]  /*11440*/  FMUL R154, R154, R150 ;  /* 0x000000969a9a7220 */ /* 0x000fe20000400000 */
        /* <DEDUP_REMOVED lines=60> */
[----:B------:R-:W-:Y:S01]  /*11810*/  F2FP.F16.F32.PACK_AB R110, R117, R112 ;  /* 0x00000070756e723e */ /* 0x000fe200000000ff */
[----:B-1-3--:R-:W-:Y:S06]  /*11820*/  @!P0 BRA `(.L_x_39) ;  /* 0x0000000000048947 */ /* 0x00afec0003800000 */
[----:B------:R-:W-:Y:S01]  /*11830*/  BPT.TRAP 0x1 ;  /* 0x000000040000795c */ /* 0x000fe20000300000 */
.L_x_39:
[----:B------:R-:W-:Y:S05]  /*11840*/  @P2 BRA `(.L_x_40) ;  /* 0x0000000000082947 */ /* 0x000fea0003800000 */
[----:B------:R-:W1:Y:S02]  /*11850*/  SYNCS.PHASECHK.TRANS64.TRYWAIT P2, [UR5+0x58000], R12 ;  /* 0x0580000cff0075a7 */ /* 0x000e640008040145 */
[----:B-1----:R-:W-:Y:S05]  /*11860*/  @!P2 BRA `(.L_x_41) ;  /* 0x000000380048a947 */ /* 0x002fea0003800000 */
.L_x_40:
        /* <DEDUP_REMOVED lines=83> */
.L_x_42:
[----:B------:R-:W-:-:S04]  /*11da0*/  ULEA UR5, UR46, UR38, 0x3 ;  /* 0x000000262e057291 */ /* 0x000fc8000f8e183f */
[----:B------:R-:W-:-:S04]  /*11db0*/  UIADD3 UR5, UR5, 0x58028, URZ ;  /* 0x0005802805057890 */ /* 0x000fc8000fffe03f */
[----:B------:R-:W-:-:S09]  /*11dc0*/  UPRMT UR5, URZ, 0x654, UR5 ;  /* 0x000006543f057896 */ /* 0x000fd20008000005 */
[----:B------:R-:W-:Y:S01]  /*11dd0*/  SYNCS.ARRIVE.TRANS64.RED.A1T0 RZ, [UR5], RZ ;  /* 0x000000ffffff79a7 */ /* 0x000fe20008100405 */
[----:B------:R-:W-:Y:S05]  /*11de0*/  @P1 BRA `(.L_x_43) ;  /* 0x0000000000041947 */ /* 0x000fea0003800000 */
[----:B------:R-:W-:Y:S01]  /*11df0*/  BPT.TRAP 0x1 ;  /* 0x000000040000795c */ /* 0x000fe20000300000 */
.L_x_43:
[----:B------:R-:W-:-:S04]  /*11e00*/  UIADD3 UR46, UR46, 0x1, URZ ;  /* 0x000000012e2e7890 */ /* 0x000fc8000fffe03f */
[----:B------:R-:W-:-:S04]  /*11e10*/  UISETP.NE.AND UP0, UPT, UR46, 0x5, UPT ;  /* 0x000000052e00788c */ /* 0x000fc8000bf05270 */
[----:B------:R-:W-:Y:S01]  /*11e20*/  USEL UR46, UR46, URZ, UP0 ;  /* 0x0000003f2e2e7287 */ /* 0x000fe20008000000 */
[----:B------:R-:W-:Y:S11]  /*11e30*/  @!P0 BRA `(.L_x_44) ;  /* 0x0000000000048947 */ /* 0x000ff60003800000 */
[----:B------:R-:W-:Y:S01]  /*11e40*/  BPT.TRAP 0x1 ;  /* 0x000000040000795c */ /* 0x000fe20000300000 */
.L_x_44:
[----:B------:R-:W-:-:S04]  /*11e50*/  ULEA UR5, UR46, UR38, 0x3 ;  /* 0x000000262e057291 */ /* 0x000fc8000f8e183f */
[----:B------:R-:W-:-:S04]  /*11e60*/  UIADD3 UR5, UR5, 0x58028, URZ ;  /* 0x0005802805057890 */ /* 0x000fc8000fffe03f */
[----:B------:R-:W-:-:S09]  /*11e70*/  UPRMT UR5, URZ, 0x654, UR5 ;  /* 0x000006543f057896 */ /* 0x000fd20008000005 */
[----:B------:R-:W-:Y:S01]  /*11e80*/  SYNCS.ARRIVE.TRANS64.RED.A1T0 RZ, [UR5], RZ ;  /* 0x000000ffffff79a7 */ /* 0x000fe20008100405 */
[----:B------:R-:W-:Y:S05]  /*11e90*/  @P1 BRA `(.L_x_45) ;  /* 0x0000000000041947 */ /* 0x000fea0003800000 */
[----:B------:R-:W-:Y:S01]  /*11ea0*/  BPT.TRAP 0x1 ;  /* 0x000000040000795c */ /* 0x000fe20000300000 */
.L_x_45:
[----:B------:R-:W-:Y:S01]  /*11eb0*/  UIADD3 UR4, UR4, 0x1, URZ ;  /* 0x0000000104047890 */ /* 0x000fe2000fffe03f */
[C---:B------:R-:W-:Y:S01]  /*11ec0*/  ISETP.GT.AND P2, PT, R8.reuse, 0x1, PT ;  /* 0x000000010800780c */ /* 0x040fe20003f44270 */
[----:B------:R-:W-:Y:S01]  /*11ed0*/  UIADD3 UR46, UR46, 0x1, URZ ;  /* 0x000000012e2e7890 */ /* 0x000fe2000fffe03f */
[----:B------:R-:W-:Y:S01]  /*11ee0*/  VIADD R8, R8, 0xffffffff ;  /* 0xffffffff08087836 */ /* 0x000fe20000000000 */
[----:B------:R-:W-:Y:S01]  /*11ef0*/  UISETP.NE.AND UP1, UPT, UR4, 0x5, UPT ;  /* 0x000000050400788c */ /* 0x000fe2000bf25270 */
[----:B------:R-:W-:Y:S01]  /*11f00*/  IADD3 R3, R3, 0x100, RZ ;  /* 0x0000010003037810 */ /* 0x000fe20007ffe0ff */
[----:B------:R-:W-:Y:S01]  /*11f10*/  UISETP.NE.AND UP0, UPT, UR46, 0x5, UPT ;  /* 0x000000052e00788c */ /* 0x000fe2000bf05270 */
[----:B------:R-:W-:Y:S01]  /*11f20*/  MOV R10, R7 ;  /* 0x00000007000a7202 */ /* 0x000fe20000000f00 */
[----:B------:R-:W-:Y:S01]  /*11f30*/  USEL UR5, URZ, 0x1, UP1 ;  /* 0x000000013f057887 */ /* 0x000fe20008800000 */
[----:B-1----:R-:W-:Y:S01]  /*11f40*/  MOV R9, R129 ;  /* 0x0000008100097202 */ /* 0x002fe20000000f00 */
[----:B------:R-:W-:-:S02]  /*11f50*/  USEL UR46, UR46, URZ, UP0 ;  /* 0x0000003f2e2e7287 */ /* 0x000fc40008000000 */
[----:B------:R-:W-:Y:S02]  /*11f60*/  USEL UR45, UR4, URZ, UP1 ;  /* 0x0000003f042d7287 */ /* 0x000fe40008800000 */
[----:B------:R-:W-:Y:S01]  /*11f70*/  LOP3.LUT R4, R4, UR5, RZ, 0x3c, !PT ;  /* 0x0000000504047c12 */ /* 0x000fe2000f8e3cff */
[----:B------:R-:W-:Y:S09]  /*11f80*/  @P2 BRA `(.L_x_46) ;  /* 0xffffff9c00b42947 */ /* 0x000ff2000383ffff */
.L_x_35:
[----:B------:R-:W2:Y:S01]  /*11f90*/  SHFL.BFLY PT, R3, R6, 0x1, 0x1f ;  /* 0x0c201f0006037f89 */ /* 0x000ea200000e0000 */
[----:B------:R-:W-:Y:S01]  /*11fa0*/  BSSY B0, `(.L_x_47) ;  /* 0x0000023000007945 */ /* 0x000fe20003800000 */
[----:B------:R-:W-:Y:S02]  /*11fb0*/  MOV R9, 0x7f800000 ;  /* 0x7f80000000097802 */ /* 0x000fe40000000f00 */
[----:B------:R-:W3:Y:S01]  /*11fc0*/  SHFL.BFLY PT, R0, R5, 0x1, 0x1f ;  /* 0x0c201f0005007f89 */ /* 0x000ee200000e0000 */
[----:B------:R-:W-:Y:S02]  /*11fd0*/  MOV R8, 0x3f800000 ;  /* 0x3f80000000087802 */ /* 0x000fe40000000f00 */
[----:B------:R-:W-:Y:S01]  /*11fe0*/  MOV R11, 0x7f800000 ;  /* 0x7f800000000b7802 */ /* 0x000fe20000000f00 */
[----:B--2---:R-:W-:Y:S01]  /*11ff0*/  FADD R3, R3, R6 ;  /* 0x0000000603037221 */ /* 0x004fe20000000000 */
[----:B---3--:R-:W-:-:S04]  /*12000*/  FADD R15, R0, R5 ;  /* 0x00000005000f7221 */ /* 0x008fc80000000000 */
[----:B------:R-:W2:Y:S01]  /*12010*/  SHFL.BFLY PT, R2, R3, 0x2, 0x1f ;  /* 0x0c401f0003027f89 */ /* 0x000ea200000e0000 */
[----:B------:R-:W-:-:S03]  /*12020*/  IMAD.MOV.U32 R0, RZ, RZ, 0x3f800000 ;  /* 0x3f800000ff007424 */ /* 0x000fc600078e00ff */
[----:B------:R-:W3:Y:S01]  /*12030*/  SHFL.BFLY PT, R16, R15, 0x2, 0x1f ;  /* 0x0c401f000f107f89 */ /* 0x000ee200000e0000 */
[C---:B--2---:R-:W-:Y:S01]  /*12040*/  FSETP.NE.AND P0, PT, R3.reuse, -R2, PT ;  /* 0x800000020300720b */ /* 0x044fe20003f05000 */
[----:B------:R-:W-:Y:S01]  /*12050*/  FADD R4, R3, R2 ;  /* 0x0000000203047221 */ /* 0x000fe20000000000 */
[----:B---3--:R-:W-:-:S11]  /*12060*/  FADD R5, R15, R16 ;  /* 0x000000100f057221 */ /* 0x008fd60000000000 */
[----:B------:R-:W-:Y:S05]  /*12070*/  @!P0 BRA `(.L_x_48) ;  /* 0x0000000000548947 */ /* 0x000fea0003800000 */
[----:B------:R-:W-:Y:S01]  /*12080*/  IADD3 R0, R4, 0x1800000, RZ ;  /* 0x0180000004007810 */ /* 0x000fe20007ffe0ff */
[----:B------:R-:W-:Y:S03]  /*12090*/  BSSY B1, `(.L_x_49) ;  /* 0x000000c000017945 */ /* 0x000fe60003800000 */
[----:B------:R-:W-:-:S04]  /*120a0*/  LOP3.LUT R0, R0, 0x7f800000, RZ, 0xc0, !PT ;  /* 0x7f80000000007812 */ /* 0x000fc800078ec0ff */
[----:B------:R-:W-:-:S13]  /*120b0*/  ISETP.GT.U32.AND P0, PT, R0, 0x1ffffff, PT ;  /* 0x01ffffff0000780c */ /* 0x000fda0003f04070 */
[----:B------:R-:W-:Y:S05]  /*120c0*/  @P0 BRA `(.L_x_50) ;  /* 0x0000000000100947 */ /* 0x000fea0003800000 */
[----:B------:R-:W-:Y:S02]  /*120d0*/  MOV R2, R4 ;  /* 0x0000000400027202 */ /* 0x000fe40000000f00 */
[----:B------:R-:W-:-:S07]  /*120e0*/  MOV R14, 0x12100 ;  /* 0x00012100000e7802 */ /* 0x000fce0000000f00 */
[----:B-1----:R-:W-:Y:S05]  /*120f0*/  CALL.REL.NOINC `($__internal_0_$__cuda_sm20_rcp_rn_f32_slowpath) ;  /* 0x0000003000cc7944 */ /* 0x002fea0003c00000 */
[----:B------:R-:W-:Y:S05]  /*12100*/  BRA `(.L_x_51) ;  /* 0x0000000000107947 */ /* 0x000fea0003800000 */
.L_x_50:
[----:B------:R-:W2:Y:S02]  /*12110*/  MUFU.RCP R3, R4 ;  /* 0x0000000400037308 */ /* 0x000ea40000001000 */
[----:B--2---:R-:W-:-:S04]  /*12120*/  FFMA R0, R4, R3, -1 ;  /* 0xbf80000004007423 */ /* 0x004fc80000000003 */
[----:B------:R-:W-:-:S04]  /*12130*/  FADD.FTZ R0, -R0, -RZ ;  /* 0x800000ff00007221 */ /* 0x000fc80000010100 */
[----:B------:R-:W-:-:S07]  /*12140*/  FFMA R0, R3, R0, R3 ;  /* 0x0000000003007223 */ /* 0x000fce0000000003 */
.L_x_51:
[----:B------:R-:W-:Y:S05]  /*12150*/  BSYNC B1 ;  /* 0x0000000000017941 */ /* 0x000fea0003800000 */
.L_x_49:
[----:B------:R-:W-:Y:S01]  /*12160*/  FSETP.GEU.AND P0, PT, |R4|, 1.175494350822287508e-38, PT ;  /* 0x008000000400780b */ /* 0x000fe20003f0e200 */
[----:B------:R-:W-:-:S12]  /*12170*/  ULDC UR4, c[0x0][0x600] ;  /* 0x0001800000047ab9 */ /* 0x000fd80000000800 */
[----:B------:R-:W-:-:S04]  /*12180*/  @!P0 FMUL R4, R4, 16777216 ;  /* 0x4b80000004048820 */ /* 0x000fc80000400000 */
[----:B------:R-:W2:Y:S02]  /*12190*/  MUFU.LG2 R2, R4 ;  /* 0x0000000400027308 */ /* 0x000ea40000000c00 */
[----:B--2---:R-:W-:-:S04]  /*121a0*/  @!P0 FADD R2, R2, -24 ;  /* 0xc1c0000002028421 */ /* 0x004fc80000000000 */
[----:B------:R-:W-:-:S04]  /*121b0*/  FMUL R2, R2, 0.69314718246459960938 ;  /* 0x3f31721802027820 */ /* 0x000fc80000400000 */
[----:B------:R-:W-:-:S07]  /*121c0*/  FFMA R11, R7, UR4, R2 ;  /* 0x00000004070b7c23 */ /* 0x000fce0008000002 */
.L_x_48:
[----:B------:R-:W-:Y:S05]  /*121d0*/  BSYNC B0 ;  /* 0x0000000000007941 */ /* 0x000fea0003800000 */
.L_x_47:
[----:B------:R-:W-:Y:S01]  /*121e0*/  FSETP.NE.AND P0, PT, R15, -R16, PT ;  /* 0x800000100f00720b */ /* 0x000fe20003f05000 */
[----:B------:R-:W-:Y:S01]  /*121f0*/  ULDC UR4, c[0x0][0x608] ;  /* 0x0001820000047ab9 */ /* 0x000fe20000000800 */
[----:B------:R-:W-:Y:S01]  /*12200*/  BSSY B0, `(.L_x_52) ;  /* 0x0000039000007945 */ /* 0x000fe20003800000 */
[----:B------:R-:W-:-:S04]  /*12210*/  FMUL R0, R0, UR4 ;  /* 0x0000000400007c20 */ /* 0x000fc80008400000 */
        /* <DEDUP_REMOVED lines=32> */
[----:B------:R-:W-:Y:S06]  /*12420*/  @!P0 BRA `(.L_x_53) ;  /* 0x0000000000588947 */ /* 0x000fec0003800000 */
        /* <DEDUP_REMOVED lines=8> */
[----:B------:R-:W-:Y:S01]  /*124b0*/  MOV R8, R0 ;  /* 0x0000000000087202 */ /* 0x000fe20000000f00 */
[----:B------:R-:W-:Y:S06]  /*124c0*/  BRA `(.L_x_56) ;  /* 0x0000000000107947 */ /* 0x000fec0003800000 */
.L_x_55:
[----:B------:R-:W2:Y:S02]  /*124d0*/  MUFU.RCP R8, R5 ;  /* 0x0000000500087308 */ /* 0x000ea40000001000 */
[----:B--2---:R-:W-:-:S04]  /*124e0*/  FFMA R0, R5, R8, -1 ;  /* 0xbf80000005007423 */ /* 0x004fc80000000008 */
[----:B------:R-:W-:-:S04]  /*124f0*/  FADD.FTZ R3, -R0, -RZ ;  /* 0x800000ff00037221 */ /* 0x000fc80000010100 */
[----:B------:R-:W-:-:S07]  /*12500*/  FFMA R8, R8, R3, R8 ;  /* 0x0000000308087223 */ /* 0x000fce0000000008 */
.L_x_56:
[----:B------:R-:W-:Y:S05]  /*12510*/  BSYNC B1 ;  /* 0x0000000000017941 */ /* 0x000fea0003800000 */
.L_x_54:
[----:B------:R-:W-:Y:S01]  /*12520*/  FSETP.GEU.AND P0, PT, |R5|, 1.175494350822287508e-38, PT ;  /* 0x008000000500780b */ /* 0x000fe20003f0e200 */
[----:B------:R-:W-:-:S12]  /*12530*/  ULDC UR4, c[0x0][0x600] ;  /* 0x0001800000047ab9 */ /* 0x000fd80000000800 */
[----:B------:R-:W-:-:S04]  /*12540*/  @!P0 FMUL R5, R5, 16777216 ;  /* 0x4b80000005058820 */ /* 0x000fc80000400000 */
[----:B------:R-:W2:Y:S02]  /*12550*/  MUFU.LG2 R0, R5 ;  /* 0x0000000500007308 */ /* 0x000ea40000000c00 */
[----:B--2---:R-:W-:-:S04]  /*12560*/  @!P0 FADD R0, R0, -24 ;  /* 0xc1c0000000008421 */ /* 0x004fc80000000000 */
[----:B------:R-:W-:-:S04]  /*12570*/  FMUL R0, R0, 0.69314718246459960938 ;  /* 0x3f31721800007820 */ /* 0x000fc80000400000 */
[----:B------:R-:W-:-:S07]  /*12580*/  FFMA R9, R129, UR4, R0 ;  /* 0x0000000481097c23 */ /* 0x000fce0008000000 */
.L_x_53:
[----:B------:R-:W-:Y:S05]  /*12590*/  BSYNC B0 ;  /* 0x0000000000007941 */ /* 0x000fea0003800000 */
.L_x_52:
[----:B------:R-:W-:Y:S01]  /*125a0*/  UISETP.NE.AND UP0, UPT, UR36, 0x1, UPT ;  /* 0x000000012400788c */ /* 0x000fe2000bf05270 */
[----:B------:R-:W2:Y:S01]  /*125b0*/  S2R R2, SR_TID.X ;  /* 0x0000000000027919 */ /* 0x000ea20000002100 */
[----:B------:R-:W-:Y:S02]  /*125c0*/  UIADD3 UR4, UR38, 0x58090, URZ ;  /* 0x0005809026047890 */ /* 0x000fe4000fffe03f */
[----:B------:R-:W-:Y:S02]  /*125d0*/  USEL UR5, URZ, 0x1, UP0 ;  /* 0x000000013f057887 */ /* 0x000fe40008000000 */
[----:B------:R-:W-:-:S04]  /*125e0*/  ULEA UR4, UR36, UR4, 0x3 ;  /* 0x0000000424047291 */ /* 0x000fc8000f8e183f */
[----:B------:R-:W-:Y:S01]  /*125f0*/  IMAD.U32 R0, RZ, RZ, UR5 ;  /* 0x00000005ff007e24 */ /* 0x000fe2000f8e00ff */
[----:B------:R-:W-:Y:S02]  /*12600*/  ULDC UR5, c[0x0][0x608] ;  /* 0x0001820000057ab9 */ /* 0x000fe40000000800 */
[----:B------:R-:W-:Y:S02]  /*12610*/  FMUL R8, R8, UR5 ;  /* 0x0000000508087c20 */ /* 0x000fe40008400000 */
[----:B------:R-:W-:-:S04]  /*12620*/  SHF.L.U32 R0, R0, 0x1f, RZ ;  /* 0x0000001f00007819 */ /* 0x000fc800000006ff */
[----:B------:R-:W3:Y:S01]  /*12630*/  SYNCS.PHASECHK.TRANS64.TRYWAIT P0, [UR4+0x8], R0 ;  /* 0x00000800ff0075a7 */ /* 0x000ee20008000144 */
[C---:B--2---:R-:W-:Y:S02]  /*12640*/  LOP3.LUT P1, RZ, R2.reuse, 0x3, RZ, 0xc0, !PT ;  /* 0x0000000302ff7812 */ /* 0x044fe4000782c0ff */
[----:B------:R-:W-:Y:S01]  /*12650*/  LOP3.LUT R16, R2, 0x7f, RZ, 0xc0, !PT ;  /* 0x0000007f02107812 */ /* 0x000fe200078ec0ff */
[----:B---3--:R-:W-:Y:S10]  /*12660*/  @!P0 BRA `(.L_x_57) ;  /* 0x0000002800e08947 */ /* 0x008ff40003800000 */
.L_x_111:
[----:B------:R-:W-:Y:S01]  /*12670*/  ULDC.64 UR10, c[0x0][0x208] ;  /* 0x00008200000a7ab9 */ /* 0x000fe20000000a00 */
[----:B------:R-:W-:Y:S01]  /*12680*/  BSSY B0, `(.L_x_58) ;  /* 0x0000019000007945 */ /* 0x000fe20003800000 */
[----:B------:R-:W-:-:S03]  /*12690*/  SHF.R.U32.HI R17, RZ, 0x5, R16 ;  /* 0x00000005ff117819 */ /* 0x000fc60000011610 */
[----:B------:R-:W-:Y:S05]  /*126a0*/  @P1 BRA `(.L_x_59) ;  /* 0x0000000000581947 */ /* 0x000fea0003800000 */
[----:B------:R-:W3:Y:S01]  /*126b0*/  S2UR UR4, SR_CTAID.Y ;  /* 0x00000000000479c3 */ /* 0x000ee20000002600 */
[----:B--2---:R-:W-:Y:S01]  /*126c0*/  SHF.R.U32.HI R0, RZ, 0x2, R2 ;  /* 0x00000002ff007819 */ /* 0x004fe20000011602 */
[----:B------:R-:W-:Y:S01]  /*126d0*/  USHF.L.U32 UR8, UR37, 0x6, URZ ;  /* 0x0000000625087899 */ /* 0x000fe2000800063f */
[----:B------:R-:W-:Y:S01]  /*126e0*/  SHF.L.U32 R3, R17, 0x4, RZ ;  /* 0x0000000411037819 */ /* 0x000fe200000006ff */
[----:B------:R-:W-:Y:S01]  /*126f0*/  ULDC.64 UR6, c[0x0][0x688] ;  /* 0x0001a20000067ab9 */ /* 0x000fe20000000a00 */
[----:B------:R-:W-:-:S03]  /*12700*/  LOP3.LUT R0, R0, 0x7, RZ, 0xc0, !PT ;  /* 0x0000000700007812 */ /* 0x000fc600078ec0ff */
[----:B------:R-:W2:Y:S01]  /*12710*/  S2UR UR5, SR_CTAID.Z ;  /* 0x00000000000579c3 */ /* 0x000ea20000002700 */
[----:B------:R-:W-:-:S04]  /*12720*/  LOP3.LUT R0, R3, 0xfffffff0, R0, 0xe2, !PT ;  /* 0xfffffff003007812 */ /* 0x000fc800078ee200 */
[----:B------:R-:W-:-:S04]  /*12730*/  IADD3 R3, R0, UR8, RZ ;  /* 0x0000000800037c10 */ /* 0x000fc8000fffe0ff */
[----:B------:R-:W-:Y:S01]  /*12740*/  IADD3 R2, R3, 0x8, RZ ;  /* 0x0000000803027810 */ /* 0x000fe20007ffe0ff */
[----:B---3--:R-:W-:-:S04]  /*12750*/  UIMAD UR4, UR4, UR6, UR8 ;  /* 0x00000006040472a4 */ /* 0x008fc8000f8e0208 */
[----:B--2---:R-:W-:-:S03]  /*12760*/  UIMAD UR4, UR5, UR7, UR4 ;  /* 0x00000007050472a4 */ /* 0x004fc6000f8e0204 */
[----:B------:R-:W-:Y:S02]  /*12770*/  ULDC UR5, c[0x0][0x288] ;  /* 0x0000a20000057ab9 */ /* 0x000fe40000000800 */
[----:B------:R-:W-:Y:S02]  /*12780*/  ISETP.GE.U32.AND P0, PT, R3, UR5, PT ;  /* 0x0000000503007c0c */ /* 0x000fe4000bf06070 */
[----:B------:R-:W-:Y:S02]  /*12790*/  IADD3 R0, P2, R0, UR4, RZ ;  /* 0x0000000400007c10 */ /* 0x000fe4000ff5e0ff */
[----:B------:R-:W-:Y:S01]  /*127a0*/  ISETP.GE.U32.AND P1, PT, R2, UR5, PT ;  /* 0x0000000502007c0c */ /* 0x000fe2000bf26070 */
[----:B------:R-:W-:Y:S01]  /*127b0*/  ULDC.64 UR4, c[0x0][0x680] ;  /* 0x0001a00000047ab9 */ /* 0x000fe20000000a00 */
[----:B------:R-:W-:Y:S02]  /*127c0*/  IADD3.X R3, RZ, RZ, RZ, P2, !PT ;  /* 0x000000ffff037210 */ /* 0x000fe400017fe4ff */
[----:B------:R-:W-:-:S04]  /*127d0*/  LEA R2, P2, R0, UR4, 0x2 ;  /* 0x0000000400027c11 */ /* 0x000fc8000f8410ff */
[----:B------:R-:W-:-:S05]  /*127e0*/  LEA.HI.X R3, R0, UR5, R3, 0x2, P2 ;  /* 0x0000000500037c11 */ /* 0x000fca00090f1403 */
[----:B------:R3:W-:Y:S04]  /*127f0*/  @!P0 STG.E desc[UR10][R2.64], R11 ;  /* 0x0000000b02008986 */ /* 0x0007e8000c10190a */
[----:B------:R3:W-:Y:S02]  /*12800*/  @!P1 STG.E desc[UR10][R2.64+0x20], R9 ;  /* 0x0000200902009986 */ /* 0x0007e4000c10190a */
.L_x_59:
[----:B------:R-:W-:Y:S05]  /*12810*/  BSYNC B0 ;  /* 0x0000000000007941 */ /* 0x000fea0003800000 */
.L_x_58:
[----:B------:R-:W-:Y:S01]  /*12820*/  ULDC.64 UR4, c[0x0][0x730] ;  /* 0x0001cc0000047ab9 */ /* 0x000fe20000000a00 */
[-C--:B------:R-:W-:Y:S01]  /*12830*/  FMUL R154, R154, R8.reuse ;  /* 0x000000089a9a7220 */ /* 0x080fe20000400000 */
[----:B------:R-:W-:Y:S01]  /*12840*/  ISETP.NE.U32.AND P0, PT, RZ, UR4, PT ;  /* 0x00000004ff007c0c */ /* 0x000fe2000bf05070 */
[-C--:B------:R-:W-:Y:S01]  /*12850*/  FMUL R24, R155, R8.reuse ;  /* 0x000000089b187220 */ /* 0x080fe20000400000 */
[-C--:B------:R-:W-:Y:S01]  /*12860*/  FMUL R158, R158, R8.reuse ;  /* 0x000000089e9e7220 */ /* 0x080fe20000400000 */
[-C--:B------:R-:W-:Y:S01]  /*12870*/  FMUL R26, R159, R8.reuse ;  /* 0x000000089f1a7220 */ /* 0x080fe20000400000 */
[----:B------:R-:W-:Y:S01]  /*12880*/  ISETP.NE.AND.EX P0, PT, RZ, UR5, PT, P0 ;  /* 0x00000005ff007c0c */ /* 0x000fe2000bf05300 */
        /* <DEDUP_REMOVED lines=28> */
[----:B------:R-:W-:Y:S06]  /*12a50*/  @P0 BRA `(.L_x_60) ;  /* 0x0000000000200947 */ /* 0x000fec0003800000 */
[----:B------:R-:W-:Y:S02]  /*12a60*/  ULDC.64 UR4, c[0x0][0x728] ;  /* 0x0001ca0000047ab9 */ /* 0x000fe40000000a00 */
[----:B------:R-:W-:-:S04]  /*12a70*/  ISETP.NE.U32.AND P0, PT, RZ, UR4, PT ;  /* 0x00000004ff007c0c */ /* 0x000fc8000bf05070 */
[----:B------:R-:W-:-:S13]  /*12a80*/  ISETP.NE.AND.EX P0, PT, RZ, UR5, PT, P0 ;  /* 0x00000005ff007c0c */ /* 0x000fda000bf05300 */
[----:B------:R-:W-:Y:S05]  /*12a90*/  @!P0 BRA `(.L_x_61) ;  /* 0x00000000000c8947 */ /* 0x000fea0003800000 */
[----:B--23--:R-:W2:Y:S02]  /*12aa0*/  LDC.64 R2, c[0x0][0x728] ;  /* 0x0001ca00ff027b82 */ /* 0x00cea40000000a00 */
[----:B--2---:R2:W5:Y:S01]  /*12ab0*/  LDG.E R2, desc[UR10][R2.64] ;  /* 0x0000000a02027981 */ /* 0x004562000c1e1900 */
[----:B------:R-:W-:Y:S05]  /*12ac0*/  BRA `(.L_x_60) ;  /* 0x0000000000047947 */ /* 0x000fea0003800000 */
.L_x_61:
[----:B---3--:R-:W4:Y:S02]  /*12ad0*/  LDC R2, c[0x0][0x720] ;  /* 0x0001c800ff027b82 */ /* 0x008f240000000800 */
.L_x_60:
[----:B--2---:R-:W-:Y:S02]  /*12ae0*/  MOV R0, RZ ;  /* 0x000000ff00007202 */ /* 0x004fe40000000f00 */
[----:B----45:R-:W-:Y:S02]  /*12af0*/  MOV R39, R2 ;  /* 0x0000000200277202 */ /* 0x030fe40000000f00 */
[----:B------:R-:W-:-:S13]  /*12b00*/  LOP3.LUT P0, RZ, R0, 0x1bf, RZ, 0xc0, !PT ;  /* 0x000001bf00ff7812 */ /* 0x000fda000780c0ff */
[----:B------:R-:W-:Y:S05]  /*12b10*/  @!P0 BRA `(.L_x_62) ;  /* 0x0000000000408947 */ /* 0x000fea0003800000 */
[----:B------:R-:W-:Y:S01]  /*12b20*/  MOV R0, 0x0 ;  /* 0x0000000000007802 */ /* 0x000fe20000000f00 */
[----:B------:R-:W-:Y:S01]  /*12b30*/  ULDC.64 UR4, c[0x4][0x70] ;  /* 0x01001c0000047ab9 */ /* 0x000fe20000000a00 */
[----:B------:R-:W-:Y:S01]  /*12b40*/  ULDC.64 UR6, c[0x4][0x8] ;  /* 0x0100020000067ab9 */ /* 0x000fe20000000a00 */
[----:B------:R-:W-:Y:S01]  /*12b50*/  MOV R4, UR4 ;  /* 0x0000000400047c02 */ /* 0x000fe20008000f00 */
[----:B---3--:R2:W3:Y:S01]  /*12b60*/  LDC.64 R2, c[0x4][R0] ;  /* 0x0100000000027b82 */ /* 0x0084e20000000a00 */
[----:B------:R-:W-:Y:S01]  /*12b70*/  IMAD.U32 R5, RZ, RZ, UR5 ;  /* 0x00000005ff057e24 */ /* 0x000fe2000f8e00ff */
[----:B------:R-:W-:Y:S01]  /*12b80*/  ULDC.64 UR4, c[0x4][0x78] ;  /* 0x01001e0000047ab9 */ /* 0x000fe20000000a00 */
[----:B------:R-:W-:Y:S01]  /*12b90*/  MOV R10, UR6 ;  /* 0x00000006000a7c02 */ /* 0x000fe20008000f00 */
[----:B-1----:R-:W-:Y:S01]  /*12ba0*/  IMAD.MOV.U32 R13, RZ, RZ, RZ ;  /* 0x000000ffff0d7224 */ /* 0x002fe200078e00ff */
[----:B------:R-:W-:Y:S02]  /*12bb0*/  MOV R6, UR4 ;  /* 0x0000000400067c02 */ /* 0x000fe40008000f00 */
[----:B------:R-:W-:-:S02]  /*12bc0*/  MOV R7, UR5 ;  /* 0x0000000500077c02 */ /* 0x000fc40008000f00 */
[----:B------:R-:W-:Y:S02]  /*12bd0*/  MOV R11, UR7 ;  /* 0x00000007000b7c02 */ /* 0x000fe40008000f00 */
[----:B------:R-:W-:Y:S02]  /*12be0*/  MOV R8, 0x70 ;  /* 0x0000007000087802 */ /* 0x000fe40000000f00 */
[----:B--2---:R-:W-:-:S07]  /*12bf0*/  MOV R12, 0x1 ;  /* 0x00000001000c7802 */ /* 0x004fce0000000f00 */
[----:B------:R-:W-:-:S07]  /*12c00*/  LEPC R20, `(.L_x_62) ;  /* 0x000000001014794e */ /* 0x000fce0000000000 */
[----:B---3--:R-:W-:Y:S05]  /*12c10*/  CALL.ABS.NOINC R2 ;  /* 0x0000000002007343 */ /* 0x008fea0003c00000 */
.L_x_62:
[----:B------:R-:W-:Y:S02]  /*12c20*/  MOV R18, UR38 ;  /* 0x0000002600127c02 */ /* 0x000fe40008000f00 */
[----:B---3--:R-:W-:-:S05]  /*12c30*/  MOV R3, UR36 ;  /* 0x0000002400037c02 */ /* 0x008fca0008000f00 */
[----:B------:R-:W-:-:S05]  /*12c40*/  IMAD R18, R3, 0x2200, R18 ;  /* 0x0000220003127824 */ /* 0x000fca00078e0212 */
[----:B------:R-:W-:-:S04]  /*12c50*/  IADD3 R19, R18, -0x2200, RZ ;  /* 0xffffde0012137810 */ /* 0x000fc80007ffe0ff */
[----:B------:R-:W-:-:S13]  /*12c60*/  LOP3.LUT P0, RZ, R19, 0x1b0, RZ, 0xc0, !PT ;  /* 0x000001b013ff7812 */ /* 0x000fda000780c0ff */
[----:B------:R-:W-:Y:S05]  /*12c70*/  @!P0 BRA `(.L_x_63) ;  /* 0x0000000000408947 */ /* 0x000fea0003800000 */
[----:B------:R-:W-:Y:S01]  /*12c80*/  MOV R0, 0x0 ;  /* 0x0000000000007802 */ /* 0x000fe20000000f00 */
[----:B------:R-:W-:Y:S01]  /*12c90*/  ULDC.64 UR4, c[0x4][0x70] ;  /* 0x01001c0000047ab9 */ /* 0x000fe20000000a00 */
[----:B------:R-:W-:Y:S01]  /*12ca0*/  ULDC.64 UR6, c[0x4][0x78] ;  /* 0x01001e0000067ab9 */ /* 0x000fe20000000a00 */
[----:B------:R-:W-:Y:S01]  /*12cb0*/  MOV R4, UR4 ;  /* 0x0000000400047c02 */ /* 0x000fe20008000f00 */
[----:B------:R2:W3:Y:S01]  /*12cc0*/  LDC.64 R2, c[0x4][R0] ;  /* 0x0100000000027b82 */ /* 0x0004e20000000a00 */
[----:B------:R-:W-:Y:S01]  /*12cd0*/  MOV R5, UR5 ;  /* 0x0000000500057c02 */ /* 0x000fe20008000f00 */
[----:B------:R-:W-:Y:S01]  /*12ce0*/  ULDC.64 UR4, c[0x4][0x10] ;  /* 0x0100040000047ab9 */ /* 0x000fe20000000a00 */
[----:B------:R-:W-:Y:S01]  /*12cf0*/  MOV R6, UR6 ;  /* 0x0000000600067c02 */ /* 0x000fe20008000f00 */
[----:B------:R-:W-:Y:S01]  /*12d00*/  IMAD.U32 R7, RZ, RZ, UR7 ;  /* 0x00000007ff077e24 */ /* 0x000fe2000f8e00ff */
[----:B------:R-:W-:Y:S02]  /*12d10*/  MOV R10, UR4 ;  /* 0x00000004000a7c02 */ /* 0x000fe40008000f00 */
[----:B------:R-:W-:-:S02]  /*12d20*/  MOV R11, UR5 ;  /* 0x00000005000b7c02 */ /* 0x000fc40008000f00 */
[----:B------:R-:W-:Y:S02]  /*12d30*/  MOV R8, 0x70 ;  /* 0x0000007000087802 */ /* 0x000fe40000000f00 */
[----:B-1----:R-:W-:Y:S02]  /*12d40*/  MOV R12, 0x1 ;  /* 0x00000001000c7802 */ /* 0x002fe40000000f00 */
[----:B--2---:R-:W-:-:S07]  /*12d50*/  MOV R13, RZ ;  /* 0x000000ff000d7202 */ /* 0x004fce0000000f00 */
[----:B------:R-:W-:-:S07]  /*12d60*/  LEPC R20, `(.L_x_63) ;  /* 0x000000001014794e */ /* 0x000fce0000000000 */
[----:B---3--:R-:W-:Y:S05]  /*12d70*/  CALL.ABS.NOINC R2 ;  /* 0x0000000002007343 */ /* 0x008fea0003c00000 */
.L_x_63:
[----:B------:R-:W2:Y:S01]  /*12d80*/  S2R R5, SR_TID.X ;  /* 0x0000000000057919 */ /* 0x000ea20000002100 */
[----:B------:R-:W-:Y:S01]  /*12d90*/  ULDC.64 UR4, c[0x0][0x730] ;  /* 0x0001cc0000047ab9 */ /* 0x000fe20000000a00 */
[----:B------:R-:W-:Y:S02]  /*12da0*/  IADD3 R16, R16, 0x1f, RZ ;  /* 0x0000001f10107810 */ /* 0x000fe40007ffe0ff */
[----:B------:R-:W-:Y:S02]  /*12db0*/  ISETP.NE.U32.AND P0, PT, RZ, UR4, PT ;  /* 0x00000004ff007c0c */ /* 0x000fe4000bf05070 */
[----:B------:R-:W-:Y:S02]  /*12dc0*/  ISETP.GT.U32.AND P1, PT, R16, 0x3e, PT ;  /* 0x0000003e1000780c */ /* 0x000fe40003f24070 */
[----:B------:R-:W-:-:S13]  /*12dd0*/  ISETP.NE.AND.EX P0, PT, RZ, UR5, PT, P0 ;  /* 0x00000005ff007c0c */ /* 0x000fda000bf05300 */
[----:B------:R-:W3:Y:S01]  /*12de0*/  @P0 LDC R39, c[0x0][0x720] ;  /* 0x0001c800ff270b82 */ /* 0x000ee20000000800 */
[C---:B--2---:R-:W-:Y:S02]  /*12df0*/  SHF.L.U32 R0, R5.reuse, 0x5, RZ ;  /* 0x0000000505007819 */ /* 0x044fe400000006ff */
[----:B------:R-:W-:Y:S02]  /*12e00*/  SHF.R.U32.HI R3, RZ, 0x1, R5 ;  /* 0x00000001ff037819 */ /* 0x000fe40000011605 */
[C---:B------:R-:W-:Y:S02]  /*12e10*/  LOP3.LUT R2, R0.reuse, 0xc0, RZ, 0xc0, !PT ;  /* 0x000000c000027812 */ /* 0x040fe400078ec0ff */
[----:B------:R-:W-:Y:S02]  /*12e20*/  LOP3.LUT R4, R0, 0x20, RZ, 0xc0, !PT ;  /* 0x0000002000047812 */ /* 0x000fe400078ec0ff */
[----:B------:R-:W-:Y:S01]  /*12e30*/  LOP3.LUT R2, R2, 0x8, R3, 0xf8, !PT ;  /* 0x0000000802027812 */ /* 0x000fe200078ef803 */
[----:B------:R-:W-:Y:S01]  /*12e40*/  IMAD.SHL.U32 R3, R5, 0x4, RZ ;  /* 0x0000000405037824 */ /* 0x000fe200078e00ff */
[----:B------:R-:W-:-:S02]  /*12e50*/  LEA R4, R17, R4, 0x9 ;  /* 0x0000000411047211 */ /* 0x000fc400078e48ff */
[----:B------:R-:W-:Y:S01]  /*12e60*/  LOP3.LUT R0, R0, 0x100, RZ, 0xc0, !PT ;  /* 0x0000010000007812 */ /* 0x000fe200078ec0ff */
[-C--:B---3--:R-:W-:Y:S01]  /*12e70*/  FMUL R7, R24, R39.reuse ;  /* 0x0000002718077220 */ /* 0x088fe20000400000 */
[----:B------:R-:W-:Y:S01]  /*12e80*/  LOP3.LUT R3, R2, 0x18, R3, 0x78, !PT ;  /* 0x0000001802037812 */ /* 0x000fe200078e7803 */
[-C--:B------:R-:W-:Y:S01]  /*12e90*/  FMUL R2, R158, R39.reuse ;  /* 0x000000279e027220 */ /* 0x080fe20000400000 */
[----:B------:R-:W-:Y:S01]  /*12ea0*/  LOP3.LUT P0, RZ, R5, 0x4, RZ, 0xc0, !PT ;  /* 0x0000000405ff7812 */ /* 0x000fe2000780c0ff */
[-C--:B------:R-:W-:Y:S01]  /*12eb0*/  FMUL R5, R22, R39.reuse ;  /* 0x0000002716057220 */ /* 0x080fe20000400000 */
[----:B------:R-:W-:Y:S01]  /*12ec0*/  IADD3 R3, R3, R4, R0 ;  /* 0x0000000403037210 */ /* 0x000fe20007ffe000 */
[-C--:B------:R-:W-:Y:S01]  /*12ed0*/  FMUL R4, R152, R39.reuse ;  /* 0x0000002798047220 */ /* 0x080fe20000400000 */
[-C--:B------:R-:W-:Y:S01]  /*12ee0*/  FMUL R0, R154, R39.reuse ;  /* 0x000000279a007220 */ /* 0x080fe20000400000 */
[-C--:B------:R-:W-:Y:S01]  /*12ef0*/  FMUL R9, R26, R39.reuse ;  /* 0x000000271a097220 */ /* 0x080fe20000400000 */
[-C--:B------:R-:W-:Y:S01]  /*12f00*/  FMUL R10, R162, R39.reuse ;  /* 0x00000027a20a7220 */ /* 0x080fe20000400000 */
[-C--:B------:R-:W-:Y:S01]  /*12f10*/  FMUL R11, R28, R39.reuse ;  /* 0x000000271c0b7220 */ /* 0x080fe20000400000 */
[-C--:B-1----:R-:W-:Y:S01]  /*12f20*/  FMUL R12, R166, R39.reuse ;  /* 0x00000027a60c7220 */ /* 0x082fe20000400000 */
        /* <DEDUP_REMOVED lines=8> */
[----:B------:R-:W-:Y:S01]  /*12fb0*/  F2FP.F16.F32.PACK_AB R5, R7, R0 ;  /* 0x000000000705723e */ /* 0x000fe200000000ff */
[-C--:B------:R-:W-:Y:S01]  /*12fc0*/  FMUL R14, R32, R39.reuse ;  /* 0x00000027200e7220 */ /* 0x080fe20000400000 */
[----:B------:R-:W-:Y:S01]  /*12fd0*/  MOV R0, 0x10 ;  /* 0x0000001000007802 */ /* 0x000fe20000000f00 */
[----:B------:R-:W-:Y:S01]  /*12fe0*/  FMUL R16, R34, R39 ;  /* 0x0000002722107220 */ /* 0x000fe20000400000 */
[----:B------:R-:W-:Y:S01]  /*12ff0*/  LEA R19, R3, R19, 0x1 ;  /* 0x0000001303137211 */ /* 0x000fe200078e08ff */
        /* <DEDUP_REMOVED lines=47> */
[----:B------:R-:W-:Y:S01]  /*132f0*/  F2FP.F16.F32.PACK_AB R11, R13, R12 ;  /* 0x0000000c0d0b723e */ /* 0x000fe200000000ff */
[----:B------:R-:W-:Y:S01]  /*13300*/  FMUL R39, R214, R39 ;  /* 0x00000027d6277220 */ /* 0x000fe20000400000 */
[----:B------:R-:W-:-:S02]  /*13310*/  F2FP.F16.F32.PACK_AB R6, R157, R6 ;  /* 0x000000069d06723e */ /* 0x000fc400000000ff */
[----:B------:R-:W-:Y:S02]  /*13320*/  F2FP.F16.F32.PACK_AB R8, R161, R8 ;  /* 0x00000008a108723e */ /* 0x000fe400000000ff */
[----:B------:R-:W-:Y:S02]  /*13330*/  F2FP.F16.F32.PACK_AB R10, R165, R164 ;  /* 0x000000a4a50a723e */ /* 0x000fe400000000ff */
[----:B------:R-:W-:Y:S02]  /*13340*/  SEL R0, R0, 0xfffffff0, !P0 ;  /* 0xfffffff000007807 */ /* 0x000fe40004000000 */
[----:B------:R-:W-:Y:S01]  /*13350*/  IADD3 R13, R19, 0x1000, RZ ;  /* 0x00001000130d7810 */ /* 0x000fe20007ffe0ff */
[----:B------:R-:W-:Y:S06]  /*13360*/  @P1 BRA `(.L_x_64) ;  /* 0x0000000000041947 */ /* 0x000fec0003800000 */
[----:B------:R-:W-:-:S04]  /*13370*/  DEPBAR.LE SB0, 0x1 ;  /* 0x000080400000791a */ /* 0x000fc80000000000 */
.L_x_64:
[----:B------:R-:W-:Y:S05]  /*13380*/  WARPSYNC.ALL ;  /* 0x0000000000007948 */ /* 0x000fea0003800000 */
[----:B------:R-:W-:Y:S01]  /*13390*/  BAR.SYNC.DEFER_BLOCKING 0x1, 0x80 ;  /* 0x0042000000007b1d */ /* 0x000fe20000010000 */
[----:B------:R-:W-:Y:S01]  /*133a0*/  LEA R3, R3, R18, 0x1 ;  /* 0x0000001203037211 */ /* 0x000fe200078e08ff */
[C---:B------:R-:W-:Y:S01]  /*133b0*/  IMAD R13, R0.reuse, 0x2, R13 ;  /* 0x00000002000d7824 */ /* 0x040fe200078e020d */
[----:B------:R-:W-:Y:S02]  /*133c0*/  LEA R0, R0, R19, 0x1 ;  /* 0x0000001300007211 */ /* 0x000fe400078e08ff */
[----:B------:R-:W-:Y:S01]  /*133d0*/  F2FP.F16.F32.PACK_AB R168, R169, R168 ;  /* 0x000000a8a9a8723e */ /* 0x000fe200000000ff */
[----:B------:R-:W-:Y:S01]  /*133e0*/  BSSY B0, `(.L_x_65) ;  /* 0x000001e000007945 */ /* 0x000fe20003800000 */
[----:B------:R-:W-:-:S02]  /*133f0*/  F2FP.F16.F32.PACK_AB R176, R177, R176 ;  /* 0x000000b0b1b0723e */ /* 0x000fc400000000ff */
[----:B------:R-:W-:Y:S02]  /*13400*/  F2FP.F16.F32.PACK_AB R169, R14, R15 ;  /* 0x0000000f0ea9723e */ /* 0x000fe400000000ff */
[----:B------:R-:W-:Y:S02]  /*13410*/  F2FP.F16.F32.PACK_AB R170, R173, R172 ;  /* 0x000000acadaa723e */ /* 0x000fe400000000ff */
[----:B------:R-:W-:Y:S02]  /*13420*/  F2FP.F16.F32.PACK_AB R171, R16, R17 ;  /* 0x0000001110ab723e */ /* 0x000fe400000000ff */
[----:B------:R-:W-:Y:S02]  /*13430*/  F2FP.F16.F32.PACK_AB R177, R20, R21 ;  /* 0x0000001514b1723e */ /* 0x000fe400000000ff */
[----:B------:R-:W-:Y:S02]  /*13440*/  F2FP.F16.F32.PACK_AB R178, R181, R180 ;  /* 0x000000b4b5b2723e */ /* 0x000fe400000000ff */
[----:B------:R-:W-:Y:S01]  /*13450*/  F2FP.F16.F32.PACK_AB R179, R22, R23 ;  /* 0x0000001716b3723e */ /* 0x000fe200000000ff */
[----:B------:R1:W-:Y:S04]  /*13460*/  STSM.16.M88.4 [R3+-0x2200], R4 ;  /* 0xffde000403007844 */ /* 0x0003e80000000200 */
[----:B------:R1:W-:Y:S01]  /*13470*/  STSM.16.M88.4 [R0], R8 ;  /* 0x0000000800007844 */ /* 0x0003e20000000200 */
[----:B------:R-:W-:Y:S01]  /*13480*/  @!PT LDS RZ, [RZ] ;  /* 0x00000000fffff984 */ /* 0x000fe20000000800 */
[----:B------:R-:W-:Y:S01]  /*13490*/  @!PT LDS RZ, [RZ] ;  /* 0x00000000fffff984 */ /* 0x000fe20000000800 */
[----:B------:R-:W-:Y:S01]  /*134a0*/  @!PT LDS RZ, [RZ] ;  /* 0x00000000fffff984 */ /* 0x000fe20000000800 */
[----:B------:R-:W-:Y:S01]  /*134b0*/  @!PT LDS RZ, [RZ] ;  /* 0x00000000fffff984 */ /* 0x000fe20000000800 */
[----:B------:R2:W-:Y:S06]  /*134c0*/  MEMBAR.ALL.CTA ;  /* 0x0000000000007992 */ /* 0x0005ec0000008000 */
[----:B--2---:R-:W2:Y:S02]  /*134d0*/  FENCE.VIEW.ASYNC.S ;  /* 0x00000000000073c6 */ /* 0x004ea40000000000 */
[----:B--2---:R-:W-:Y:S06]  /*134e0*/  BAR.SYNC.DEFER_BLOCKING 0x1, 0x80 ;  /* 0x0042000000007b1d */ /* 0x004fec0000010000 */
[----:B------:R-:W-:Y:S05]  /*134f0*/  @P1 BRA `(.L_x_66) ;  /* 0x0000000000301947 */ /* 0x000fea0003800000 */
[----:B------:R-:W-:Y:S01]  /*13500*/  S2UR UR12, SR_CTAID.Z ;  /* 0x00000000000c79c3 */ /* 0x000fe20000002700 */
[----:B------:R-:W-:Y:S01]  /*13510*/  R2UR UR8, R18 ;  /* 0x00000000120872ca */ /* 0x000fe200000e0000 */
[----:B------:R-:W-:Y:S01]  /*13520*/  ULDC.64 UR4, c[0x0][0x198] ;  /* 0x0000660000047ab9 */ /* 0x000fe20000000a00 */
[----:B------:R-:W-:Y:S02]  /*13530*/  USHF.L.U32 UR10, UR37, 0x6, URZ ;  /* 0x00000006250a7899 */ /* 0x000fe4000800063f */
[----:B------:R-:W-:Y:S01]  /*13540*/  UIADD3 UR4, UP0, UR4, 0x670, URZ ;  /* 0x0000067004047890 */ /* 0x000fe2000ff1e03f */
[----:B------:R-:W-:Y:S02]  /*13550*/  UMOV UR9, URZ ;  /* 0x0000003f00097c82 */ /* 0x000fe40008000000 */
[----:B------:R-:W2:Y:S01]  /*13560*/  S2UR UR11, SR_CTAID.Y ;  /* 0x00000000000b79c3 */ /* 0x000ea20000002600 */
[----:B------:R-:W-:-:S05]  /*13570*/  UIADD3.X UR5, URZ, UR5, URZ, UP0, !UPT ;  /* 0x000000053f057290 */ /* 0x000fca00087fe43f */
[----:B------:R-:W-:-:S09]  /*13580*/  UIADD3 UR8, UR8, -0x2200, URZ ;  /* 0xffffde0008087890 */ /* 0x000fd2000fffe03f */
[----:B--2---:R2:W-:Y:S01]  /*13590*/  UTMASTG.4D [UR8], [UR4] ;  /* 0x00000008040073b5 */ /* 0x0045e20008018000 */
[----:B------:R0:W-:Y:S01]  /*135a0*/  UTMACMDFLUSH ;  /* 0x00000000000079b7 */ /* 0x0001e20000000000 */
[----:B--2---:R-:W-:-:S04]  /*135b0*/  DEPBAR.LE SB0, 0x1 ;  /* 0x000080400000791a */ /* 0x004fc80000000000 */
.L_x_66:
[----:B------:R-:W-:Y:S05]  /*135c0*/  BSYNC B0 ;  /* 0x0000000000007941 */ /* 0x000fea0003800000 */
.L_x_65:
[----:B------:R-:W-:Y:S01]  /*135d0*/  BAR.SYNC.DEFER_BLOCKING 0x1, 0x80 ;  /* 0x0042000000007b1d */ /* 0x000fe20000010000 */
[----:B------:R-:W-:Y:S02]  /*135e0*/  F2FP.F16.F32.PACK_AB R184, R185, R184 ;  /* 0x000000b8b9b8723e */ /* 0x000fe400000000ff */
[----:B------:R-:W-:Y:S02]  /*135f0*/  F2FP.F16.F32.PACK_AB R192, R193, R192 ;  /* 0x000000c0c1c0723e */ /* 0x000fe400000000ff */
[----:B------:R-:W-:Y:S01]  /*13600*/  F2FP.F16.F32.PACK_AB R185, R24, R25 ;  /* 0x0000001918b9723e */ /* 0x000fe200000000ff */
[----:B------:R-:W-:Y:S01]  /*13610*/  BSSY B0, `(.L_x_67) ;  /* 0x000001c000007945 */ /* 0x000fe20003800000 */
[----:B------:R-:W-:Y:S02]  /*13620*/  F2FP.F16.F32.PACK_AB R186, R189, R188 ;  /* 0x000000bcbdba723e */ /* 0x000fe400000000ff */
[----:B------:R-:W-:Y:S02]  /*13630*/  F2FP.F16.F32.PACK_AB R187, R26, R27 ;  /* 0x0000001b1abb723e */ /* 0x000fe400000000ff */
[----:B------:R-:W-:-:S02]  /*13640*/  F2FP.F16.F32.PACK_AB R193, R28, R29 ;  /* 0x0000001d1cc1723e */ /* 0x000fc400000000ff */
[----:B------:R-:W-:Y:S02]  /*13650*/  F2FP.F16.F32.PACK_AB R194, R197, R196 ;  /* 0x000000c4c5c2723e */ /* 0x000fe400000000ff */
[----:B------:R-:W-:Y:S01]  /*13660*/  F2FP.F16.F32.PACK_AB R195, R30, R31 ;  /* 0x0000001f1ec3723e */ /* 0x000fe200000000ff */
[----:B------:R2:W-:Y:S04]  /*13670*/  STSM.16.M88.4 [R19+0x1000], R168 ;  /* 0x001000a813007844 */ /* 0x0005e80000000200 */
[----:B------:R2:W-:Y:S01]  /*13680*/  STSM.16.M88.4 [R0+0x1000], R176 ;  /* 0x001000b000007844 */ /* 0x0005e20000000200 */
[----:B------:R-:W-:Y:S01]  /*13690*/  @!PT LDS RZ, [RZ] ;  /* 0x00000000fffff984 */ /* 0x000fe20000000800 */
[----:B------:R-:W-:Y:S01]  /*136a0*/  @!PT LDS RZ, [RZ] ;  /* 0x00000000fffff984 */ /* 0x000fe20000000800 */
[----:B------:R-:W-:Y:S01]  /*136b0*/  @!PT LDS RZ, [RZ] ;  /* 0x00000000fffff984 */ /* 0x000fe20000000800 */
[----:B------:R-:W-:Y:S01]  /*136c0*/  @!PT LDS RZ, [RZ] ;  /* 0x00000000fffff984 */ /* 0x000fe20000000800 */
[----:B------:R3:W-:Y:S06]  /*136d0*/  MEMBAR.ALL.CTA ;  /* 0x0000000000007992 */ /* 0x0007ec0000008000 */
[----:B---3--:R-:W3:Y:S02]  /*136e0*/  FENCE.VIEW.ASYNC.S ;  /* 0x00000000000073c6 */ /* 0x008ee40000000000 */
[----:B---3--:R-:W-:Y:S06]  /*136f0*/  BAR.SYNC.DEFER_BLOCKING 0x1, 0x80 ;  /* 0x0042000000007b1d */ /* 0x008fec0000010000 */
[----:B------:R-:W-:Y:S05]  /*13700*/  @P1 BRA `(.L_x_68) ;  /* 0x0000000000301947 */ /* 0x000fea0003800000 */
[----:B------:R-:W-:Y:S01]  /*13710*/  S2UR UR12, SR_CTAID.Z ;  /* 0x00000000000c79c3 */ /* 0x000fe20000002700 */
[----:B------:R-:W-:Y:S01]  /*13720*/  R2UR UR8, R18 ;  /* 0x00000000120872ca */ /* 0x000fe200000e0000 */
[----:B------:R-:W-:Y:S01]  /*13730*/  ULDC.64 UR4, c[0x0][0x198] ;  /* 0x0000660000047ab9 */ /* 0x000fe20000000a00 */
[----:B------:R-:W-:Y:S02]  /*13740*/  USHF.L.U32 UR10, UR37, 0x6, URZ ;  /* 0x00000006250a7899 */ /* 0x000fe4000800063f */
[----:B------:R-:W-:Y:S01]  /*13750*/  UIADD3 UR4, UP0, UR4, 0x670, URZ ;  /* 0x0000067004047890 */ /* 0x000fe2000ff1e03f */
[----:B------:R-:W-:Y:S02]  /*13760*/  UMOV UR9, 0x20 ;  /* 0x0000002000097882 */ /* 0x000fe40000000000 */
[----:B------:R-:W3:Y:S01]  /*13770*/  S2UR UR11, SR_CTAID.Y ;  /* 0x00000000000b79c3 */ /* 0x000ee20000002600 */
[----:B------:R-:W-:-:S05]  /*13780*/  UIADD3.X UR5, URZ, UR5, URZ, UP0, !UPT ;  /* 0x000000053f057290 */ /* 0x000fca00087fe43f */
[----:B------:R-:W-:-:S09]  /*13790*/  UIADD3 UR8, UR8, -0x1200, URZ ;  /* 0xffffee0008087890 */ /* 0x000fd2000fffe03f */
[----:B---3--:R3:W-:Y:S01]  /*137a0*/  UTMASTG.4D [UR8], [UR4] ;  /* 0x00000008040073b5 */ /* 0x0087e20008018000 */
[----:B------:R0:W-:Y:S01]  /*137b0*/  UTMACMDFLUSH ;  /* 0x00000000000079b7 */ /* 0x0001e20000000000 */
[----:B---3--:R-:W-:-:S04]  /*137c0*/  DEPBAR.LE SB0, 0x1 ;  /* 0x000080400000791a */ /* 0x008fc80000000000 */
.L_x_68:
[----:B------:R-:W-:Y:S05]  /*137d0*/  BSYNC B0 ;  /* 0x0000000000007941 */ /* 0x000fea0003800000 */
.L_x_67:
        /* <DEDUP_REMOVED lines=10> */
[----:B------:R3:W-:Y:S04]  /*13880*/  STSM.16.M88.4 [R19], R184 ;  /* 0x000000b813007844 */ /* 0x0007e80000000200 */
[----:B------:R3:W-:Y:S01]  /*13890*/  STSM.16.M88.4 [R0], R192 ;  /* 0x000000c000007844 */ /* 0x0007e20000000200 */
[----:B------:R-:W-:Y:S01]  /*138a0*/  @!PT LDS RZ, [RZ] ;  /* 0x00000000fffff984 */ /* 0x000fe20000000800 */
[----:B------:R-:W-:Y:S01]  /*138b0*/  @!PT LDS RZ, [RZ] ;  /* 0x00000000fffff984 */ /* 0x000fe20000000800 */
[----:B------:R-:W-:Y:S01]  /*138c0*/  @!PT LDS RZ, [RZ] ;  /* 0x00000000fffff984 */ /* 0x000fe20000000800 */
[----:B------:R-:W-:Y:S01]  /*138d0*/  @!PT LDS RZ, [RZ] ;  /* 0x00000000fffff984 */ /* 0x000fe20000000800 */
[----:B------:R4:W-:Y:S06]  /*138e0*/  MEMBAR.ALL.CTA ;  /* 0x0000000000007992 */ /* 0x0009ec0000008000 */
[----:B----4-:R-:W4:Y:S02]  /*138f0*/  FENCE.VIEW.ASYNC.S ;  /* 0x00000000000073c6 */ /* 0x010f240000000000 */
[----:B----4-:R-:W-:Y:S06]  /*13900*/  BAR.SYNC.DEFER_BLOCKING 0x1, 0x80 ;  /* 0x0042000000007b1d */ /* 0x010fec0000010000 */
[----:B------:R-:W-:Y:S05]  /*13910*/  @P1 BRA `(.L_x_70) ;  /* 0x0000000000301947 */ /* 0x000fea0003800000 */
[----:B------:R-:W-:Y:S01]  /*13920*/  S2UR UR12, SR_CTAID.Z ;  /* 0x00000000000c79c3 */ /* 0x000fe20000002700 */
[----:B------:R-:W-:Y:S01]  /*13930*/  R2UR UR8, R18 ;  /* 0x00000000120872ca */ /* 0x000fe200000e0000 */
[----:B------:R-:W-:Y:S01]  /*13940*/  ULDC.64 UR4, c[0x0][0x198] ;  /* 0x0000660000047ab9 */ /* 0x000fe20000000a00 */
[----:B------:R-:W-:Y:S02]  /*13950*/  USHF.L.U32 UR10, UR37, 0x6, URZ ;  /* 0x00000006250a7899 */ /* 0x000fe4000800063f */
[----:B------:R-:W-:Y:S01]  /*13960*/  UIADD3 UR4, UP0, UR4, 0x670, URZ ;  /* 0x0000067004047890 */ /* 0x000fe2000ff1e03f */
[----:B------:R-:W-:Y:S02]  /*13970*/  UMOV UR9, 0x40 ;  /* 0x0000004000097882 */ /* 0x000fe40000000000 */
[----:B------:R-:W4:Y:S01]  /*13980*/  S2UR UR11, SR_CTAID.Y ;  /* 0x00000000000b79c3 */ /* 0x000f220000002600 */
[----:B------:R-:W-:-:S05]  /*13990*/  UIADD3.X UR5, URZ, UR5, URZ, UP0, !UPT ;  /* 0x000000053f057290 */ /* 0x000fca00087fe43f */
[----:B------:R-:W-:-:S09]  /*139a0*/  UIADD3 UR8, UR8, -0x2200, URZ ;  /* 0xffffde0008087890 */ /* 0x000fd2000fffe03f */
[----:B----4-:R4:W-:Y:S01]  /*139b0*/  UTMASTG.4D [UR8], [UR4] ;  /* 0x00000008040073b5 */ /* 0x0109e20008018000 */
[----:B------:R0:W-:Y:S01]  /*139c0*/  UTMACMDFLUSH ;  /* 0x00000000000079b7 */ /* 0x0001e20000000000 */
[----:B----4-:R-:W-:-:S04]  /*139d0*/  DEPBAR.LE SB0, 0x1 ;  /* 0x000080400000791a */ /* 0x010fc80000000000 */
.L_x_70:
[----:B------:R-:W-:Y:S05]  /*139e0*/  BSYNC B0 ;  /* 0x0000000000007941 */ /* 0x000fea0003800000 */
.L_x_69:
[----:B------:R-:W-:Y:S06]  /*139f0*/  BAR.SYNC.DEFER_BLOCKING 0x1, 0x80 ;  /* 0x0042000000007b1d */ /* 0x000fec0000010000 */
[----:B------:R-:W-:Y:S01]  /*13a00*/  BSSY B0, `(.L_x_71) ;  /* 0x0000016000007945 */ /* 0x000fe20003800000 */
[----:B------:R4:W-:Y:S04]  /*13a10*/  STSM.16.M88.4 [R19+0x1000], R200 ;  /* 0x001000c813007844 */ /* 0x0009e80000000200 */
[----:B------:R4:W-:Y:S01]  /*13a20*/  STSM.16.M88.4 [R13], R208 ;  /* 0x000000d00d007844 */ /* 0x0009e20000000200 */
[----:B------:R-:W-:Y:S01]  /*13a30*/  @!PT LDS RZ, [RZ] ;  /* 0x00000000fffff984 */ /* 0x000fe20000000800 */
[----:B------:R-:W-:Y:S01]  /*13a40*/  @!PT LDS RZ, [RZ] ;  /* 0x00000000fffff984 */ /* 0x000fe20000000800 */
[----:B------:R-:W-:Y:S01]  /*13a50*/  @!PT LDS RZ, [RZ] ;  /* 0x00000000fffff984 */ /* 0x000fe20000000800 */
[----:B------:R-:W-:Y:S01]  /*13a60*/  @!PT LDS RZ, [RZ] ;  /* 0x00000000fffff984 */ /* 0x000fe20000000800 */
[----:B------:R5:W-:Y:S06]  /*13a70*/  MEMBAR.ALL.CTA ;  /* 0x0000000000007992 */ /* 0x000bec0000008000 */
[----:B-----5:R-:W5:Y:S02]  /*13a80*/  FENCE.VIEW.ASYNC.S ;  /* 0x00000000000073c6 */ /* 0x020f640000000000 */
[----:B-----5:R-:W-:Y:S06]  /*13a90*/  BAR.SYNC.DEFER_BLOCKING 0x1, 0x80 ;  /* 0x0042000000007b1d */ /* 0x020fec0000010000 */
[----:B------:R-:W-:Y:S05]  /*13aa0*/  @P1 BRA `(.L_x_72) ;  /* 0x00000000002c1947 */ /* 0x000fea0003800000 */
[----:B------:R-:W-:Y:S01]  /*13ab0*/  S2UR UR12, SR_CTAID.Z ;  /* 0x00000000000c79c3 */ /* 0x000fe20000002700 */
[----:B------:R-:W-:Y:S01]  /*13ac0*/  R2UR UR8, R18 ;  /* 0x00000000120872ca */ /* 0x000fe200000e0000 */
[----:B------:R-:W-:Y:S01]  /*13ad0*/  ULDC.64 UR4, c[0x0][0x198] ;  /* 0x0000660000047ab9 */ /* 0x000fe20000000a00 */
[----:B------:R-:W-:Y:S02]  /*13ae0*/  USHF.L.U32 UR10, UR37, 0x6, URZ ;  /* 0x00000006250a7899 */ /* 0x000fe4000800063f */
[----:B------:R-:W-:Y:S01]  /*13af0*/  UIADD3 UR4, UP0, UR4, 0x670, URZ ;  /* 0x0000067004047890 */ /* 0x000fe2000ff1e03f */
[----:B------:R-:W-:Y:S02]  /*13b00*/  UMOV UR9, 0x60 ;  /* 0x0000006000097882 */ /* 0x000fe40000000000 */
[----:B------:R-:W5:Y:S01]  /*13b10*/  S2UR UR11, SR_CTAID.Y ;  /* 0x00000000000b79c3 */ /* 0x000f620000002600 */
[----:B------:R-:W-:-:S05]  /*13b20*/  UIADD3.X UR5, URZ, UR5, URZ, UP0, !UPT ;  /* 0x000000053f057290 */ /* 0x000fca00087fe43f */
[----:B------:R-:W-:-:S09]  /*13b30*/  UIADD3 UR8, UR8, -0x1200, URZ ;  /* 0xffffee0008087890 */ /* 0x000fd2000fffe03f */
[----:B-----5:R1:W-:Y:S02]  /*13b40*/  UTMASTG.4D [UR8], [UR4] ;  /* 0x00000008040073b5 */ /* 0x0203e40008018000 */
[----:B-1----:R0:W-:Y:S02]  /*13b50*/  UTMACMDFLUSH ;  /* 0x00000000000079b7 */ /* 0x0021e40000000000 */
.L_x_72:
[----:B------:R-:W-:Y:S05]  /*13b60*/  BSYNC B0 ;  /* 0x0000000000007941 */ /* 0x000fea0003800000 */
.L_x_71:
[----:B------:R-:W-:Y:S01]  /*13b70*/  UIADD3 UR36, UR36, -0x1, URZ ;  /* 0xffffffff24247890 */ /* 0x000fe2000fffe03f */
[----:B------:R-:W-:-:S04]  /*13b80*/  DEPBAR.LE SB0, 0x0 ;  /* 0x000080000000791a */ /* 0x000fc80000000000 */
[----:B------:R-:W-:-:S04]  /*13b90*/  USHF.L.U32 UR4, UR36, 0x3, URZ ;  /* 0x0000000324047899 */ /* 0x000fc8000800063f */
[----:B------:R-:W-:-:S04]  /*13ba0*/  ULOP3.LUT UR4, UR4, 0x8, URZ, 0xe2, !UPT ;  /* 0x0000000804047892 */ /* 0x000fc8000f8ee23f */
[----:B------:R-:W-:-:S06]  /*13bb0*/  ULOP3.LUT UR4, UR4, 0x18, URZ, 0x3c, !UPT ;  /* 0x0000001804047892 */ /* 0x000fcc000f8e3c3f */
[----:B-123--:R-:W-:-:S04]  /*13bc0*/  MOV R0, UR4 ;  /* 0x0000000400007c02 */ /* 0x00efc80008000f00 */
[----:B------:R-:W-:Y:S01]  /*13bd0*/  SYNCS.ARRIVE.TRANS64.A1T0 RZ, [R0+UR38+0x58090], RZ ;  /* 0x058090ff00ff79a7 */ /* 0x000fe20008100026 */
[----:B------:R-:W-:Y:S05]  /*13be0*/  EXIT ;  /* 0x000000000000794d */ /* 0x000fea0003800000 */
.L_x_6:
[----:B------:R-:W-:-:S08]  /*13bf0*/  UISETP.NE.AND UP0, UPT, UR4, 0x1, UPT ;  /* 0x000000010400788c */ /* 0x000fd0000bf05270 */
[----:B------:R-:W1:-:S00]  /*13c00*/  USETMAXREG.DEALLOC.CTAPOOL 0x18 ;  /* 0x00000018000079c8 */ /* 0x000e4000080e0500 */
[----:B------:R-:W-:-:S13]  /*13c10*/  PLOP3.LUT P0, PT, PT, PT, UP0, 0x80, 0x0 ;  /* 0x000000000000781c */ /* 0x000fda0003f0f008 */
[----:B------:R-:W-:Y:S05]  /*13c20*/  @P0 EXIT ;  /* 0x000000000000094d */ /* 0x000fea0003800000 */
[----:B------:R-:W2:Y:S01]  /*13c30*/  S2UR UR11, SR_CTAID.X ;  /* 0x00000000000b79c3 */ /* 0x000ea20000002500 */
[----:B------:R-:W-:Y:S01]  /*13c40*/  ULDC UR4, c[0x0][0x28c] ;  /* 0x0000a30000047ab9 */ /* 0x000fe20000000800 */
[----:B------:R-:W-:Y:S01]  /*13c50*/  ELECT P3, URZ, PT ;  /* 0x00000000003f782f */ /* 0x000fe20003860000 */
[----:B------:R-:W-:Y:S01]  /*13c60*/  BSSY B0, `(.L_x_73) ;  /* 0x0000035000007945 */ /* 0x000fe20003800000 */
[----:B------:R-:W-:Y:S01]  /*13c70*/  UIADD3 UR6, UR4, 0xff, URZ ;  /* 0x000000ff04067890 */ /* 0x000fe2000fffe03f */
[----:B-1----:R-:W-:Y:S02]  /*13c80*/  CS2R R2, SRZ ;  /* 0x0000000000027805 */ /* 0x002fe4000001ff00 */
[----:B------:R-:W-:Y:S01]  /*13c90*/  MOV R7, RZ ;  /* 0x000000ff00077202 */ /* 0x000fe20000000f00 */
[----:B------:R-:W-:Y:S01]  /*13ca0*/  USHF.R.S32.HI UR7, URZ, 0x1f, UR6 ;  /* 0x0000001f3f077899 */ /* 0x000fe20008011406 */
[----:B------:R-:W1:Y:S03]  /*13cb0*/  S2UR UR28, SR_CTAID.Y ;  /* 0x00000000001c79c3 */ /* 0x000e660000002600 */
[----:B------:R-:W-:-:S04]  /*13cc0*/  ULEA.HI UR7, UR7, UR6, URZ, 0x8 ;  /* 0x0000000607077291 */ /* 0x000fc8000f8f403f */
[----:B------:R-:W-:Y:S01]  /*13cd0*/  USHF.R.S32.HI UR7, URZ, 0x8, UR7 ;  /* 0x000000083f077899 */ /* 0x000fe20008011407 */
[----:B------:R-:W3:Y:S01]  /*13ce0*/  S2UR UR29, SR_CTAID.Z ;  /* 0x00000000001d79c3 */ /* 0x000ee20000002700 */
[----:B--2---:R-:W-:-:S04]  /*13cf0*/  USHF.L.U32 UR11, UR11, 0x7, URZ ;  /* 0x000000070b0b7899 */ /* 0x004fc8000800063f */
[----:B------:R-:W-:-:S04]  /*13d00*/  UIADD3 UR4, UR11, 0x17f, URZ ;  /* 0x0000017f0b047890 */ /* 0x000fc8000fffe03f */
[----:B------:R-:W-:-:S04]  /*13d10*/  USHF.R.U32.HI UR4, URZ, 0x8, UR4 ;  /* 0x000000083f047899 */ /* 0x000fc80008011604 */
[----:B------:R-:W-:-:S04]  /*13d20*/  UISETP.LT.AND UP0, UPT, UR4, UR7, UPT ;  /* 0x000000070400728c */ /* 0x000fc8000bf01270 */
[----:B------:R-:W-:Y:S01]  /*13d30*/  USEL UR4, UR4, UR7, UP0 ;  /* 0x0000000704047287 */ /* 0x000fe20008000000 */
[----:B-1-3--:R-:W-:Y:S11]  /*13d40*/  @!P3 BRA `(.L_x_74) ;  /* 0x000000000098b947 */ /* 0x00aff60003800000 */
[----:B------:R-:W1:Y:S01]  /*13d50*/  S2R R4, SR_CgaCtaId ;  /* 0x0000000000047919 */ /* 0x000e620000008800 */
[----:B------:R-:W-:Y:S02]  /*13d60*/  MOV R3, 0x400 ;  /* 0x0000040000037802 */ /* 0x000fe40000000f00 */
[----:B------:R-:W-:Y:S02]  /*13d70*/  MOV R5, 0x1 ;  /* 0x0000000100057802 */ /* 0x000fe40000000f00 */
[----:B-1----:R-:W-:Y:S02]  /*13d80*/  LEA R4, R4, R3, 0x18 ;  /* 0x0000000304047211 */ /* 0x002fe400078ec0ff */
[----:B------:R-:W-:-:S04]  /*13d90*/  SHF.L.U32 R3, R5, 0x1f, RZ ;  /* 0x0000001f05037819 */ /* 0x000fc800000006ff */
[----:B------:R-:W1:Y:S02]  /*13da0*/  SYNCS.PHASECHK.TRANS64.TRYWAIT P0, [R4+URZ+0x58060], R3 ;  /* 0x05806003040075a7 */ /* 0x000e64000800017f */
[----:B-1----:R-:W-:Y:S05]  /*13db0*/  @!P0 BRA `(.L_x_75) ;  /* 0x0000001400248947 */ /* 0x002fea0003800000 */
.L_x_112:
[----:B------:R-:W-:Y:S01]  /*13dc0*/  ULOP3.LUT UR6, UR5, 0x2, URZ, 0xfc, !UPT ;  /* 0x0000000205067892 */ /* 0x000fe2000f8efc3f */
[----:B-1----:R-:W-:-:S03]  /*13dd0*/  @P2 MOV R3, 0x4000 ;  /* 0x0000400000032802 */ /* 0x002fc60000000f00 */
[----:B------:R-:W-:Y:S01]  /*13de0*/  UPRMT UR6, UR6, 0x9910, URZ ;  /* 0x0000991006067896 */ /* 0x000fe2000800003f */
[----:B------:R1:W-:Y:S03]  /*13df0*/  @P2 SYNCS.ARRIVE.TRANS64 RZ, [R4+URZ+0x58050], R3 ;  /* 0x0580500304ff29a7 */ /* 0x0003e6000800003f */
[----:B------:R-:W-:-:S06]  /*13e00*/  UISETP.NE.AND UP0, UPT, UR6, 0x2, UPT ;  /* 0x000000020600788c */ /* 0x000fcc000bf05270 */
[----:B------:R-:W-:-:S13]  /*13e10*/  PLOP3.LUT P0, PT, PT, PT, UP0, 0x80, 0x0 ;  /* 0x000000000000781c */ /* 0x000fda0003f0f008 */
[----:B-1----:R-:W-:Y:S05]  /*13e20*/  @P0 BRA `(.L_x_76) ;  /* 0x0000000000040947 */ /* 0x002fea0003800000 */
[----:B------:R-:W-:Y:S01]  /*13e30*/  BPT.TRAP 0x1 ;  /* 0x000000040000795c */ /* 0x000fe20000300000 */
.L_x_76:
[----:B------:R-:W-:-:S04]  /*13e40*/  LOP3.LUT P0, RZ, R0, 0x1f, RZ, 0xc0, !PT ;  /* 0x0000001f00ff7812 */ /* 0x000fc8000780c0ff */
[----:B------:R-:W-:-:S13]  /*13e50*/  PLOP3.LUT P0, PT, P0, P2, PT, 0x2a, 0x0 ;  /* 0x000000000000781c */ /* 0x000fda0000704572 */
[----:B------:R-:W-:Y:S05]  /*13e60*/  @P0 BRA `(.L_x_77) ;  /* 0x0000000000040947 */ /* 0x000fea0003800000 */
[----:B------:R-:W-:Y:S01]  /*13e70*/  BPT.TRAP 0x1 ;  /* 0x000000040000795c */ /* 0x000fe20000300000 */
.L_x_77:
[----:B------:R-:W-:Y:S01]  /*13e80*/  R2UR UR8, R4 ;  /* 0x00000000040872ca */ /* 0x000fe200000e0000 */
[----:B------:R-:W-:Y:S01]  /*13e90*/  ULDC.64 UR6, c[0x0][0x198] ;  /* 0x0000660000067ab9 */ /* 0x000fe20000000a00 */
[----:B------:R-:W-:Y:S01]  /*13ea0*/  UMOV UR14, 0x0 ;  /* 0x00000000000e7882 */ /* 0x000fe20000000000 */
[----:B------:R-:W-:Y:S01]  /*13eb0*/  UIADD3 UR6, UP0, UR6, 0xf0, URZ ;  /* 0x000000f006067890 */ /* 0x000fe2000ff1e03f */
[----:B------:R-:W-:Y:S01]  /*13ec0*/  MOV R7, 0x40 ;  /* 0x0000004000077802 */ /* 0x000fe20000000f00 */
[----:B------:R-:W-:Y:S01]  /*13ed0*/  UMOV UR15, 0x10000000 ;  /* 0x10000000000f7882 */ /* 0x000fe20000000000 */
[----:B------:R-:W-:Y:S01]  /*13ee0*/  UMOV UR10, URZ ;  /* 0x0000003f000a7c82 */ /* 0x000fe20008000000 */
[----:B------:R-:W-:Y:S01]  /*13ef0*/  UIADD3.X UR7, URZ, UR7, URZ, UP0, !UPT ;  /* 0x000000073f077290 */ /* 0x000fe200087fe43f */
[----:B------:R-:W-:Y:S01]  /*13f00*/  IMAD.MOV.U32 R3, RZ, RZ, 0x1 ;  /* 0x00000001ff037424 */ /* 0x000fe200078e00ff */
[----:B------:R-:W-:Y:S01]  /*13f10*/  UMOV UR12, UR28 ;  /* 0x0000001c000c7c82 */ /* 0x000fe20008000000 */
[----:B------:R-:W-:Y:S01]  /*13f20*/  UMOV UR13, UR29 ;  /* 0x0000001d000d7c82 */ /* 0x000fe20008000000 */
[----:B------:R-:W-:Y:S01]  /*13f30*/  UMOV UR26, 0x40 ;  /* 0x00000040001a7882 */ /* 0x000fe20000000000 */
[----:B------:R-:W-:Y:S01]  /*13f40*/  UMOV UR27, UR11 ;  /* 0x0000000b001b7c82 */ /* 0x000fe20008000000 */
[----:B------:R-:W-:-:S02]  /*13f50*/  UIADD3 UR9, UR8, 0x58050, URZ ;  /* 0x0005805008097890 */ /* 0x000fc4000fffe03f */
[----:B------:R-:W-:-:S05]  /*13f60*/  UIADD3 UR24, UR8, 0x2000, URZ ;  /* 0x0000200008187890 */ /* 0x000fca000fffe03f */
[----:B------:R-:W-:Y:S02]  /*13f70*/  UMOV UR25, UR9 ;  /* 0x0000000900197c82 */ /* 0x000fe40008000000 */
[----:B------:R1:W-:Y:S02]  /*13f80*/  UTMALDG.4D [UR8], [UR6], desc[UR14] ;  /* 0x00000e08060075b4 */ /* 0x0003e40008019000 */
[----:B------:R1:W-:Y:S02]  /*13f90*/  UTMALDG.4D [UR24], [UR6], desc[UR14] ;  /* 0x00000e18060075b4 */ /* 0x0003e40008019000 */
[----:B-1----:R-:W-:Y:S01]  /*13fa0*/  NOP ;  /* 0x0000000000007918 */ /* 0x002fe20000000000 */
.L_x_74:
[----:B------:R-:W-:Y:S05]  /*13fb0*/  BSYNC B0 ;  /* 0x0000000000007941 */ /* 0x000fea0003800000 */
.L_x_73:
[----:B------:R-:W-:Y:S01]  /*13fc0*/  ISETP.LT.AND P4, PT, RZ, UR4, P3 ;  /* 0x00000004ff007c0c */ /* 0x000fe20009f81270 */
[----:B------:R-:W-:-:S12]  /*13fd0*/  BSSY B0, `(.L_x_78) ;  /* 0x0000029000007945 */ /* 0x000fd80003800000 */
[----:B------:R-:W-:Y:S05]  /*13fe0*/  @!P4 BRA `(.L_x_79) ;  /* 0x00000000009cc947 */ /* 0x000fea0003800000 */
[----:B------:R-:W1:Y:S01]  /*13ff0*/  S2R R5, SR_CgaCtaId ;  /* 0x0000000000057919 */ /* 0x000e620000008800 */
[----:B------:R-:W-:-:S04]  /*14000*/  MOV R2, 0x400 ;  /* 0x0000040000027802 */ /* 0x000fc80000000f00 */
[----:B-1----:R-:W-:Y:S02]  /*14010*/  LEA R5, R5, R2, 0x18 ;  /* 0x0000000205057211 */ /* 0x002fe400078ec0ff */
[----:B------:R-:W-:-:S04]  /*14020*/  MOV R2, 0x1 ;  /* 0x0000000100027802 */ /* 0x000fc80000000f00 */
[----:B------:R-:W-:-:S04]  /*14030*/  SHF.L.U32 R2, R2, 0x1f, RZ ;  /* 0x0000001f02027819 */ /* 0x000fc800000006ff */
[----:B------:R-:W1:Y:S02]  /*14040*/  SYNCS.PHASECHK.TRANS64.TRYWAIT P0, [R5+URZ+0x58028], R2 ;  /* 0x05802802050075a7 */ /* 0x000e64000800017f */
[----:B-1----:R-:W-:Y:S05]  /*14050*/  @!P0 BRA `(.L_x_80) ;  /* 0x0000001000908947 */ /* 0x002fea0003800000 */
.L_x_113:
        /* <DEDUP_REMOVED lines=8> */
.L_x_81:
[----:B------:R-:W-:-:S04]  /*140e0*/  LOP3.LUT P0, RZ, R0, 0x1f, RZ, 0xc0, !PT ;  /* 0x0000001f00ff7812 */ /* 0x000fc8000780c0ff */
[----:B------:R-:W-:-:S13]  /*140f0*/  PLOP3.LUT P0, PT, P0, P2, PT, 0x2a, 0x0 ;  /* 0x000000000000781c */ /* 0x000fda0000704572 */
[----:B------:R-:W-:Y:S05]  /*14100*/  @P0 BRA `(.L_x_82) ;  /* 0x0000000000040947 */ /* 0x000fea0003800000 */
[----:B------:R-:W-:Y:S01]  /*14110*/  BPT.TRAP 0x1 ;  /* 0x000000040000795c */ /* 0x000fe20000300000 */
.L_x_82:
[----:B------:R-:W-:Y:S01]  /*14120*/  R2UR UR16, R5 ;  /* 0x00000000051072ca */ /* 0x000fe200000e0000 */
[----:B------:R-:W-:Y:S01]  /*14130*/  ULDC.64 UR6, c[0x0][0x198] ;  /* 0x0000660000067ab9 */ /* 0x000fe20000000a00 */
[----:B------:R-:W-:Y:S01]  /*14140*/  UMOV UR27, URZ ;  /* 0x0000003f001b7c82 */ /* 0x000fe20008000000 */
[----:B------:R-:W-:Y:S01]  /*14150*/  UIADD3 UR6, UP0, UR6, 0x1f0, URZ ;  /* 0x000001f006067890 */ /* 0x000fe2000ff1e03f */
[----:B------:R-:W-:Y:S01]  /*14160*/  MOV R2, 0x1 ;  /* 0x0000000100027802 */ /* 0x000fe20000000f00 */
[----:B------:R-:W-:Y:S01]  /*14170*/  UMOV UR8, 0x0 ;  /* 0x0000000000087882 */ /* 0x000fe20000000000 */
[----:B------:R-:W-:Y:S01]  /*14180*/  UMOV UR9, 0x10000000 ;  /* 0x1000000000097882 */ /* 0x000fe20000000000 */
[----:B------:R-:W-:Y:S01]  /*14190*/  UIADD3.X UR7, URZ, UR7, URZ, UP0, !UPT ;  /* 0x000000073f077290 */ /* 0x000fe200087fe43f */
[----:B------:R-:W-:Y:S01]  /*141a0*/  UMOV UR26, URZ ;  /* 0x0000003f001a7c82 */ /* 0x000fe20008000000 */
[----:B------:R-:W-:Y:S01]  /*141b0*/  UMOV UR18, 0x40 ;  /* 0x0000004000127882 */ /* 0x000fe20000000000 */
[----:B------:R-:W-:Y:S01]  /*141c0*/  UMOV UR20, UR28 ;  /* 0x0000001c00147c82 */ /* 0x000fe20008000000 */
[----:B------:R-:W-:-:S02]  /*141d0*/  UMOV UR21, UR29 ;  /* 0x0000001d00157c82 */ /* 0x000fc40008000000 */
[----:B------:R-:W-:Y:S02]  /*141e0*/  UIADD3 UR24, UR16, 0x8000, URZ ;  /* 0x0000800010187890 */ /* 0x000fe4000fffe03f */
[----:B------:R-:W-:Y:S02]  /*141f0*/  UIADD3 UR25, UR16, 0x58000, URZ ;  /* 0x0005800010197890 */ /* 0x000fe4000fffe03f */
[----:B------:R-:W-:Y:S01]  /*14200*/  UIADD3 UR16, UR16, 0x10000, URZ ;  /* 0x0001000010107890 */ /* 0x000fe2000fffe03f */
[----:B------:R-:W-:-:S04]  /*14210*/  UMOV UR19, UR27 ;  /* 0x0000001b00137c82 */ /* 0x000fc80008000000 */
[----:B------:R-:W-:Y:S02]  /*14220*/  UMOV UR17, UR25 ;  /* 0x0000001900117c82 */ /* 0x000fe40008000000 */
[----:B------:R1:W-:Y:S02]  /*14230*/  UTMALDG.4D [UR24], [UR6], desc[UR8] ;  /* 0x00000818060075b4 */ /* 0x0003e40008019000 */
[----:B------:R1:W-:Y:S02]  /*14240*/  UTMALDG.4D [UR16], [UR6], desc[UR8] ;  /* 0x00000810060075b4 */ /* 0x0003e40008019000 */
[----:B-1----:R-:W-:Y:S01]  /*14250*/  NOP ;  /* 0x0000000000007918 */ /* 0x002fe20000000000 */
.L_x_79:
[----:B------:R-:W-:Y:S05]  /*14260*/  BSYNC B0 ;  /* 0x0000000000007941 */ /* 0x000fea0003800000 */
.L_x_78:
[----:B------:R-:W-:Y:S04]  /*14270*/  BSSY B0, `(.L_x_83) ;  /* 0x000002c000007945 */ /* 0x000fe80003800000 */
[----:B------:R-:W-:Y:S05]  /*14280*/  @!P3 BRA `(.L_x_84) ;  /* 0x0000000000a8b947 */ /* 0x000fea0003800000 */
[----:B------:R-:W1:Y:S01]  /*14290*/  S2R R5, SR_CgaCtaId ;  /* 0x0000000000057919 */ /* 0x000e620000008800 */
[----:B------:R-:W-:-:S04]  /*142a0*/  MOV R4, 0x400 ;  /* 0x0000040000047802 */ /* 0x000fc80000000f00 */
[----:B-1----:R-:W-:Y:S02]  /*142b0*/  LEA R6, R5, R4, 0x18 ;  /* 0x0000000405067211 */ /* 0x002fe400078ec0ff */
[----:B------:R-:W-:Y:S02]  /*142c0*/  MOV R5, 0x1 ;  /* 0x0000000100057802 */ /* 0x000fe40000000f00 */
[----:B------:R-:W-:Y:S02]  /*142d0*/  LEA R4, R3, R6, 0x3 ;  /* 0x0000000603047211 */ /* 0x000fe400078e18ff */
[----:B------:R-:W-:-:S04]  /*142e0*/  SHF.L.U32 R5, R5, 0x1f, RZ ;  /* 0x0000001f05057819 */ /* 0x000fc800000006ff */
[----:B------:R-:W1:Y:S02]  /*142f0*/  SYNCS.PHASECHK.TRANS64.TRYWAIT P0, [R4+URZ+0x58060], R5 ;  /* 0x05806005040075a7 */ /* 0x000e64000800017f */
[----:B-1----:R-:W-:Y:S05]  /*14300*/  @!P0 BRA `(.L_x_85) ;  /* 0x0000000c00f88947 */ /* 0x002fea0003800000 */
.L_x_114:
        /* <DEDUP_REMOVED lines=8> */
.L_x_86:
[----:B------:R-:W-:-:S04]  /*14390*/  LOP3.LUT P0, RZ, R0, 0x1f, RZ, 0xc0, !PT ;  /* 0x0000001f00ff7812 */ /* 0x000fc8000780c0ff */
[----:B------:R-:W-:-:S13]  /*143a0*/  PLOP3.LUT P0, PT, P0, P2, PT, 0x2a, 0x0 ;  /* 0x000000000000781c */ /* 0x000fda0000704572 */
[----:B------:R-:W-:Y:S05]  /*143b0*/  @P0 BRA `(.L_x_87) ;  /* 0x0000000000040947 */ /* 0x000fea0003800000 */
[----:B------:R-:W-:Y:S01]  /*143c0*/  BPT.TRAP 0x1 ;  /* 0x000000040000795c */ /* 0x000fe20000300000 */
.L_x_87:
[----:B------:R-:W-:Y:S01]  /*143d0*/  R2UR UR16, R3 ;  /* 0x00000000031072ca */ /* 0x000fe200000e0000 */
[----:B------:R-:W-:Y:S01]  /*143e0*/  ULDC.64 UR8, c[0x0][0x198] ;  /* 0x0000660000087ab9 */ /* 0x000fe20000000a00 */
[----:B------:R-:W-:Y:S01]  /*143f0*/  R2UR UR6, R6 ;  /* 0x00000000060672ca */ /* 0x000fe200000e0000 */
[----:B------:R-:W-:Y:S01]  /*14400*/  UIADD3 UR8, UP0, UR8, 0xf0, URZ ;  /* 0x000000f008087890 */ /* 0x000fe2000ff1e03f */
[----:B------:R-:W-:Y:S01]  /*14410*/  R2UR UR19, R7 ;  /* 0x00000000071372ca */ /* 0x000fe200000e0000 */
[----:B------:R-:W-:Y:S01]  /*14420*/  UMOV UR12, 0x0 ;  /* 0x00000000000c7882 */ /* 0x000fe20000000000 */
[----:B------:R-:W-:Y:S01]  /*14430*/  R2UR UR17, R4 ;  /* 0x00000000041172ca */ /* 0x000fe200000e0000 */
[----:B------:R-:W-:Y:S01]  /*14440*/  UIADD3.X UR9, URZ, UR9, URZ, UP0, !UPT ;  /* 0x000000093f097290 */ /* 0x000fe200087fe43f */
[----:B------:R-:W-:Y:S01]  /*14450*/  UMOV UR13, 0x10000000 ;  /* 0x10000000000d7882 */ /* 0x000fe20000000000 */
[----:B------:R-:W-:Y:S01]  /*14460*/  UMOV UR18, URZ ;  /* 0x0000003f00127c82 */ /* 0x000fe20008000000 */
[----:B------:R-:W-:Y:S01]  /*14470*/  UMOV UR20, UR28 ;  /* 0x0000001c00147c82 */ /* 0x000fe20008000000 */
[----:B------:R-:W-:Y:S01]  /*14480*/  UMOV UR21, UR29 ;  /* 0x0000001d00157c82 */ /* 0x000fe20008000000 */
[----:B------:R-:W-:-:S03]  /*14490*/  UMOV UR26, 0x40 ;  /* 0x00000040001a7882 */ /* 0x000fc60000000000 */
[----:B------:R-:W-:Y:S02]  /*144a0*/  ULEA UR16, UR16, UR6, 0xe ;  /* 0x0000000610107291 */ /* 0x000fe4000f8e703f */
[----:B------:R-:W-:Y:S02]  /*144b0*/  UIADD3 UR19, UR11, UR19, URZ ;  /* 0x000000130b137290 */ /* 0x000fe4000fffe03f */
[----:B------:R-:W-:Y:S02]  /*144c0*/  UIADD3 UR17, UR17, 0x58050, URZ ;  /* 0x0005805011117890 */ /* 0x000fe4000fffe03f */
[----:B------:R-:W-:-:S03]  /*144d0*/  UIADD3 UR24, UR16, 0x2000, URZ ;  /* 0x0000200010187890 */ /* 0x000fc6000fffe03f */
[----:B------:R-:W-:Y:S02]  /*144e0*/  UMOV UR27, UR19 ;  /* 0x00000013001b7c82 */ /* 0x000fe40008000000 */
[----:B------:R-:W-:Y:S02]  /*144f0*/  UMOV UR25, UR17 ;  /* 0x0000001100197c82 */ /* 0x000fe40008000000 */
[----:B------:R1:W-:Y:S02]  /*14500*/  UTMALDG.4D [UR16], [UR8], desc[UR12] ;  /* 0x00000c10080075b4 */ /* 0x0003e40008019000 */
[----:B------:R1:W-:Y:S02]  /*14510*/  UTMALDG.4D [UR24], [UR8], desc[UR12] ;  /* 0x00000c18080075b4 */ /* 0x0003e40008019000 */
[----:B-1----:R-:W-:Y:S01]  /*14520*/  NOP ;  /* 0x0000000000007918 */ /* 0x002fe20000000000 */
.L_x_84:
[----:B------:R-:W-:Y:S05]  /*14530*/  BSYNC B0 ;  /* 0x0000000000007941 */ /* 0x000fea0003800000 */
.L_x_83:
[----:B------:R-:W-:Y:S01]  /*14540*/  BSSY B0, `(.L_x_88) ;  /* 0x000002e000007945 */ /* 0x000fe20003800000 */
[----:B------:R-:W-:-:S03]  /*14550*/  IMAD.MOV.U32 R8, RZ, RZ, RZ ;  /* 0x000000ffff087224 */ /* 0x000fc600078e00ff */
        /* <DEDUP_REMOVED lines=9> */
.L_x_115:
        /* <DEDUP_REMOVED lines=8> */
.L_x_91:
[----:B------:R-:W-:-:S04]  /*14670*/  LOP3.LUT P0, RZ, R0, 0x1f, RZ, 0xc0, !PT ;  /* 0x0000001f00ff7812 */ /* 0x000fc8000780c0ff */
[----:B------:R-:W-:-:S13]  /*14680*/  PLOP3.LUT P0, PT, P0, P2, PT, 0x2a, 0x0 ;  /* 0x000000000000781c */ /* 0x000fda0000704572 */
[----:B------:R-:W-:Y:S05]  /*14690*/  @P0 BRA `(.L_x_92) ;  /* 0x0000000000040947 */ /* 0x000fea0003800000 */
[----:B------:R-:W-:Y:S01]  /*146a0*/  BPT.TRAP 0x1 ;  /* 0x000000040000795c */ /* 0x000fe20000300000 */
.L_x_92:
[C---:B------:R-:W-:Y:S01]  /*146b0*/  LEA R5, R2.reuse, R5, 0x10 ;  /* 0x0000000502057211 */ /* 0x040fe200078e80ff */
[----:B------:R-:W-:Y:S01]  /*146c0*/  ULDC.64 UR6, c[0x0][0x198] ;  /* 0x0000660000067ab9 */ /* 0x000fe20000000a00 */
[----:B------:R-:W-:Y:S01]  /*146d0*/  R2UR UR17, R3 ;  /* 0x00000000031172ca */ /* 0x000fe200000e0000 */
[----:B------:R-:W-:Y:S01]  /*146e0*/  UIADD3 UR6, UP0, UR6, 0x2f0, URZ ;  /* 0x000002f006067890 */ /* 0x000fe2000ff1e03f */
[----:B------:R-:W-:Y:S01]  /*146f0*/  R2UR UR24, R5 ;  /* 0x00000000051872ca */ /* 0x000fe200000e0000 */
[----:B------:R-:W-:Y:S01]  /*14700*/  UMOV UR19, URZ ;  /* 0x0000003f00137c82 */ /* 0x000fe20008000000 */
[----:B------:R-:W-:Y:S01]  /*14710*/  UMOV UR8, 0x0 ;  /* 0x0000000000087882 */ /* 0x000fe20000000000 */
[----:B------:R-:W-:Y:S01]  /*14720*/  UIADD3.X UR7, URZ, UR7, URZ, UP0, !UPT ;  /* 0x000000073f077290 */ /* 0x000fe200087fe43f */
[----:B------:R-:W-:Y:S01]  /*14730*/  MOV R8, 0x1 ;  /* 0x0000000100087802 */ /* 0x000fe20000000f00 */
[----:B------:R-:W-:Y:S01]  /*14740*/  UMOV UR9, 0x10000000 ;  /* 0x1000000000097882 */ /* 0x000fe20000000000 */
[----:B------:R-:W-:Y:S01]  /*14750*/  UMOV UR18, URZ ;  /* 0x0000003f00127c82 */ /* 0x000fe20008000000 */
[----:B------:R-:W-:Y:S01]  /*14760*/  UMOV UR20, UR28 ;  /* 0x0000001c00147c82 */ /* 0x000fe20008000000 */
[----:B------:R-:W-:Y:S01]  /*14770*/  UMOV UR21, UR29 ;  /* 0x0000001d00157c82 */ /* 0x000fe20008000000 */
[----:B------:R-:W-:Y:S01]  /*14780*/  UMOV UR26, 0x40 ;  /* 0x00000040001a7882 */ /* 0x000fe20000000000 */
[----:B------:R-:W-:Y:S01]  /*14790*/  UMOV UR27, UR19 ;  /* 0x00000013001b7c82 */ /* 0x000fe20008000000 */
[----:B------:R-:W-:Y:S01]  /*147a0*/  UIADD3 UR17, UR17, 0x58000, URZ ;  /* 0x0005800011117890 */ /* 0x000fe2000fffe03f */
[----:B------:R-:W-:Y:S01]  /*147b0*/  IADD3 R2, R2, 0x1, RZ ;  /* 0x0000000102027810 */ /* 0x000fe20007ffe0ff */
[----:B------:R-:W-:-:S02]  /*147c0*/  UIADD3 UR16, UR24, 0x8000, URZ ;  /* 0x0000800018107890 */ /* 0x000fc4000fffe03f */
[----:B------:R-:W-:-:S03]  /*147d0*/  UIADD3 UR24, UR24, 0x10000, URZ ;  /* 0x0001000018187890 */ /* 0x000fc6000fffe03f */
[----:B------:R-:W-:-:S04]  /*147e0*/  UMOV UR25, UR17 ;  /* 0x0000001100197c82 */ /* 0x000fc80008000000 */
[----:B------:R1:W-:Y:S02]  /*147f0*/  UTMALDG.4D [UR16], [UR6], desc[UR8] ;  /* 0x00000810060075b4 */ /* 0x0003e40008019000 */
[----:B------:R1:W-:Y:S02]  /*14800*/  UTMALDG.4D [UR24], [UR6], desc[UR8] ;  /* 0x00000818060075b4 */ /* 0x0003e40008019000 */
[----:B-1----:R-:W-:Y:S01]  /*14810*/  NOP ;  /* 0x0000000000007918 */ /* 0x002fe20000000000 */
.L_x_89:
[----:B------:R-:W-:Y:S05]  /*14820*/  BSYNC B0 ;  /* 0x0000000000007941 */ /* 0x000fea0003800000 */
.L_x_88:
[----:B------:R-:W-:-:S05]  /*14830*/  IMAD.U32 R3, RZ, RZ, UR4 ;  /* 0x00000004ff037e24 */ /* 0x000fca000f8e00ff */
[----:B------:R-:W-:-:S13]  /*14840*/  ISETP.GE.AND P0, PT, R3, 0x2, PT ;  /* 0x000000020300780c */ /* 0x000fda0003f06270 */
[----:B------:R-:W-:Y:S05]  /*14850*/  @!P0 EXIT ;  /* 0x000000000000894d */ /* 0x000fea0003800000 */
[----:B------:R-:W-:Y:S01]  /*14860*/  USHF.L.U32 UR6, UR4, 0x1, URZ ;  /* 0x0000000104067899 */ /* 0x000fe2000800063f */
[----:B------:R-:W-:Y:S01]  /*14870*/  LOP3.LUT P0, RZ, R0, 0x1f, RZ, 0xc0, !PT ;  /* 0x0000001f00ff7812 */ /* 0x000fe2000780c0ff */
[----:B------:R-:W-:Y:S01]  /*14880*/  BSSY B0, `(.L_x_93) ;  /* 0x0000065000007945 */ /* 0x000fe20003800000 */
[----:B------:R-:W-:Y:S02]  /*14890*/  MOV R3, UR5 ;  /* 0x0000000500037c02 */ /* 0x000fe40008000f00 */
[----:B------:R-:W-:Y:S02]  /*148a0*/  PLOP3.LUT P0, PT, P0, P2, PT, 0x2a, 0x0 ;  /* 0x000000000000781c */ /* 0x000fe40000704572 */
[----:B------:R-:W-:Y:S02]  /*148b0*/  LOP3.LUT R3, R3, 0x2, RZ, 0xfc, !PT ;  /* 0x0000000203037812 */ /* 0x000fe400078efcff */
[----:B------:R-:W-:Y:S02]  /*148c0*/  MOV R0, 0x1 ;  /* 0x0000000100007802 */ /* 0x000fe40000000f00 */
[----:B------:R-:W-:-:S07]  /*148d0*/  MOV R9, UR6 ;  /* 0x0000000600097c02 */ /* 0x000fce0008000f00 */
.L_x_104:
[----:B------:R-:W-:Y:S04]  /*148e0*/  BSSY B1, `(.L_x_94) ;  /* 0x000002c000017945 */ /* 0x000fe80003800000 */
[----:B------:R-:W-:Y:S05]  /*148f0*/  @!P3 BRA `(.L_x_95) ;  /* 0x0000000000a8b947 */ /* 0x000fea0003800000 */
[----:B------:R-:W1:Y:S01]  /*14900*/  S2R R5, SR_CgaCtaId ;  /* 0x0000000000057919 */ /* 0x000e620000008800 */
[----:B------:R-:W-:-:S04]  /*14910*/  MOV R4, 0x400 ;  /* 0x0000040000047802 */ /* 0x000fc80000000f00 */
[----:B-1----:R-:W-:Y:S02]  /*14920*/  LEA R5, R5, R4, 0x18 ;  /* 0x0000000405057211 */ /* 0x002fe400078ec0ff */
[----:B------:R-:W-:Y:S02]  /*14930*/  SHF.L.U32 R4, R0, 0x1f, RZ ;  /* 0x0000001f00047819 */ /* 0x000fe400000006ff */
[----:B------:R-:W-:-:S04]  /*14940*/  LEA R7, R2, R5, 0x3 ;  /* 0x0000000502077211 */ /* 0x000fc800078e18ff */
[----:B------:R-:W1:Y:S02]  /*14950*/  SYNCS.PHASECHK.TRANS64.TRYWAIT P4, [R7+URZ+0x58028], R4 ;  /* 0x05802804070075a7 */ /* 0x000e64000808017f */
[----:B-1----:R-:W-:Y:S05]  /*14960*/  @!P4 BRA `(.L_x_96) ;  /* 0x000000080088c947 */ /* 0x002fea0003800000 */
.L_x_116:
[----:B-1----:R-:W-:-:S04]  /*14970*/  @P2 MOV R4, 0x10000 ;  /* 0x0001000000042802 */ /* 0x002fc80000000f00 */
[----:B------:R1:W-:Y:S02]  /*14980*/  @P2 SYNCS.ARRIVE.TRANS64 RZ, [R7+URZ+0x58000], R4 ;  /* 0x0580000407ff29a7 */ /* 0x0003e4000800003f */
[----:B-1----:R-:W-:-:S04]  /*14990*/  PRMT R4, R3, 0x9910, RZ ;  /* 0x0000991003047816 */ /* 0x002fc800000000ff */
[----:B------:R-:W-:-:S13]  /*149a0*/  ISETP.NE.AND P4, PT, R4, 0x2, PT ;  /* 0x000000020400780c */ /* 0x000fda0003f85270 */
[----:B------:R-:W-:Y:S05]  /*149b0*/  @P4 BRA `(.L_x_97) ;  /* 0x0000000000044947 */ /* 0x000fea0003800000 */
[----:B------:R-:W-:Y:S01]  /*149c0*/  BPT.TRAP 0x1 ;  /* 0x000000040000795c */ /* 0x000fe20000300000 */
.L_x_97:
[----:B------:R-:W-:Y:S05]  /*149d0*/  @P0 BRA `(.L_x_98) ;  /* 0x0000000000040947 */ /* 0x000fea0003800000 */
[----:B------:R-:W-:Y:S01]  /*149e0*/  BPT.TRAP 0x1 ;  /* 0x000000040000795c */ /* 0x000fe20000300000 */
.L_x_98:
[----:B------:R-:W-:Y:S01]  /*149f0*/  LEA R5, R2, R5, 0x10 ;  /* 0x0000000502057211 */ /* 0x000fe200078e80ff */
[----:B------:R-:W-:Y:S01]  /*14a00*/  ULDC.64 UR6, c[0x0][0x198] ;  /* 0x0000660000067ab9 */ /* 0x000fe20000000a00 */
[----:B------:R-:W-:Y:S01]  /*14a10*/  R2UR UR25, R7 ;  /* 0x00000000071972ca */ /* 0x000fe200000e0000 */
[----:B------:R-:W-:Y:S01]  /*14a20*/  UIADD3 UR6, UP0, UR6, 0x1f0, URZ ;  /* 0x000001f006067890 */ /* 0x000fe2000ff1e03f */
[----:B------:R-:W-:Y:S01]  /*14a30*/  R2UR UR16, R5 ;  /* 0x00000000051072ca */ /* 0x000fe200000e0000 */
[----:B------:R-:W-:Y:S01]  /*14a40*/  UMOV UR8, 0x0 ;  /* 0x0000000000087882 */ /* 0x000fe20000000000 */
[----:B------:R-:W-:Y:S01]  /*14a50*/  R2UR UR27, R8 ;  /* 0x00000000081b72ca */ /* 0x000fe200000e0000 */
[----:B------:R-:W-:Y:S01]  /*14a60*/  UIADD3.X UR7, URZ, UR7, URZ, UP0, !UPT ;  /* 0x000000073f077290 */ /* 0x000fe200087fe43f */
[----:B------:R-:W-:Y:S01]  /*14a70*/  VIADD R2, R2, 0x1 ;  /* 0x0000000102027836 */ /* 0x000fe20000000000 */
[----:B------:R-:W-:Y:S01]  /*14a80*/  UMOV UR9, 0x10000000 ;  /* 0x1000000000097882 */ /* 0x000fe20000000000 */
[----:B------:R-:W-:Y:S01]  /*14a90*/  UMOV UR26, URZ ;  /* 0x0000003f001a7c82 */ /* 0x000fe20008000000 */
[----:B------:R-:W-:Y:S01]  /*14aa0*/  UMOV UR18, 0x40 ;  /* 0x0000004000127882 */ /* 0x000fe20000000000 */
[----:B------:R-:W-:Y:S01]  /*14ab0*/  UMOV UR20, UR28 ;  /* 0x0000001c00147c82 */ /* 0x000fe20008000000 */
[----:B------:R-:W-:Y:S01]  /*14ac0*/  UMOV UR21, UR29 ;  /* 0x0000001d00157c82 */ /* 0x000fe20008000000 */
[----:B------:R-:W-:Y:S01]  /*14ad0*/  ISETP.NE.AND P4, PT, R2, 0x5, PT ;  /* 0x000000050200780c */ /* 0x000fe20003f85270 */
[----:B------:R-:W-:-:S02]  /*14ae0*/  UIADD3 UR25, UR25, 0x58000, URZ ;  /* 0x0005800019197890 */ /* 0x000fc4000fffe03f */
[----:B------:R-:W-:Y:S01]  /*14af0*/  UIADD3 UR24, UR16, 0x8000, URZ ;  /* 0x0000800010187890 */ /* 0x000fe2000fffe03f */
[----:B------:R-:W-:Y:S01]  /*14b00*/  SEL R5, RZ, 0x1, P4 ;  /* 0x00000001ff057807 */ /* 0x000fe20002000000 */
[----:B------:R-:W-:Y:S01]  /*14b10*/  USHF.L.U32 UR27, UR27, 0x8, URZ ;  /* 0x000000081b1b7899 */ /* 0x000fe2000800063f */
[----:B------:R-:W-:Y:S01]  /*14b20*/  SEL R2, R2, RZ, P4 ;  /* 0x000000ff02027207 */ /* 0x000fe20002000000 */
[----:B------:R-:W-:Y:S01]  /*14b30*/  UIADD3 UR16, UR16, 0x10000, URZ ;  /* 0x0001000010107890 */ /* 0x000fe2000fffe03f */
[----:B------:R-:W-:Y:S01]  /*14b40*/  LOP3.LUT R0, R0, R5, RZ, 0x3c, !PT ;  /* 0x0000000500007212 */ /* 0x000fe200078e3cff */
[----:B------:R-:W-:-:S03]  /*14b50*/  UMOV UR17, UR25 ;  /* 0x0000001900117c82 */ /* 0x000fc60008000000 */
[----:B------:R-:W-:Y:S02]  /*14b60*/  UMOV UR19, UR27 ;  /* 0x0000001b00137c82 */ /* 0x000fe40008000000 */
[----:B------:R1:W-:Y:S02]  /*14b70*/  UTMALDG.4D [UR24], [UR6], desc[UR8] ;  /* 0x00000818060075b4 */ /* 0x0003e40008019000 */
[----:B------:R1:W-:Y:S02]  /*14b80*/  UTMALDG.4D [UR16], [UR6], desc[UR8] ;  /* 0x00000810060075b4 */ /* 0x0003e40008019000 */
[----:B-1----:R-:W-:Y:S01]  /*14b90*/  NOP ;  /* 0x0000000000007918 */ /* 0x002fe20000000000 */
.L_x_95:
[----:B------:R-:W-:Y:S05]  /*14ba0*/  BSYNC B1 ;  /* 0x0000000000017941 */ /* 0x000fea0003800000 */
.L_x_94:
[----:B------:R-:W-:Y:S01]  /*14bb0*/  ISETP.LT.OR P4, PT, R9, 0x4, !P3 ;  /* 0x000000040900780c */ /* 0x000fe20005f81670 */
[----:B------:R-:W-:-:S12]  /*14bc0*/  BSSY B1, `(.L_x_99) ;  /* 0x000002d000017945 */ /* 0x000fd80003800000 */
[----:B------:R-:W-:Y:S05]  /*14bd0*/  @P4 BRA `(.L_x_100) ;  /* 0x0000000000ac4947 */ /* 0x000fea0003800000 */
[----:B------:R-:W1:Y:S01]  /*14be0*/  S2R R5, SR_CgaCtaId ;  /* 0x0000000000057919 */ /* 0x000e620000008800 */
[----:B------:R-:W-:Y:S02]  /*14bf0*/  MOV R4, 0x400 ;  /* 0x0000040000047802 */ /* 0x000fe40000000f00 */
[----:B------:R-:W-:Y:S02]  /*14c00*/  SHF.L.U32 R7, R0, 0x1f, RZ ;  /* 0x0000001f00077819 */ /* 0x000fe400000006ff */
[----:B-1----:R-:W-:-:S04]  /*14c10*/  LEA R5, R5, R4, 0x18 ;  /* 0x0000000405057211 */ /* 0x002fc800078ec0ff */
[----:B------:R-:W-:-:S04]  /*14c20*/  LEA R4, R2, R5, 0x3 ;  /* 0x0000000502047211 */ /* 0x000fc800078e18ff */
[----:B------:R-:W1:Y:S02]  /*14c30*/  SYNCS.PHASECHK.TRANS64.TRYWAIT P4, [R4+URZ+0x58028], R7 ;  /* 0x05802807040075a7 */ /* 0x000e64000808017f */
[----:B-1----:R-:W-:Y:S05]  /*14c40*/  @!P4 BRA `(.L_x_101) ;  /* 0x0000000400e4c947 */ /* 0x002fea0003800000 */
.L_x_117:
[----:B------:R-:W-:Y:S02]  /*14c50*/  PRMT R6, R3, 0x9910, RZ ;  /* 0x0000991003067816 */ /* 0x000fe400000000ff */
[----:B-1----:R-:W-:Y:S02]  /*14c60*/  @P1 MOV R7, 0x10000 ;  /* 0x0001000000071802 */ /* 0x002fe40000000f00 */
[----:B------:R-:W-:Y:S02]  /*14c70*/  ISETP.NE.AND P4, PT, R6, 0x2, PT ;  /* 0x000000020600780c */ /* 0x000fe40003f85270 */
[----:B------:R1:W-:Y:S11]  /*14c80*/  @P1 SYNCS.ARRIVE.TRANS64 RZ, [R4+URZ+0x58000], R7 ;  /* 0x0580000704ff19a7 */ /* 0x0003f6000800003f */
[----:B-1----:R-:W-:Y:S05]  /*14c90*/  @P4 BRA `(.L_x_102) ;  /* 0x0000000000044947 */ /* 0x002fea0003800000 */
[----:B------:R-:W-:Y:S01]  /*14ca0*/  BPT.TRAP 0x1 ;  /* 0x000000040000795c */ /* 0x000fe20000300000 */
.L_x_102:
[----:B------:R-:W-:Y:S05]  /*14cb0*/  @P0 BRA `(.L_x_103) ;  /* 0x0000000000040947 */ /* 0x000fea0003800000 */
[----:B------:R-:W-:Y:S01]  /*14cc0*/  BPT.TRAP 0x1 ;  /* 0x000000040000795c */ /* 0x000fe20000300000 */
.L_x_103:
        /* <DEDUP_REMOVED lines=8> */
[----:B------:R-:W-:Y:S01]  /*14d50*/  IADD3 R2, R2, 0x1, RZ ;  /* 0x0000000102027810 */ /* 0x000fe20007ffe0ff */
[----:B------:R-:W-:Y:S01]  /*14d60*/  UMOV UR9, 0x10000000 ;  /* 0x1000000000097882 */ /* 0x000fe20000000000 */
[----:B------:R-:W-:Y:S01]  /*14d70*/  UMOV UR26, URZ ;  /* 0x0000003f001a7c82 */ /* 0x000fe20008000000 */
[----:B------:R-:W-:Y:S01]  /*14d80*/  UMOV UR18, 0x40 ;  /* 0x0000004000127882 */ /* 0x000fe20000000000 */
[----:B------:R-:W-:Y:S01]  /*14d90*/  UMOV UR20, UR28 ;  /* 0x0000001c00147c82 */ /* 0x000fe20008000000 */
[----:B------:R-:W-:Y:S01]  /*14da0*/  UMOV UR21, UR29 ;  /* 0x0000001d00157c82 */ /* 0x000fe20008000000 */
[----:B------:R-:W-:Y:S01]  /*14db0*/  ISETP.NE.AND P4, PT, R2, 0x5, PT ;  /* 0x000000050200780c */ /* 0x000fe20003f85270 */
[----:B------:R-:W-:Y:S01]  /*14dc0*/  UIADD3 UR25, UR25, 0x58000, URZ ;  /* 0x0005800019197890 */ /* 0x000fe2000fffe03f */
[----:B------:R-:W-:Y:S01]  /*14dd0*/  IADD3 R8, R8, 0x1, RZ ;  /* 0x0000000108087810 */ /* 0x000fe20007ffe0ff */
        /* <DEDUP_REMOVED lines=11> */
.L_x_100:
[----:B------:R-:W-:Y:S05]  /*14e90*/  BSYNC B1 ;  /* 0x0000000000017941 */ /* 0x000fea0003800000 */
.L_x_99:
[C---:B------:R-:W-:Y:S02]  /*14ea0*/  ISETP.GT.AND P4, PT, R9.reuse, 0x4, PT ;  /* 0x000000040900780c */ /* 0x040fe40003f84270 */
[----:B------:R-:W-:-:S11]  /*14eb0*/  IADD3 R9, R9, -0x2, RZ ;  /* 0xfffffffe09097810 */ /* 0x000fd60007ffe0ff */
[----:B------:R-:W-:Y:S05]  /*14ec0*/  @P4 BRA `(.L_x_104) ;  /* 0xfffffff800844947 */ /* 0x000fea000383ffff */
[----:B------:R-:W-:Y:S05]  /*14ed0*/  BSYNC B0 ;  /* 0x0000000000007941 */ /* 0x000fea0003800000 */
.L_x_93:
[----:B------:R-:W-:Y:S05]  /*14ee0*/  EXIT ;  /* 0x000000000000794d */ /* 0x000fea0003800000 */
.L_x_15:
[----:B-1----:R-:W-:-:S04]  /*14ef0*/  IMAD.U32 R5, RZ, RZ, UR8 ;  /* 0x00000008ff057e24 */ /* 0x002fc8000f8e00ff */
[----:B------:R1:W2:Y:S03]  /*14f00*/  SYNCS.PHASECHK.TRANS64.TRYWAIT P1, [R5+URZ+0x58050], R6 ;  /* 0x05805006050075a7 */ /* 0x0002a6000802017f */
[----:B--2---:R-:W-:Y:S05]  /*14f10*/  @!P1 NANOSLEEP.SYNCS 0x989680 ;  /* 0x009896800000995d */ /* 0x004fea0003900000 */
[----:B------:R-:W2:Y:S02]  /*14f20*/  @!P1 SYNCS.PHASECHK.TRANS64 P1, [R5+URZ+0x58050], R6 ;  /* 0x05805006050095a7 */ /* 0x000ea4000802007f */
[----:B--2---:R-:W-:Y:S05]  /*14f30*/  @!P1 BRA `(.L_x_15) ;  /* 0xfffffffc00ec9947 */ /* 0x004fea000383ffff */
[----:B------:R-:W-:Y:S05]  /*14f40*/  BRA `(.L_x_105) ;  /* 0xfffffebc00f07947 */ /* 0x000fea000383ffff */
.L_x_17:
[----:B-1----:R-:W-:-:S04]  /*14f50*/  MOV R5, UR38 ;  /* 0x0000002600057c02 */ /* 0x002fc80008000f00 */
[----:B------:R1:W2:Y:S03]  /*14f60*/  SYNCS.PHASECHK.TRANS64.TRYWAIT P1, [R5+URZ+0x58000], R4 ;  /* 0x05800004050075a7 */ /* 0x0002a6000802017f */
[----:B--2---:R-:W-:Y:S05]  /*14f70*/  @!P1 NANOSLEEP.SYNCS 0x989680 ;  /* 0x009896800000995d */ /* 0x004fea0003900000 */
[----:B------:R-:W2:Y:S02]  /*14f80*/  @!P1 SYNCS.PHASECHK.TRANS64 P1, [R5+URZ+0x58000], R4 ;  /* 0x05800004050095a7 */ /* 0x000ea4000802007f */
[----:B--2---:R-:W-:Y:S05]  /*14f90*/  @!P1 BRA `(.L_x_17) ;  /* 0xfffffffc00ec9947 */ /* 0x004fea000383ffff */
[----:B------:R-:W-:Y:S05]  /*14fa0*/  BRA `(.L_x_106) ;  /* 0xfffffebc00fc7947 */ /* 0x000fea000383ffff */
.L_x_18:
[----:B-1----:R-:W-:-:S04]  /*14fb0*/  MOV R5, UR8 ;  /* 0x0000000800057c02 */ /* 0x002fc80008000f00 */
[----:B------:R1:W2:Y:S03]  /*14fc0*/  SYNCS.PHASECHK.TRANS64.TRYWAIT P1, [R5+URZ+-0x8], R2 ;  /* 0xfffff802050075a7 */ /* 0x0002a6000802017f */
[----:B--2---:R-:W-:Y:S05]  /*14fd0*/  @!P1 NANOSLEEP.SYNCS 0x989680 ;  /* 0x009896800000995d */ /* 0x004fea0003900000 */
[----:B------:R-:W2:Y:S02]  /*14fe0*/  @!P1 SYNCS.PHASECHK.TRANS64 P1, [R5+URZ+-0x8], R2 ;  /* 0xfffff802050095a7 */ /* 0x000ea4000802007f */
[----:B--2---:R-:W-:Y:S05]  /*14ff0*/  @!P1 BRA `(.L_x_18) ;  /* 0xfffffffc00ec9947 */ /* 0x004fea000383ffff */
[----:B------:R-:W-:Y:S05]  /*15000*/  BRA `(.L_x_107) ;  /* 0xfffffebc00f87947 */ /* 0x000fea000383ffff */
.L_x_20:
[----:B-1----:R-:W-:-:S04]  /*15010*/  MOV R9, UR38 ;  /* 0x0000002600097c02 */ /* 0x002fc80008000f00 */
[----:B------:R1:W2:Y:S03]  /*15020*/  SYNCS.PHASECHK.TRANS64.TRYWAIT P1, [R9+URZ+0x58008], R4 ;  /* 0x05800804090075a7 */ /* 0x0002a6000802017f */
[----:B--2---:R-:W-:Y:S05]  /*15030*/  @!P1 NANOSLEEP.SYNCS 0x989680 ;  /* 0x009896800000995d */ /* 0x004fea0003900000 */
[----:B------:R-:W2:Y:S02]  /*15040*/  @!P1 SYNCS.PHASECHK.TRANS64 P1, [R9+URZ+0x58008], R4 ;  /* 0x05800804090095a7 */ /* 0x000ea4000802007f */
[----:B--2---:R-:W-:Y:S05]  /*15050*/  @!P1 BRA `(.L_x_20) ;  /* 0xfffffffc00ec9947 */ /* 0x004fea000383ffff */
[----:B------:R-:W-:Y:S05]  /*15060*/  BRA `(.L_x_108) ;  /* 0xffffff1800507947 */ /* 0x000fea000383ffff */
.L_x_25:
[----:B-1----:R-:W-:-:S04]  /*15070*/  MOV R10, UR4 ;  /* 0x00000004000a7c02 */ /* 0x002fc80008000f00 */
[----:B------:R1:W2:Y:S03]  /*15080*/  SYNCS.PHASECHK.TRANS64.TRYWAIT P2, [R10+URZ+0x58000], R7 ;  /* 0x058000070a0075a7 */ /* 0x0002a6000804017f */
[----:B--2---:R-:W-:Y:S05]  /*15090*/  @!P2 NANOSLEEP.SYNCS 0x989680 ;  /* 0x009896800000a95d */ /* 0x004fea0003900000 */
[----:B------:R-:W2:Y:S02]  /*150a0*/  @!P2 SYNCS.PHASECHK.TRANS64 P2, [R10+URZ+0x58000], R7 ;  /* 0x058000070a00a5a7 */ /* 0x000ea4000804007f */
[----:B--2---:R-:W-:Y:S05]  /*150b0*/  @!P2 BRA `(.L_x_25) ;  /* 0xfffffffc00eca947 */ /* 0x004fea000383ffff */
[----:B------:R-:W-:Y:S05]  /*150c0*/  BRA `(.L_x_109) ;  /* 0xffffff2000307947 */ /* 0x000fea000383ffff */
.L_x_29:
[----:B-1----:R-:W-:-:S04]  /*150d0*/  MOV R12, UR6 ;  /* 0x00000006000c7c02 */ /* 0x002fc80008000f00 */
[----:B------:R1:W2:Y:S03]  /*150e0*/  SYNCS.PHASECHK.TRANS64.TRYWAIT P2, [R12+URZ+0x58000], R13 ;  /* 0x0580000d0c0075a7 */ /* 0x0002a6000804017f */
[----:B--2---:R-:W-:Y:S05]  /*150f0*/  @!P2 NANOSLEEP.SYNCS 0x989680 ;  /* 0x009896800000a95d */ /* 0x004fea0003900000 */
[----:B------:R-:W2:Y:S02]  /*15100*/  @!P2 SYNCS.PHASECHK.TRANS64 P2, [R12+URZ+0x58000], R13 ;  /* 0x0580000d0c00a5a7 */ /* 0x000ea4000804007f */
[----:B--2---:R-:W-:Y:S05]  /*15110*/  @!P2 BRA `(.L_x_29) ;  /* 0xfffffffc00eca947 */ /* 0x004fea000383ffff */
[----:B------:R-:W-:Y:S05]  /*15120*/  BRA `(.L_x_28) ;  /* 0xffffff6400707947 */ /* 0x000fea000383ffff */
.L_x_37:
[----:B-1----:R-:W-:-:S04]  /*15130*/  MOV R12, UR4 ;  /* 0x00000004000c7c02 */ /* 0x002fc80008000f00 */
[----:B------:R1:W2:Y:S03]  /*15140*/  SYNCS.PHASECHK.TRANS64.TRYWAIT P2, [R12+URZ+0x58000], R7 ;  /* 0x058000070c0075a7 */ /* 0x0002a6000804017f */
[----:B--2---:R-:W-:Y:S05]  /*15150*/  @!P2 NANOSLEEP.SYNCS 0x989680 ;  /* 0x009896800000a95d */ /* 0x004fea0003900000 */
[----:B------:R-:W2:Y:S02]  /*15160*/  @!P2 SYNCS.PHASECHK.TRANS64 P2, [R12+URZ+0x58000], R7 ;  /* 0x058000070c00a5a7 */ /* 0x000ea4000804007f */
[----:B--2---:R-:W-:Y:S05]  /*15170*/  @!P2 BRA `(.L_x_37) ;  /* 0xfffffffc00eca947 */ /* 0x004fea000383ffff */
[----:B------:R-:W-:Y:S05]  /*15180*/  BRA `(.L_x_110) ;  /* 0xffffff6c004c7947 */ /* 0x000fea000383ffff */
.L_x_41:
[----:B-1----:R-:W-:-:S04]  /*15190*/  IMAD.U32 R9, RZ, RZ, UR5 ;  /* 0x00000005ff097e24 */ /* 0x002fc8000f8e00ff */
[----:B------:R1:W2:Y:S03]  /*151a0*/  SYNCS.PHASECHK.TRANS64.TRYWAIT P2, [R9+URZ+0x58000], R12 ;  /* 0x0580000c090075a7 */ /* 0x0002a6000804017f */
[----:B--2---:R-:W-:Y:S05]  /*151b0*/  @!P2 NANOSLEEP.SYNCS 0x989680 ;  /* 0x009896800000a95d */ /* 0x004fea0003900000 */
[----:B------:R-:W2:Y:S02]  /*151c0*/  @!P2 SYNCS.PHASECHK.TRANS64 P2, [R9+URZ+0x58000], R12 ;  /* 0x0580000c0900a5a7 */ /* 0x000ea4000804007f */
[----:B--2---:R-:W-:Y:S05]  /*151d0*/  @!P2 BRA `(.L_x_41) ;  /* 0xfffffffc00eca947 */ /* 0x004fea000383ffff */
[----:B------:R-:W-:Y:S05]  /*151e0*/  BRA `(.L_x_40) ;  /* 0xffffffc400a07947 */ /* 0x000fea000383ffff */
.L_x_57:
[----:B--2---:R-:W-:-:S04]  /*151f0*/  MOV R3, UR4 ;  /* 0x0000000400037c02 */ /* 0x004fc80008000f00 */
[----:B------:R2:W3:Y:S03]  /*15200*/  SYNCS.PHASECHK.TRANS64.TRYWAIT P0, [R3+URZ+0x8], R0 ;  /* 0x00000800030075a7 */ /* 0x0004e6000800017f */
[----:B---3--:R-:W-:Y:S05]  /*15210*/  @!P0 NANOSLEEP.SYNCS 0x989680 ;  /* 0x009896800000895d */ /* 0x008fea0003900000 */
[----:B------:R-:W3:Y:S02]  /*15220*/  @!P0 SYNCS.PHASECHK.TRANS64 P0, [R3+URZ+0x8], R0 ;  /* 0x00000800030085a7 */ /* 0x000ee4000800007f */
[----:B---3--:R-:W-:Y:S05]  /*15230*/  @!P0 BRA `(.L_x_57) ;  /* 0xfffffffc00ec8947 */ /* 0x008fea000383ffff */
[----:B------:R-:W-:Y:S05]  /*15240*/  BRA `(.L_x_111) ;  /* 0xffffffd400087947 */ /* 0x000fea000383ffff */
.L_x_75:
[----:B-1----:R1:W2:Y:S02]  /*15250*/  SYNCS.PHASECHK.TRANS64.TRYWAIT P0, [R4+URZ+0x58060], R3 ;  /* 0x05806003040075a7 */ /* 0x0022a4000800017f */
[----:B--2---:R-:W-:Y:S05]  /*15260*/  @!P0 NANOSLEEP.SYNCS 0x989680 ;  /* 0x009896800000895d */ /* 0x004fea0003900000 */
[----:B------:R-:W2:Y:S02]  /*15270*/  @!P0 SYNCS.PHASECHK.TRANS64 P0, [R4+URZ+0x58060], R3 ;  /* 0x05806003040085a7 */ /* 0x000ea4000800007f */
[----:B--2---:R-:W-:Y:S05]  /*15280*/  @!P0 BRA `(.L_x_75) ;  /* 0xfffffffc00f08947 */ /* 0x004fea000383ffff */
[----:B------:R-:W-:Y:S05]  /*15290*/  BRA `(.L_x_112) ;  /* 0xffffffe800c87947 */ /* 0x000fea000383ffff */
.L_x_80:
[----:B-1----:R1:W2:Y:S02]  /*152a0*/  SYNCS.PHASECHK.TRANS64.TRYWAIT P0, [R5+URZ+0x58028], R2 ;  /* 0x05802802050075a7 */ /* 0x0022a4000800017f */
[----:B--2---:R-:W-:Y:S05]  /*152b0*/  @!P0 NANOSLEEP.SYNCS 0x989680 ;  /* 0x009896800000895d */ /* 0x004fea0003900000 */
[----:B------:R-:W2:Y:S02]  /*152c0*/  @!P0 SYNCS.PHASECHK.TRANS64 P0, [R5+URZ+0x58028], R2 ;  /* 0x05802802050085a7 */ /* 0x000ea4000800007f */
[----:B--2---:R-:W-:Y:S05]  /*152d0*/  @!P0 BRA `(.L_x_80) ;  /* 0xfffffffc00f08947 */ /* 0x004fea000383ffff */
[----:B------:R-:W-:Y:S05]  /*152e0*/  BRA `(.L_x_113) ;  /* 0xffffffec005c7947 */ /* 0x000fea000383ffff */
.L_x_85:
[----:B-1----:R1:W2:Y:S02]  /*152f0*/  SYNCS.PHASECHK.TRANS64.TRYWAIT P0, [R4+URZ+0x58060], R5 ;  /* 0x05806005040075a7 */ /* 0x0022a4000800017f */
[----:B--2---:R-:W-:Y:S05]  /*15300*/  @!P0 NANOSLEEP.SYNCS 0x989680 ;  /* 0x009896800000895d */ /* 0x004fea0003900000 */
[----:B------:R-:W2:Y:S02]  /*15310*/  @!P0 SYNCS.PHASECHK.TRANS64 P0, [R4+URZ+0x58060], R5 ;  /* 0x05806005040085a7 */ /* 0x000ea4000800007f */
[----:B--2---:R-:W-:Y:S05]  /*15320*/  @!P0 BRA `(.L_x_85) ;  /* 0xfffffffc00f08947 */ /* 0x004fea000383ffff */
[----:B------:R-:W-:Y:S05]  /*15330*/  BRA `(.L_x_114) ;  /* 0xffffffec00f47947 */ /* 0x000fea000383ffff */
.L_x_90:
[----:B-1----:R1:W2:Y:S02]  /*15340*/  SYNCS.PHASECHK.TRANS64.TRYWAIT P0, [R3+URZ+0x58028], R4 ;  /* 0x05802804030075a7 */ /* 0x0022a4000800017f */
[----:B--2---:R-:W-:Y:S05]  /*15350*/  @!P0 NANOSLEEP.SYNCS 0x989680 ;  /* 0x009896800000895d */ /* 0x004fea0003900000 */
[----:B------:R-:W2:Y:S02]  /*15360*/  @!P0 SYNCS.PHASECHK.TRANS64 P0, [R3+URZ+0x58028], R4 ;  /* 0x05802804030085a7 */ /* 0x000ea4000800007f */
[----:B--2---:R-:W-:Y:S05]  /*15370*/  @!P0 BRA `(.L_x_90) ;  /* 0xfffffffc00f08947 */ /* 0x004fea000383ffff */
[----:B------:R-:W-:Y:S05]  /*15380*/  BRA `(.L_x_115) ;  /* 0xfffffff000987947 */ /* 0x000fea000383ffff */
.L_x_96:
[----:B-1----:R1:W2:Y:S02]  /*15390*/  SYNCS.PHASECHK.TRANS64.TRYWAIT P4, [R7+URZ+0x58028], R4 ;  /* 0x05802804070075a7 */ /* 0x0022a4000808017f */
[----:B--2---:R-:W-:Y:S05]  /*153a0*/  @!P4 NANOSLEEP.SYNCS 0x989680 ;  /* 0x009896800000c95d */ /* 0x004fea0003900000 */
[----:B------:R-:W2:Y:S02]  /*153b0*/  @!P4 SYNCS.PHASECHK.TRANS64 P4, [R7+URZ+0x58028], R4 ;  /* 0x058028040700c5a7 */ /* 0x000ea4000808007f */
[----:B--2---:R-:W-:Y:S05]  /*153c0*/  @!P4 BRA `(.L_x_96) ;  /* 0xfffffffc00f0c947 */ /* 0x004fea000383ffff */
[----:B------:R-:W-:Y:S05]  /*153d0*/  BRA `(.L_x_116) ;  /* 0xfffffff400647947 */ /* 0x000fea000383ffff */
.L_x_101:
[----:B-1----:R1:W2:Y:S02]  /*153e0*/  SYNCS.PHASECHK.TRANS64.TRYWAIT P4, [R4+URZ+0x58028], R7 ;  /* 0x05802807040075a7 */ /* 0x0022a4000808017f */
[----:B--2---:R-:W-:Y:S05]  /*153f0*/  @!P4 NANOSLEEP.SYNCS 0x989680 ;  /* 0x009896800000c95d */ /* 0x004fea0003900000 */
[----:B------:R-:W2:Y:S02]  /*15400*/  @!P4 SYNCS.PHASECHK.TRANS64 P4, [R4+URZ+0x58028], R7 ;  /* 0x058028070400c5a7 */ /* 0x000ea4000808007f */
[----:B--2---:R-:W-:Y:S05]  /*15410*/  @!P4 BRA `(.L_x_101) ;  /* 0xfffffffc00f0c947 */ /* 0x004fea000383ffff */
[----:B------:R-:W-:Y:S05]  /*15420*/  BRA `(.L_x_117) ;  /* 0xfffffff800087947 */ /* 0x000fea000383ffff */
        .weak           $__internal_0_$__cuda_sm20_rcp_rn_f32_slowpath
        .type           $__internal_0_$__cuda_sm20_rcp_rn_f32_slowpath,@function
        .size           $__internal_0_$__cuda_sm20_rcp_rn_f32_slowpath,(.L_x_123 - $__internal_0_$__cuda_sm20_rcp_rn_f32_slowpath)
$__internal_0_$__cuda_sm20_rcp_rn_f32_slowpath:
[----:B------:R-:W-:Y:S01]  /*15430*/  SHF.L.U32 R0, R2, 0x1, RZ ;  /* 0x0000000102007819 */ /* 0x000fe200000006ff */
[----:B------:R-:W-:Y:S03]  /*15440*/  BSSY B2, `(.L_x_118) ;  /* 0x0000030000027945 */ /* 0x000fe60003800000 */
[----:B------:R-:W-:-:S04]  /*15450*/  SHF.R.U32.HI R17, RZ, 0x18, R0 ;  /* 0x00000018ff117819 */ /* 0x000fc80000011600 */
[----:B------:R-:W-:-:S13]  /*15460*/  ISETP.NE.U32.AND P0, PT, R17, RZ, PT ;  /* 0x000000ff1100720c */ /* 0x000fda0003f05070 */
[----:B------:R-:W-:Y:S05]  /*15470*/  @P0 BRA `(.L_x_119) ;  /* 0x0000000000280947 */ /* 0x000fea0003800000 */
[----:B------:R-:W-:-:S04]  /*15480*/  SHF.L.U32 R0, R2, 0x1, RZ ;  /* 0x0000000102007819 */ /* 0x000fc800000006ff */
[----:B------:R-:W-:-:S13]  /*15490*/  ISETP.NE.AND P0, PT, R0, RZ, PT ;  /* 0x000000ff0000720c */ /* 0x000fda0003f05270 */
[----:B------:R-:W-:Y:S01]  /*154a0*/  @P0 FFMA R6, R2, 1.84467440737095516160e+19, RZ ;  /* 0x5f80000002060823 */ /* 0x000fe200000000ff */
[----:B------:R-:W-:Y:S08]  /*154b0*/  @!P0 MUFU.RCP R3, R2 ;  /* 0x0000000200038308 */ /* 0x000ff00000001000 */
[----:B------:R-:W1:Y:S02]  /*154c0*/  @P0 MUFU.RCP R13, R6 ;  /* 0x00000006000d0308 */ /* 0x000e640000001000 */
[----:B-1----:R-:W-:-:S04]  /*154d0*/  @P0 FFMA R0, R6, R13, -1 ;  /* 0xbf80000006000423 */ /* 0x002fc8000000000d */
[----:B------:R-:W-:-:S04]  /*154e0*/  @P0 FADD.FTZ R0, -R0, -RZ ;  /* 0x800000ff00000221 */ /* 0x000fc80000010100 */
[----:B------:R-:W-:-:S04]  /*154f0*/  @P0 FFMA R0, R13, R0, R13 ;  /* 0x000000000d000223 */ /* 0x000fc8000000000d */
[----:B------:R-:W-:Y:S01]  /*15500*/  @P0 FFMA R3, R0, 1.84467440737095516160e+19, RZ ;  /* 0x5f80000000030823 */ /* 0x000fe200000000ff */
[----:B------:R-:W-:Y:S06]  /*15510*/  BRA `(.L_x_120) ;  /* 0x0000000000887947 */ /* 0x000fec0003800000 */
.L_x_119:
[----:B------:R-:W-:-:S04]  /*15520*/  IADD3 R19, R17, -0xfd, RZ ;  /* 0xffffff0311137810 */ /* 0x000fc80007ffe0ff */
[----:B------:R-:W-:-:S13]  /*15530*/  ISETP.GT.U32.AND P0, PT, R19, 0x1, PT ;  /* 0x000000011300780c */ /* 0x000fda0003f04070 */
[----:B------:R-:W-:Y:S05]  /*15540*/  @P0 BRA `(.L_x_121) ;  /* 0x0000000000780947 */ /* 0x000fea0003800000 */
[----:B------:R-:W-:Y:S02]  /*15550*/  LOP3.LUT R0, R2, 0x7fffff, RZ, 0xc0, !PT ;  /* 0x007fffff02007812 */ /* 0x000fe400078ec0ff */
[----:B------:R-:W-:Y:S02]  /*15560*/  MOV R12, 0x3 ;  /* 0x00000003000c7802 */ /* 0x000fe40000000f00 */
[----:B------:R-:W-:Y:S02]  /*15570*/  LOP3.LUT R0, R0, 0x3f800000, RZ, 0xfc, !PT ;  /* 0x3f80000000007812 */ /* 0x000fe400078efcff */
[----:B------:R-:W-:Y:S02]  /*15580*/  SHF.L.U32 R12, R12, R19, RZ ;  /* 0x000000130c0c7219 */ /* 0x000fe400000006ff */
[----:B------:R-:W1:Y:S02]  /*15590*/  MUFU.RCP R3, R0 ;  /* 0x0000000000037308 */ /* 0x000e640000001000 */
[----:B-1----:R-:W-:-:S04]  /*155a0*/  FFMA R6, R0, R3, -1 ;  /* 0xbf80000000067423 */ /* 0x002fc80000000003 */
[----:B------:R-:W-:-:S04]  /*155b0*/  FADD.FTZ R6, -R6, -RZ ;  /* 0x800000ff06067221 */ /* 0x000fc80000010100 */
[CCC-:B------:R-:W-:Y:S01]  /*155c0*/  FFMA.RM R10, R3.reuse, R6.reuse, R3.reuse ;  /* 0x00000006030a7223 */ /* 0x1c0fe20000004003 */
[----:B------:R-:W-:-:S04]  /*155d0*/  FFMA.RP R13, R3, R6, R3 ;  /* 0x00000006030d7223 */ /* 0x000fc80000008003 */
[C---:B------:R-:W-:Y:S02]  /*155e0*/  LOP3.LUT R3, R10.reuse, 0x7fffff, RZ, 0xc0, !PT ;  /* 0x007fffff0a037812 */ /* 0x040fe400078ec0ff */
[----:B------:R-:W-:Y:S02]  /*155f0*/  FSETP.NEU.FTZ.AND P0, PT, R10, R13, PT ;  /* 0x0000000d0a00720b */ /* 0x000fe40003f1d000 */
[----:B------:R-:W-:Y:S02]  /*15600*/  LOP3.LUT R3, R3, 0x800000, RZ, 0xfc, !PT ;  /* 0x0080000003037812 */ /* 0x000fe400078efcff */
[----:B------:R-:W-:Y:S02]  /*15610*/  SEL R6, RZ, 0xffffffff, !P0 ;  /* 0xffffffffff067807 */ /* 0x000fe40004000000 */
[----:B------:R-:W-:Y:S02]  /*15620*/  LOP3.LUT R12, R12, R3, RZ, 0xc0, !PT ;  /* 0x000000030c0c7212 */ /* 0x000fe400078ec0ff */
[----:B------:R-:W-:-:S02]  /*15630*/  IADD3 R6, -R6, RZ, RZ ;  /* 0x000000ff06067210 */ /* 0x000fc40007ffe1ff */
[-C--:B------:R-:W-:Y:S02]  /*15640*/  SHF.R.U32.HI R12, RZ, R19.reuse, R12 ;  /* 0x00000013ff0c7219 */ /* 0x080fe4000001160c */
[----:B------:R-:W-:Y:S02]  /*15650*/  LOP3.LUT P1, RZ, R6, R19, R3, 0xf8, !PT ;  /* 0x0000001306ff7212 */ /* 0x000fe4000782f803 */
[C---:B------:R-:W-:Y:S02]  /*15660*/  LOP3.LUT P0, RZ, R12.reuse, 0x1, RZ, 0xc0, !PT ;  /* 0x000000010cff7812 */ /* 0x040fe4000780c0ff */
[----:B------:R-:W-:-:S04]  /*15670*/  LOP3.LUT P2, RZ, R12, 0x2, RZ, 0xc0, !PT ;  /* 0x000000020cff7812 */ /* 0x000fc8000784c0ff */
[----:B------:R-:W-:Y:S02]  /*15680*/  PLOP3.LUT P0, PT, P0, P1, P2, 0xe0, 0x0 ;  /* 0x000000000000781c */ /* 0x000fe40000703c20 */
[----:B------:R-:W-:Y:S02]  /*15690*/  LOP3.LUT P1, RZ, R2, 0x7fffff, RZ, 0xc0, !PT ;  /* 0x007fffff02ff7812 */ /* 0x000fe4000782c0ff */
[----:B------:R-:W-:-:S05]  /*156a0*/  SEL R0, RZ, 0x1, !P0 ;  /* 0x00000001ff007807 */ /* 0x000fca0004000000 */
[----:B------:R-:W-:-:S05]  /*156b0*/  IMAD.MOV R0, RZ, RZ, -R0 ;  /* 0x000000ffff007224 */ /* 0x000fca00078e0a00 */
[----:B------:R-:W-:Y:S02]  /*156c0*/  ISETP.GE.AND P0, PT, R0, RZ, PT ;  /* 0x000000ff0000720c */ /* 0x000fe40003f06270 */
[----:B------:R-:W-:-:S04]  /*156d0*/  IADD3 R0, R17, -0xfc, RZ ;  /* 0xffffff0411007810 */ /* 0x000fc80007ffe0ff */
[----:B------:R-:W-:-:S07]  /*156e0*/  SHF.R.U32.HI R3, RZ, R0, R3 ;  /* 0x00000000ff037219 */ /* 0x000fce0000011603 */
[----:B------:R-:W-:-:S04]  /*156f0*/  @!P0 IADD3 R3, R3, 0x1, RZ ;  /* 0x0000000103038810 */ /* 0x000fc80007ffe0ff */
[----:B------:R-:W-:-:S04]  /*15700*/  @!P1 SHF.L.U32 R3, R3, 0x1, RZ ;  /* 0x0000000103039819 */ /* 0x000fc800000006ff */
[----:B------:R-:W-:Y:S01]  /*15710*/  LOP3.LUT R3, R3, 0x80000000, R2, 0xf8, !PT ;  /* 0x8000000003037812 */ /* 0x000fe200078ef802 */
[----:B------:R-:W-:Y:S06]  /*15720*/  BRA `(.L_x_120) ;  /* 0x0000000000047947 */ /* 0x000fec0003800000 */
.L_x_121:
[----:B------:R1:W2:Y:S02]  /*15730*/  MUFU.RCP R3, R2 ;  /* 0x0000000200037308 */ /* 0x0002a40000001000 */
.L_x_120:
[----:B------:R-:W-:Y:S05]  /*15740*/  BSYNC B2 ;  /* 0x0000000000027941 */ /* 0x000fea0003800000 */
.L_x_118:
[----:B--2---:R-:W-:Y:S02]  /*15750*/  MOV R0, R3 ;  /* 0x0000000300007202 */ /* 0x004fe40000000f00 */
[----:B-1----:R-:W-:Y:S02]  /*15760*/  MOV R2, R14 ;  /* 0x0000000e00027202 */ /* 0x002fe40000000f00 */
[----:B------:R-:W-:-:S04]  /*15770*/  MOV R3, 0x0 ;  /* 0x0000000000037802 */ /* 0x000fc80000000f00 */
[----:B------:R-:W-:Y:S05]  /*15780*/  RET.REL.NODEC R2 `(_ZN7cutlass13device_kernelINS_4fmha6kernel28FmhaKernelTmaWarpSpecializedINS1_10collective30FmhaMainloopTmaWarpSpecializedINS_6half_tEffN4cute5tupleIJNS7_1CILi128EEENS9_ILi256EEESA_EEENS8_IJiNS9_ILi1EEENS8_IJiiEEEEEESF_SF_NS4_12CausalFusionEJEEENS4_15FmhaFwdEpilogueIS6_fNS8_IJNS9_ILi64EEESA_SB_EEEEENS2_23IndividualTileSchedulerEJEEEEEvNT_6ParamsE) ;  /* 0xfffffea8021c7950 */ /* 0x000fea0003c3ffff */
.L_x_122:
[----:B------:R-:W-:-:S00]  /*15790*/  BRA `(.L_x_122) ;  /* 0xfffffffc00fc7947 */ /* 0x000fc0000383ffff */
[----:B------:R-:W-:-:S00]  /*157a0*/  NOP ;  /* 0x0000000000007918 */ /* 0x000fc00000000000 */
        /* <DEDUP_REMOVED lines=13> */
.L_x_123:


//--------------------- .nv.global.init           --------------------------
	.section	.nv.global.init,"aw",@progbits
.nv.global.init:
	.type		$str$24,@object
	.size		$str$24,($str$25 - $str$24)
$str$24:
        /*0000*/ 	.byte	0x28, 0x61, 0x64, 0x64, 0x72, 0x65, 0x73, 0x73, 0x20, 0x26, 0x20, 0x6d, 0x61, 0x73, 0x6b, 0x29
        /*0010*/ 	.byte	0x20, 0x3d, 0x3d, 0x20, 0x30, 0x00
	.type		$str$25,@object
	.size		$str$25,(__unnamed_1 - $str$25)
$str$25:
        /*0016*/ 	.byte	0x2f, 0x74, 0x6d, 0x70, 0x2f, 0x63, 0x75, 0x74, 0x6c, 0x61, 0x73, 0x73, 0x5f, 0x73, 0x77, 0x65
        /*0026*/ 	.byte	0x65, 0x70, 0x5f, 0x73, 0x72, 0x63, 0x2f, 0x69, 0x6e, 0x63, 0x6c, 0x75, 0x64, 0x65, 0x2f, 0x63
        /*0036*/ 	.byte	0x75, 0x74, 0x65, 0x2f, 0x70, 0x6f, 0x69, 0x6e, 0x74, 0x65, 0x72, 0x5f, 0x66, 0x6c, 0x61, 0x67
        /*0046*/ 	.byte	0x67, 0x65, 0x64, 0x2e, 0x68, 0x70, 0x70, 0x00
	.type		__unnamed_1,@object
	.size		__unnamed_1,(__unnamed_2 - __unnamed_1)
__unnamed_1:
        /*004e*/ 	.byte	0x61, 0x75, 0x74, 0x6f, 0x20, 0x63, 0x75, 0x74, 0x65, 0x3a, 0x3a, 0x61, 0x73, 0x5f, 0x70, 0x6f
        /* <DEDUP_REMOVED lines=27> */
        /*020e*/ 	.byte	0x3e, 0x3e, 0x3e, 0x3e, 0x3e, 0x5d, 0x00
	.type		__unnamed_2,@object
	.size		__unnamed_2,(.L_1 - __unnamed_2)
__unnamed_2:
        /* <DEDUP_REMOVED lines=29> */
.L_1:


//--------------------- .nv.shared._ZN7cutlass13device_kernelINS_4fmha6kernel28FmhaKernelTmaWarpSpecializedINS1_10collective30FmhaMainloopTmaWarpSpecializedINS_6half_tEffN4cute5tupleIJNS7_1CILi128EEENS9_ILi256EEESA_EEENS8_IJiNS9_ILi1EEENS8_IJiiEEEEEESF_SF_NS4_12CausalFusionEJEEENS4_15FmhaFwdEpilogueIS6_fNS8_IJNS9_ILi64EEESA_SB_EEEEENS2_23IndividualTileSchedulerEJEEEEEvNT_6ParamsE --------------------------
	.section	.nv.shared._ZN7cutlass13device_kernelINS_4fmha6kernel28FmhaKernelTmaWarpSpecializedINS1_10collective30FmhaMainloopTmaWarpSpecializedINS_6half_tEffN4cute5tupleIJNS7_1CILi128EEENS9_ILi256EEESA_EEENS8_IJiNS9_ILi1EEENS8_IJiiEEEEEESF_SF_NS4_12CausalFusionEJEEENS4_15FmhaFwdEpilogueIS6_fNS8_IJNS9_ILi64EEESA_SB_EEEEENS2_23IndividualTileSchedulerEJEEEEEvNT_6ParamsE,"aw",@nobits
	.sectionflags	@""
	.align	16
	.zero		1024


//--------------------- .nv.shared.reserved.0     --------------------------
	.section	.nv.shared.reserved.0,"aw",@nobits
	.weak		__nv_reservedSMEM_offset_0_alias
	.size		__nv_reservedSMEM_offset_0_alias, 0, 0
	.other		__nv_reservedSMEM_offset_0_alias,@"STO_CUDA_RESERVED_SHARED STV_DEFAULT"
__nv_reservedSMEM_offset_0_alias:
	.zero		0


//--------------------- .nv.global                --------------------------
	.section	.nv.global,"aw",@nobits
.nv.global:
	.type		_ZN39_INTERNAL_d1a4064b_4_k_cu_6b327cae_29434cute1_E,@object
	.size		_ZN39_INTERNAL_d1a4064b_4_k_cu_6b327cae_29434cute1_E,(_ZN39_INTERNAL_d1a4064b_4_k_cu_6b327cae_29434cuda3std3__45__cpo6cbeginE - _ZN39_INTERNAL_d1a4064b_4_k_cu_6b327cae_29434cute1_E)
_ZN39_INTERNAL_d1a4064b_4_k_cu_6b327cae_29434cute1_E:
	.zero		1
	.type		_ZN39_INTERNAL_d1a4064b_4_k_cu_6b327cae_29434cuda3std3__45__cpo6cbeginE,@object
	.size		_ZN39_INTERNAL_d1a4064b_4_k_cu_6b327cae_29434cuda3std3__45__cpo6cbeginE,(_ZN39_INTERNAL_d1a4064b_4_k_cu_6b327cae_29434cuda3std3__48in_placeE - _ZN39_INTERNAL_d1a4064b_4_k_cu_6b327cae_29434cuda3std3__45__cpo6cbeginE)
_ZN39_INTERNAL_d1a4064b_4_k_cu_6b327cae_29434cuda3std3__45__cpo6cbeginE:
	.zero		1
	.type		_ZN39_INTERNAL_d1a4064b_4_k_cu_6b327cae_29434cuda3std3__48in_placeE,@object
	.size		_ZN39_INTERNAL_d1a4064b_4_k_cu_6b327cae_29434cuda3std3__48in_placeE,(_ZN39_INTERNAL_d1a4064b_4_k_cu_6b327cae_29434cuda3std6ranges3__45__cpo9iter_moveE - _ZN39_INTERNAL_d1a4064b_4_k_cu_6b327cae_29434cuda3std3__48in_placeE)
_ZN39_INTERNAL_d1a4064b_4_k_cu_6b327cae_29434cuda3std3__48in_placeE:
	.zero		1
	.type		_ZN39_INTERNAL_d1a4064b_4_k_cu_6b327cae_29434cuda3std6ranges3__45__cpo9iter_moveE,@object
	.size		_ZN39_INTERNAL_d1a4064b_4_k_cu_6b327cae_29434cuda3std6ranges3__45__cpo9iter_moveE,(_ZN39_INTERNAL_d1a4064b_4_k_cu_6b327cae_29434cuda3std3__45__cpo5beginE - _ZN39_INTERNAL_d1a4064b_4_k_cu_6b327cae_29434cuda3std6ranges3__45__cpo9iter_moveE)
_ZN39_INTERNAL_d1a4064b_4_k_cu_6b327cae_29434cuda3std6ranges3__45__cpo9iter_moveE:
	.zero		1
	.type		_ZN39_INTERNAL_d1a4064b_4_k_cu_6b327cae_29434cuda3std3__45__cpo5beginE,@object
	.size		_ZN39_INTERNAL_d1a4064b_4_k_cu_6b327cae_29434cuda3std3__45__cpo5beginE,(_ZN39_INTERNAL_d1a4064b_4_k_cu_6b327cae_29434cuda3std3__441_GLOBAL__N__d1a4064b_4_k_cu_6b327cae_29436ignoreE - _ZN39_INTERNAL_d1a4064b_4_k_cu_6b327cae_29434cuda3std3__45__cpo5beginE)
_ZN39_INTERNAL_d1a4064b_4_k_cu_6b327cae_29434cuda3std3__45__cpo5beginE:
	.zero		1
	.type		_ZN39_INTERNAL_d1a4064b_4_k_cu_6b327cae_29434cuda3std3__441_GLOBAL__N__d1a4064b_4_k_cu_6b327cae_29436ignoreE,@object
	.size		_ZN39_INTERNAL_d1a4064b_4_k_cu_6b327cae_29434cuda3std3__441_GLOBAL__N__d1a4064b_4_k_cu_6b327cae_29436ignoreE,(_ZN39_INTERNAL_d1a4064b_4_k_cu_6b327cae_29434cute7productE - _ZN39_INTERNAL_d1a4064b_4_k_cu_6b327cae_29434cuda3std3__441_GLOBAL__N__d1a4064b_4_k_cu_6b327cae_29436ignoreE)
_ZN39_INTERNAL_d1a4064b_4_k_cu_6b327cae_29434cuda3std3__441_GLOBAL__N__d1a4064b_4_k_cu_6b327cae_29436ignoreE:
	.zero		1
	.type		_ZN39_INTERNAL_d1a4064b_4_k_cu_6b327cae_29434cute7productE,@object
	.size		_ZN39_INTERNAL_d1a4064b_4_k_cu_6b327cae_29434cute7productE,(_ZN39_INTERNAL_d1a4064b_4_k_cu_6b327cae_29434cuda3std3__45__cpo3endE - _ZN39_INTERNAL_d1a4064b_4_k_cu_6b327cae_29434cute7productE)
_ZN39_INTERNAL_d1a4064b_4_k_cu_6b327cae_29434cute7productE:
	.zero		1
	.type		_ZN39_INTERNAL_d1a4064b_4_k_cu_6b327cae_29434cuda3std3__45__cpo3endE,@object
	.size		_ZN39_INTERNAL_d1a4064b_4_k_cu_6b327cae_29434cuda3std3__45__cpo3endE,(_ZN39_INTERNAL_d1a4064b_4_k_cu_6b327cae_29434cuda3std3__419piecewise_constructE - _ZN39_INTERNAL_d1a4064b_4_k_cu_6b327cae_29434cuda3std3__45__cpo3endE)
_ZN39_INTERNAL_d1a4064b_4_k_cu_6b327cae_29434cuda3std3__45__cpo3endE:
	.zero		1
	.type		_ZN39_INTERNAL_d1a4064b_4_k_cu_6b327cae_29434cuda3std3__419piecewise_constructE,@object
	.size		_ZN39_INTERNAL_d1a4064b_4_k_cu_6b327cae_29434cuda3std3__419piecewise_constructE,(_ZN39_INTERNAL_d1a4064b_4_k_cu_6b327cae_29434cuda3std3__45__cpo4cendE - _ZN39_INTERNAL_d1a4064b_4_k_cu_6b327cae_29434cuda3std3__419piecewise_constructE)
_ZN39_INTERNAL_d1a4064b_4_k_cu_6b327cae_29434cuda3std3__419piecewise_constructE:
	.zero		1
	.type		_ZN39_INTERNAL_d1a4064b_4_k_cu_6b327cae_29434cuda3std3__45__cpo4cendE,@object
	.size		_ZN39_INTERNAL_d1a4064b_4_k_cu_6b327cae_29434cuda3std3__45__cpo4cendE,(_ZN39_INTERNAL_d1a4064b_4_k_cu_6b327cae_29434cuda3std6ranges3__45__cpo4swapE - _ZN39_INTERNAL_d1a4064b_4_k_cu_6b327cae_29434cuda3std3__45__cpo4cendE)
_ZN39_INTERNAL_d1a4064b_4_k_cu_6b327cae_29434cuda3std3__45__cpo4cendE:
	.zero		1
	.type		_ZN39_INTERNAL_d1a4064b_4_k_cu_6b327cae_29434cuda3std6ranges3__45__cpo4swapE,@object
	.size		_ZN39_INTERNAL_d1a4064b_4_k_cu_6b327cae_29434cuda3std6ranges3__45__cpo4swapE,(.L_9 - _ZN39_INTERNAL_d1a4064b_4_k_cu_6b327cae_29434cuda3std6ranges3__45__cpo4swapE)
_ZN39_INTERNAL_d1a4064b_4_k_cu_6b327cae_29434cuda3std6ranges3__45__cpo4swapE:
	.zero		1
.L_9:


//--------------------- .nv.constant0._ZN7cutlass13device_kernelINS_4fmha6kernel28FmhaKernelTmaWarpSpecializedINS1_10collective30FmhaMainloopTmaWarpSpecializedINS_6half_tEffN4cute5tupleIJNS7_1CILi128EEENS9_ILi256EEESA_EEENS8_IJiNS9_ILi1EEENS8_IJiiEEEEEESF_SF_NS4_12CausalFusionEJEEENS4_15FmhaFwdEpilogueIS6_fNS8_IJNS9_ILi64EEESA_SB_EEEEENS2_23IndividualTileSchedulerEJEEEEEvNT_6ParamsE --------------------------
	.section	.nv.constant0._ZN7cutlass13device_kernelINS_4fmha6kernel28FmhaKernelTmaWarpSpecializedINS1_10collective30FmhaMainloopTmaWarpSpecializedINS_6half_tEffN4cute5tupleIJNS7_1CILi128EEENS9_ILi256EEESA_EEENS8_IJiNS9_ILi1EEENS8_IJiiEEEEEESF_SF_NS4_12CausalFusionEJEEENS4_15FmhaFwdEpilogueIS6_fNS8_IJNS9_ILi64EEESA_SB_EEEEENS2_23IndividualTileSchedulerEJEEEEEvNT_6ParamsE,"a",@progbits
	.sectionflags	@""
	.align	4
.nv.constant0._ZN7cutlass13device_kernelINS_4fmha6kernel28FmhaKernelTmaWarpSpecializedINS1_10collective30FmhaMainloopTmaWarpSpecializedINS_6half_tEffN4cute5tupleIJNS7_1CILi128EEENS9_ILi256EEESA_EEENS8_IJiNS9_ILi1EEENS8_IJiiEEEEEESF_SF_NS4_12CausalFusionEJEEENS4_15FmhaFwdEpilogueIS6_fNS8_IJNS9_ILi64EEESA_SB_EEEEENS2_23IndividualTileSchedulerEJEEEEEvNT_6ParamsE:
	.zero		2688


//--------------------- SYMBOLS --------------------------

	.type		.nv.reservedSmem.offset0,@object
	.size		.nv.reservedSmem.offset0,0x4
	.type		__assertfail,@function
